	.target	sm_90a

	.elftype	@"ET_EXEC"


//--------------------- .note.nv.tkinfo           --------------------------
	.section	.note.nv.tkinfo,"",@"SHT_NOTE"
	.sectionflags	@"SHF_NOTE_NV_TKINFO"
	.tkinfo
        /*0018*/ 	.word	0x00000002
        /*0030*/ 	.string	""
        /*0030*/ 	.string	"ptxas"
        /*0030*/ 	.string	"Cuda compilation tools, release 13.0, V13.0.88"
        /*0030*/ 	.string	"Build cuda_13.0.r13.0/compiler.36424714_0"
        /*0030*/ 	.string	"-arch sm_90a -m 64 "



//--------------------- .note.nv.cuinfo           --------------------------
	.section	.note.nv.cuinfo,"",@"SHT_NOTE"
	.sectionflags	@"SHF_NOTE_NV_CUINFO"
        /*0018*/ 	.short	0x0002
        /*001a*/ 	.short	0x005a
        /*001c*/ 	.short	0x0082
	.zero		2


//--------------------- .nv.info                  --------------------------
	.section	.nv.info,"",@"SHT_CUDA_INFO"
	.align	4


	//----- nvinfo : EIATTR_REGCOUNT
	.align		4
        /*0000*/ 	.byte	0x04, 0x2f
        /*0002*/ 	.short	(.L_16 - .L_15)
	.align		4
.L_15:
        /*0004*/ 	.word	index@(_ZN7cutlass13device_kernelINS_4fmha6kernel13FmhaKernelTmaINS1_10collective15FmhaMainloopTmaINS_10bfloat16_tEfN4cute5tupleIJNS7_1CILi64EEENS9_ILi256EEENS9_ILi160EEEEEENS4_12CausalFusionEJEEENS4_15FmhaFwdEpilogueIS6_fNS8_IJSA_SC_SB_EEEEEJEEEEEvNT_6ParamsE)
        /*0008*/ 	.word	0x000000ff


	//----- nvinfo : EIATTR_FRAME_SIZE
	.align		4
.L_16:
        /*000c*/ 	.byte	0x04, 0x11
        /*000e*/ 	.short	(.L_18 - .L_17)
	.align		4
.L_17:
        /*0010*/ 	.word	index@($__internal_0_$__cuda_sm20_rcp_rn_f32_slowpath)
        /*0014*/ 	.word	0x00000000


	//----- nvinfo : EIATTR_FRAME_SIZE
	.align		4
.L_18:
        /*0018*/ 	.byte	0x04, 0x11
        /*001a*/ 	.short	(.L_20 - .L_19)
	.align		4
.L_19:
        /*001c*/ 	.word	index@(_ZN7cutlass13device_kernelINS_4fmha6kernel13FmhaKernelTmaINS1_10collective15FmhaMainloopTmaINS_10bfloat16_tEfN4cute5tupleIJNS7_1CILi64EEENS9_ILi256EEENS9_ILi160EEEEEENS4_12CausalFusionEJEEENS4_15FmhaFwdEpilogueIS6_fNS8_IJSA_SC_SB_EEEEEJEEEEEvNT_6ParamsE)
        /*0020*/ 	.word	0x00000000


	//----- nvinfo : EIATTR_MIN_STACK_SIZE
	.align		4
.L_20:
        /*0024*/ 	.byte	0x04, 0x12
        /*0026*/ 	.short	(.L_22 - .L_21)
	.align		4
.L_21:
        /*0028*/ 	.word	index@(_ZN7cutlass13device_kernelINS_4fmha6kernel13FmhaKernelTmaINS1_10collective15FmhaMainloopTmaINS_10bfloat16_tEfN4cute5tupleIJNS7_1CILi64EEENS9_ILi256EEENS9_ILi160EEEEEENS4_12CausalFusionEJEEENS4_15FmhaFwdEpilogueIS6_fNS8_IJSA_SC_SB_EEEEEJEEEEEvNT_6ParamsE)
        /*002c*/ 	.word	0x00000000
.L_22:


//--------------------- .nv.compat                --------------------------
	.section	.nv.compat,"",@"SHT_CUDA_COMPAT_INFO"
	.align	4
        /*0000*/ 	.byte	0x02, 0x09, 0x01, 0x00, 0x02, 0x02, 0x04, 0x00, 0x02, 0x05, 0x05, 0x00, 0x03, 0x07, 0x01, 0x01
        /*0010*/ 	.byte	0x02, 0x03, 0x01, 0x00, 0x02, 0x06, 0x01, 0x00, 0x04, 0x0b, 0x08, 0x00, 0x00, 0x00, 0x00, 0x00
        /*0020*/ 	.byte	0x00, 0x00, 0x00, 0x00


//--------------------- .nv.info._ZN7cutlass13device_kernelINS_4fmha6kernel13FmhaKernelTmaINS1_10collective15FmhaMainloopTmaINS_10bfloat16_tEfN4cute5tupleIJNS7_1CILi64EEENS9_ILi256EEENS9_ILi160EEEEEENS4_12CausalFusionEJEEENS4_15FmhaFwdEpilogueIS6_fNS8_IJSA_SC_SB_EEEEEJEEEEEvNT_6ParamsE --------------------------
	.section	.nv.info._ZN7cutlass13device_kernelINS_4fmha6kernel13FmhaKernelTmaINS1_10collective15FmhaMainloopTmaINS_10bfloat16_tEfN4cute5tupleIJNS7_1CILi64EEENS9_ILi256EEENS9_ILi160EEEEEENS4_12CausalFusionEJEEENS4_15FmhaFwdEpilogueIS6_fNS8_IJSA_SC_SB_EEEEEJEEEEEvNT_6ParamsE,"",@"SHT_CUDA_INFO"
	.sectionflags	@""
	.align	4


	//----- nvinfo : EIATTR_CUDA_API_VERSION
	.align		4
        /*0000*/ 	.byte	0x04, 0x37
        /*0002*/ 	.short	(.L_24 - .L_23)
.L_23:
        /*0004*/ 	.word	0x00000082


	//----- nvinfo : EIATTR_KPARAM_INFO
	.align		4
.L_24:
        /*0008*/ 	.byte	0x04, 0x17
        /*000a*/ 	.short	(.L_26 - .L_25)
.L_25:
        /*000c*/ 	.word	0x00000000
        /*0010*/ 	.short	0x0000
        /*0012*/ 	.short	0x0070
        /*0014*/ 	.byte	0x00, 0xf0, 0x01, 0x20


	//----- nvinfo : EIATTR_SPARSE_MMA_MASK
	.align		4
.L_26:
        /*0018*/ 	.byte	0x03, 0x50
        /*001a*/ 	.short	0x0000


	//----- nvinfo : EIATTR_MAXREG_COUNT
	.align		4
        /*001c*/ 	.byte	0x03, 0x1b
        /*001e*/ 	.short	0x00ff


	//----- nvinfo : EIATTR_NUM_BARRIERS
	.align		4
        /*0020*/ 	.byte	0x02, 0x4c
        /*0022*/ 	.byte	0x02
	.zero		1


	//----- nvinfo : EIATTR_EXTERNS
	.align		4
        /*0024*/ 	.byte	0x04, 0x0f
        /*0026*/ 	.short	(.L_28 - .L_27)


	//   ....[0]....
	.align		4
.L_27:
        /*0028*/ 	.word	index@(__assertfail)


	//----- nvinfo : EIATTR_MERCURY_ISA_VERSION
	.align		4
.L_28:
        /*002c*/ 	.byte	0x03, 0x5f
        /*002e*/ 	.short	0x0101


	//----- nvinfo : EIATTR_COOP_GROUP_MASK_REGIDS
	.align		4
        /*0030*/ 	.byte	0x04, 0x29
        /*0032*/ 	.short	(.L_30 - .L_29)


	//   ....[0]....
.L_29:
        /*0034*/ 	.word	0xffffffff


	//   ....[1]....
        /*0038*/ 	.word	0xffffffff


	//   ....[2]....
        /*003c*/ 	.word	0xffffffff


	//   ....[3]....
        /*0040*/ 	.word	0xffffffff


	//   ....[4]....
        /*0044*/ 	.word	0xffffffff


	//   ....[5]....
        /*0048*/ 	.word	0xffffffff


	//   ....[6]....
        /*004c*/ 	.word	0xffffffff


	//   ....[7]....
        /*0050*/ 	.word	0xffffffff


	//   ....[8]....
        /*0054*/ 	.word	0xffffffff


	//   ....[9]....
        /*0058*/ 	.word	0xffffffff


	//   ....[10]....
        /*005c*/ 	.word	0xffffffff


	//   ....[11]....
        /*0060*/ 	.word	0xffffffff


	//   ....[12]....
        /*0064*/ 	.word	0xffffffff


	//   ....[13]....
        /*0068*/ 	.word	0xffffffff


	//   ....[14]....
        /*006c*/ 	.word	0xffffffff


	//   ....[15]....
        /*0070*/ 	.word	0xffffffff


	//   ....[16]....
        /*0074*/ 	.word	0xffffffff


	//   ....[17]....
        /*0078*/ 	.word	0xffffffff


	//   ....[18]....
        /*007c*/ 	.word	0xffffffff


	//   ....[19]....
        /*0080*/ 	.word	0xffffffff


	//   ....[20]....
        /*0084*/ 	.word	0xffffffff


	//----- nvinfo : EIATTR_COOP_GROUP_INSTR_OFFSETS
	.align		4
.L_30:
        /*0088*/ 	.byte	0x04, 0x28
        /*008a*/ 	.short	(.L_32 - .L_31)


	//   ....[0]....
.L_31:
        /*008c*/ 	.word	0x00000050


	//   ....[1]....
        /*0090*/ 	.word	0x00000140


	//   ....[2]....
        /*0094*/ 	.word	0x00000270


	//   ....[3]....
        /*0098*/ 	.word	0x00000410


	//   ....[4]....
        /*009c*/ 	.word	0x000005c0


	//   ....[5]....
        /*00a0*/ 	.word	0x00003be0


	//   ....[6]....
        /*00a4*/ 	.word	0x00003ce0


	//   ....[7]....
        /*00a8*/ 	.word	0x00003d80


	//   ....[8]....
        /*00ac*/ 	.word	0x00003e70


	//   ....[9]....
        /*00b0*/ 	.word	0x0000a7f0


	//   ....[10]....
        /*00b4*/ 	.word	0x0000a800


	//   ....[11]....
        /*00b8*/ 	.word	0x0000a830


	//   ....[12]....
        /*00bc*/ 	.word	0x0000a840


	//   ....[13]....
        /*00c0*/ 	.word	0x00012bc0


	//   ....[14]....
        /*00c4*/ 	.word	0x00012bd0


	//   ....[15]....
        /*00c8*/ 	.word	0x00012c10


	//   ....[16]....
        /*00cc*/ 	.word	0x00012c40


	//   ....[17]....
        /*00d0*/ 	.word	0x00018ff0


	//   ....[18]....
        /*00d4*/ 	.word	0x00019030


	//   ....[19]....
        /*00d8*/ 	.word	0x00019070


	//   ....[20]....
        /*00dc*/ 	.word	0x00019090


	//----- nvinfo : EIATTR_SYSCALL_OFFSETS
	.align		4
.L_32:
        /*00e0*/ 	.byte	0x04, 0x46
        /*00e2*/ 	.short	(.L_34 - .L_33)


	//   ....[0]....
.L_33:
        /*00e4*/ 	.word	0x00019ca0


	//   ....[1]....
        /*00e8*/ 	.word	0x00019dc0


	//----- nvinfo : EIATTR_MBARRIER_INSTR_OFFSETS
	.align		4
.L_34:
        /*00ec*/ 	.byte	0x04, 0x39
        /*00ee*/ 	.short	(.L_36 - .L_35)


	//   ....[0]....
.L_35:
        /*00f0*/ 	.word	0x00000240
        /*00f4*/ 	.word	0x000000ff
        /*00f8*/ 	.word	0x00055040
        /*00fc*/ 	.short	0x0100
        /*00fe*/ 	.byte	0x08
	.zero		1


	//   ....[1]....
        /*0100*/ 	.word	0x00000250
        /*0104*/ 	.word	0x000000ff
        /*0108*/ 	.word	0x00055048
        /*010c*/ 	.short	0x0100
        /*010e*/ 	.byte	0x08
	.zero		1


	//   ....[2]....
        /*0110*/ 	.word	0x00000380
        /*0114*/ 	.word	0x000000ff
        /*0118*/ 	.word	0x00055000
        /*011c*/ 	.short	0x0100
        /*011e*/ 	.byte	0x08
	.zero		1


	//   ....[3]....
        /*0120*/ 	.word	0x00000390
        /*0124*/ 	.word	0x000000ff
        /*0128*/ 	.word	0x00055020
        /*012c*/ 	.short	0x0100
        /*012e*/ 	.byte	0x08
	.zero		1


	//   ....[4]....
        /*0130*/ 	.word	0x000003a0
        /*0134*/ 	.word	0x000000ff
        /*0138*/ 	.word	0x00055008
        /*013c*/ 	.short	0x0100
        /*013e*/ 	.byte	0x08
	.zero		1


	//   ....[5]....
        /*0140*/ 	.word	0x000003b0
        /*0144*/ 	.word	0x000000ff
        /*0148*/ 	.word	0x00055028
        /*014c*/ 	.short	0x0100
        /*014e*/ 	.byte	0x08
	.zero		1


	//   ....[6]....
        /*0150*/ 	.word	0x000003c0
        /*0154*/ 	.word	0x000000ff
        /*0158*/ 	.word	0x00055010
        /*015c*/ 	.short	0x0100
        /*015e*/ 	.byte	0x08
	.zero		1


	//   ....[7]....
        /*0160*/ 	.word	0x000003d0
        /*0164*/ 	.word	0x000000ff
        /*0168*/ 	.word	0x00055030
        /*016c*/ 	.short	0x0100
        /*016e*/ 	.byte	0x08
	.zero		1


	//   ....[8]....
        /*0170*/ 	.word	0x000003e0
        /*0174*/ 	.word	0x000000ff
        /*0178*/ 	.word	0x00055018
        /*017c*/ 	.short	0x0100
        /*017e*/ 	.byte	0x08
	.zero		1


	//   ....[9]....
        /*0180*/ 	.word	0x000003f0
        /*0184*/ 	.word	0x000000ff
        /*0188*/ 	.word	0x00055038
        /*018c*/ 	.short	0x0100
        /*018e*/ 	.byte	0x08
	.zero		1


	//   ....[10]....
        /*0190*/ 	.word	0x00000520
        /*0194*/ 	.word	0x000000ff
        /*0198*/ 	.word	0x00055050
        /*019c*/ 	.short	0x0100
        /*019e*/ 	.byte	0x08
	.zero		1


	//   ....[11]....
        /*01a0*/ 	.word	0x00000530
        /*01a4*/ 	.word	0x000000ff
        /*01a8*/ 	.word	0x00055070
        /*01ac*/ 	.short	0x0100
        /*01ae*/ 	.byte	0x08
	.zero		1


	//   ....[12]....
        /*01b0*/ 	.word	0x00000540
        /*01b4*/ 	.word	0x000000ff
        /*01b8*/ 	.word	0x00055058
        /*01bc*/ 	.short	0x0100
        /*01be*/ 	.byte	0x08
	.zero		1


	//   ....[13]....
        /*01c0*/ 	.word	0x00000550
        /*01c4*/ 	.word	0x000000ff
        /*01c8*/ 	.word	0x00055078
        /*01cc*/ 	.short	0x0100
        /*01ce*/ 	.byte	0x08
	.zero		1


	//   ....[14]....
        /*01d0*/ 	.word	0x00000560
        /*01d4*/ 	.word	0x000000ff
        /*01d8*/ 	.word	0x00055060
        /*01dc*/ 	.short	0x0100
        /*01de*/ 	.byte	0x08
	.zero		1


	//   ....[15]....
        /*01e0*/ 	.word	0x00000570
        /*01e4*/ 	.word	0x000000ff
        /*01e8*/ 	.word	0x00055080
        /*01ec*/ 	.short	0x0100
        /*01ee*/ 	.byte	0x08
	.zero		1


	//   ....[16]....
        /*01f0*/ 	.word	0x00000580
        /*01f4*/ 	.word	0x000000ff
        /*01f8*/ 	.word	0x00055068
        /*01fc*/ 	.short	0x0100
        /*01fe*/ 	.byte	0x08
	.zero		1


	//   ....[17]....
        /*0200*/ 	.word	0x00000590
        /*0204*/ 	.word	0x000000ff
        /*0208*/ 	.word	0x00055088
        /*020c*/ 	.short	0x0100
        /*020e*/ 	.byte	0x08
	.zero		1


	//   ....[18]....
        /*0210*/ 	.word	0x000007a0
        /*0214*/ 	.word	0x00000004
        /*0218*/ 	.word	0x00055048
        /*021c*/ 	.short	0x010a
        /*021e*/ 	.byte	0x3f
	.zero		1


	//   ....[19]....
        /*0220*/ 	.word	0x00000bd0
        /*0224*/ 	.word	0x00000006
        /*0228*/ 	.word	0x00055020
        /*022c*/ 	.short	0x010a
        /*022e*/ 	.byte	0x3f
	.zero		1


	//   ....[20]....
        /*0230*/ 	.word	0x00000f70
        /*0234*/ 	.word	0x00000003
        /*0238*/ 	.word	0x00055020
        /*023c*/ 	.short	0x010a
        /*023e*/ 	.byte	0x3f
	.zero		1


	//   ....[21]....
        /*0240*/ 	.word	0x00001360
        /*0244*/ 	.word	0x00000005
        /*0248*/ 	.word	0x00055020
        /*024c*/ 	.short	0x010a
        /*024e*/ 	.byte	0x3f
	.zero		1


	//   ....[22]....
        /*0250*/ 	.word	0x00001760
        /*0254*/ 	.word	0x00000006
        /*0258*/ 	.word	0x00055020
        /*025c*/ 	.short	0x010a
        /*025e*/ 	.byte	0x3f
	.zero		1


	//   ....[23]....
        /*0260*/ 	.word	0x00001ba0
        /*0264*/ 	.word	0x00000002
        /*0268*/ 	.word	0x00055040
        /*026c*/ 	.short	0x010a
        /*026e*/ 	.byte	0x3f
	.zero		1


	//   ....[24]....
        /*0270*/ 	.word	0x00001c80
        /*0274*/ 	.word	0x00000002
        /*0278*/ 	.word	0x00055000
        /*027c*/ 	.short	0x010a
        /*027e*/ 	.byte	0x3f
	.zero		1


	//   ....[25]....
        /*0280*/ 	.word	0x000079c0
        /*0284*/ 	.word	0x00000002
        /*0288*/ 	.word	0x00055008
        /*028c*/ 	.short	0x010a
        /*028e*/ 	.byte	0x3f
	.zero		1


	//   ....[26]....
        /*0290*/ 	.word	0x00009560
        /*0294*/ 	.word	0x000000ff
        /*0298*/ 	.word	0x00000000
        /*029c*/ 	.short	0x0101
        /*029e*/ 	.byte	0x06
	.zero		1


	//   ....[27]....
        /*02a0*/ 	.word	0x00009620
        /*02a4*/ 	.word	0x00000014
        /*02a8*/ 	.word	0x00055000
        /*02ac*/ 	.short	0x010a
        /*02ae*/ 	.byte	0x3f
	.zero		1


	//   ....[28]....
        /*02b0*/ 	.word	0x00009be0
        /*02b4*/ 	.word	0x00000011
        /*02b8*/ 	.word	0x00055020
        /*02bc*/ 	.short	0x010a
        /*02be*/ 	.byte	0x3f
	.zero		1


	//   ....[29]....
        /*02c0*/ 	.word	0x0000a900
        /*02c4*/ 	.word	0x000000f8
        /*02c8*/ 	.word	0x00000000
        /*02cc*/ 	.short	0x0101
        /*02ce*/ 	.byte	0x3f
	.zero		1


	//   ....[30]....
        /*02d0*/ 	.word	0x0000aee0
        /*02d4*/ 	.word	0x000000f8
        /*02d8*/ 	.word	0x00055000
        /*02dc*/ 	.short	0x010a
        /*02de*/ 	.byte	0x3f
	.zero		1


	//   ....[31]....
        /*02e0*/ 	.word	0x00010010
        /*02e4*/ 	.word	0x0000000e
        /*02e8*/ 	.word	0x00000000
        /*02ec*/ 	.short	0x0101
        /*02ee*/ 	.byte	0x3f
	.zero		1


	//   ....[32]....
        /*02f0*/ 	.word	0x000100c0
        /*02f4*/ 	.word	0x00000015
        /*02f8*/ 	.word	0x00055020
        /*02fc*/ 	.short	0x010a
        /*02fe*/ 	.byte	0x3f
	.zero		1


	//   ....[33]....
        /*0300*/ 	.word	0x00010530
        /*0304*/ 	.word	0x00000014
        /*0308*/ 	.word	0x00055000
        /*030c*/ 	.short	0x010a
        /*030e*/ 	.byte	0x3f
	.zero		1


	//   ....[34]....
        /*0310*/ 	.word	0x00010bd0
        /*0314*/ 	.word	0x00000011
        /*0318*/ 	.word	0x00055020
        /*031c*/ 	.short	0x010a
        /*031e*/ 	.byte	0x3f
	.zero		1


	//   ....[35]....
        /*0320*/ 	.word	0x00012c50
        /*0324*/ 	.word	0x000000f6
        /*0328*/ 	.word	0x00000000
        /*032c*/ 	.short	0x0101
        /*032e*/ 	.byte	0x3f
	.zero		1


	//   ....[36]....
        /*0330*/ 	.word	0x000132f0
        /*0334*/ 	.word	0x000000f9
        /*0338*/ 	.word	0x00055000
        /*033c*/ 	.short	0x010a
        /*033e*/ 	.byte	0x3f
	.zero		1


	//   ....[37]....
        /*0340*/ 	.word	0x00018ab0
        /*0344*/ 	.word	0x0000000a
        /*0348*/ 	.word	0x00000000
        /*034c*/ 	.short	0x0101
        /*034e*/ 	.byte	0x3f
	.zero		1


	//   ....[38]....
        /*0350*/ 	.word	0x00018b30
        /*0354*/ 	.word	0x0000000a
        /*0358*/ 	.word	0x00055020
        /*035c*/ 	.short	0x010a
        /*035e*/ 	.byte	0x3f
	.zero		1


	//----- nvinfo : EIATTR_NUM_MBARRIERS
	.align		4
.L_36:
        /*0360*/ 	.byte	0x03, 0x38
        /*0362*/ 	.short	0x0012


	//----- nvinfo : EIATTR_EXIT_INSTR_OFFSETS
	.align		4
        /*0364*/ 	.byte	0x04, 0x1c
        /*0366*/ 	.short	(.L_38 - .L_37)


	//   ....[0]....
.L_37:
        /*0368*/ 	.word	0x0001ae90


	//----- nvinfo : EIATTR_MAX_THREADS
	.align		4
.L_38:
        /*036c*/ 	.byte	0x04, 0x05
        /*036e*/ 	.short	(.L_40 - .L_39)
.L_39:
        /*0370*/ 	.word	0x00000080
        /*0374*/ 	.word	0x00000001
        /*0378*/ 	.word	0x00000001


	//----- nvinfo : EIATTR_CRS_STACK_SIZE
	.align		4
.L_40:
        /*037c*/ 	.byte	0x04, 0x1e
        /*037e*/ 	.short	(.L_42 - .L_41)
.L_41:
        /*0380*/ 	.word	0x00000000


	//----- nvinfo : EIATTR_CBANK_PARAM_SIZE
	.align		4
.L_42:
        /*0384*/ 	.byte	0x03, 0x19
        /*0386*/ 	.short	0x0870


	//----- nvinfo : EIATTR_PARAM_CBANK
	.align		4
        /*0388*/ 	.byte	0x04, 0x0a
        /*038a*/ 	.short	(.L_44 - .L_43)
	.align		4
.L_43:
        /*038c*/ 	.word	index@(.nv.constant0._ZN7cutlass13device_kernelINS_4fmha6kernel13FmhaKernelTmaINS1_10collective15FmhaMainloopTmaINS_10bfloat16_tEfN4cute5tupleIJNS7_1CILi64EEENS9_ILi256EEENS9_ILi160EEEEEENS4_12CausalFusionEJEEENS4_15FmhaFwdEpilogueIS6_fNS8_IJSA_SC_SB_EEEEEJEEEEEvNT_6ParamsE)
        /*0390*/ 	.short	0x0210
        /*0392*/ 	.short	0x0870


	//----- nvinfo : EIATTR_SW_WAR
	.align		4
.L_44:
        /*0394*/ 	.byte	0x04, 0x36
        /*0396*/ 	.short	(.L_46 - .L_45)
.L_45:
        /*0398*/ 	.word	0x00000008
.L_46:


//--------------------- .nv.callgraph             --------------------------
	.section	.nv.callgraph,"",@"SHT_CUDA_CALLGRAPH"
	.align	4
	.sectionentsize	8
	.align		4
        /*0000*/ 	.word	0x00000000
	.align		4
        /*0004*/ 	.word	0xffffffff
	.align		4
        /*0008*/ 	.word	index@(_ZN7cutlass13device_kernelINS_4fmha6kernel13FmhaKernelTmaINS1_10collective15FmhaMainloopTmaINS_10bfloat16_tEfN4cute5tupleIJNS7_1CILi64EEENS9_ILi256EEENS9_ILi160EEEEEENS4_12CausalFusionEJEEENS4_15FmhaFwdEpilogueIS6_fNS8_IJSA_SC_SB_EEEEEJEEEEEvNT_6ParamsE)
	.align		4
        /*000c*/ 	.word	index@(__assertfail)
	.align		4
        /*0010*/ 	.word	0x00000000
	.align		4
        /*0014*/ 	.word	0xfffffffe
	.align		4
        /*0018*/ 	.word	0x00000000
	.align		4
        /*001c*/ 	.word	0xfffffffd
	.align		4
        /*0020*/ 	.word	0x00000000
	.align		4
        /*0024*/ 	.word	0xfffffffc


//--------------------- .nv.constant4             --------------------------
	.section	.nv.constant4,"a",@progbits
	.align	8
	.align		8
.nv.constant4:
        /*0000*/ 	.dword	__assertfail
	.align		8
        /*0008*/ 	.dword	__unnamed_1
	.align		8
        /*0010*/ 	.dword	__unnamed_2
	.align		8
        /*0018*/ 	.dword	_ZN39_INTERNAL_5eb47be6_4_k_cu_908d93b9_27894cuda3std3__45__cpo5beginE
	.align		8
        /*0020*/ 	.dword	_ZN39_INTERNAL_5eb47be6_4_k_cu_908d93b9_27894cuda3std3__45__cpo3endE
	.align		8
        /*0028*/ 	.dword	_ZN39_INTERNAL_5eb47be6_4_k_cu_908d93b9_27894cuda3std3__45__cpo6cbeginE
	.align		8
        /*0030*/ 	.dword	_ZN39_INTERNAL_5eb47be6_4_k_cu_908d93b9_27894cuda3std3__45__cpo4cendE
	.align		8
        /*0038*/ 	.dword	_ZN39_INTERNAL_5eb47be6_4_k_cu_908d93b9_27894cuda3std3__441_GLOBAL__N__5eb47be6_4_k_cu_908d93b9_27896ignoreE
	.align		8
        /*0040*/ 	.dword	_ZN39_INTERNAL_5eb47be6_4_k_cu_908d93b9_27894cuda3std3__419piecewise_constructE
	.align		8
        /*0048*/ 	.dword	_ZN39_INTERNAL_5eb47be6_4_k_cu_908d93b9_27894cuda3std3__48in_placeE
	.align		8
        /*0050*/ 	.dword	_ZN39_INTERNAL_5eb47be6_4_k_cu_908d93b9_27894cuda3std6ranges3__45__cpo4swapE
	.align		8
        /*0058*/ 	.dword	_ZN39_INTERNAL_5eb47be6_4_k_cu_908d93b9_27894cuda3std6ranges3__45__cpo9iter_moveE
	.align		8
        /*0060*/ 	.dword	_ZN39_INTERNAL_5eb47be6_4_k_cu_908d93b9_27894cute7productE
	.align		8
        /*0068*/ 	.dword	_ZN39_INTERNAL_5eb47be6_4_k_cu_908d93b9_27894cute1_E
	.align		8
        /*0070*/ 	.dword	$str$23
	.align		8
        /*0078*/ 	.dword	$str$24


//--------------------- .text._ZN7cutlass13device_kernelINS_4fmha6kernel13FmhaKernelTmaINS1_10collective15FmhaMainloopTmaINS_10bfloat16_tEfN4cute5tupleIJNS7_1CILi64EEENS9_ILi256EEENS9_ILi160EEEEEENS4_12CausalFusionEJEEENS4_15FmhaFwdEpilogueIS6_fNS8_IJSA_SC_SB_EEEEEJEEEEEvNT_6ParamsE --------------------------
	.section	.text._ZN7cutlass13device_kernelINS_4fmha6kernel13FmhaKernelTmaINS1_10collective15FmhaMainloopTmaINS_10bfloat16_tEfN4cute5tupleIJNS7_1CILi64EEENS9_ILi256EEENS9_ILi160EEEEEENS4_12CausalFusionEJEEENS4_15FmhaFwdEpilogueIS6_fNS8_IJSA_SC_SB_EEEEEJEEEEEvNT_6ParamsE,"ax",@progbits
	.align	128
.text._ZN7cutlass13device_kernelINS_4fmha6kernel13FmhaKernelTmaINS1_10collective15FmhaMainloopTmaINS_10bfloat16_tEfN4cute5tupleIJNS7_1CILi64EEENS9_ILi256EEENS9_ILi160EEEEEENS4_12CausalFusionEJEEENS4_15FmhaFwdEpilogueIS6_fNS8_IJSA_SC_SB_EEEEEJEEEEEvNT_6ParamsE:
        .type           _ZN7cutlass13device_kernelINS_4fmha6kernel13FmhaKernelTmaINS1_10collective15FmhaMainloopTmaINS_10bfloat16_tEfN4cute5tupleIJNS7_1CILi64EEENS9_ILi256EEENS9_ILi160EEEEEENS4_12CausalFusionEJEEENS4_15FmhaFwdEpilogueIS6_fNS8_IJSA_SC_SB_EEEEEJEEEEEvNT_6ParamsE,@function
        .size           _ZN7cutlass13device_kernelINS_4fmha6kernel13FmhaKernelTmaINS1_10collective15FmhaMainloopTmaINS_10bfloat16_tEfN4cute5tupleIJNS7_1CILi64EEENS9_ILi256EEENS9_ILi160EEEEEENS4_12CausalFusionEJEEENS4_15FmhaFwdEpilogueIS6_fNS8_IJSA_SC_SB_EEEEEJEEEEEvNT_6ParamsE,(.L_x_84 - _ZN7cutlass13device_kernelINS_4fmha6kernel13FmhaKernelTmaINS1_10collective15FmhaMainloopTmaINS_10bfloat16_tEfN4cute5tupleIJNS7_1CILi64EEENS9_ILi256EEENS9_ILi160EEEEEENS4_12CausalFusionEJEEENS4_15FmhaFwdEpilogueIS6_fNS8_IJSA_SC_SB_EEEEEJEEEEEvNT_6ParamsE)
        .other          _ZN7cutlass13device_kernelINS_4fmha6kernel13FmhaKernelTmaINS1_10collective15FmhaMainloopTmaINS_10bfloat16_tEfN4cute5tupleIJNS7_1CILi64EEENS9_ILi256EEENS9_ILi160EEEEEENS4_12CausalFusionEJEEENS4_15FmhaFwdEpilogueIS6_fNS8_IJSA_SC_SB_EEEEEJEEEEEvNT_6ParamsE,@"STO_CUDA_ENTRY STV_DEFAULT"
_ZN7cutlass13device_kernelINS_4fmha6kernel13FmhaKernelTmaINS1_10collective15FmhaMainloopTmaINS_10bfloat16_tEfN4cute5tupleIJNS7_1CILi64EEENS9_ILi256EEENS9_ILi160EEEEEENS4_12CausalFusionEJEEENS4_15FmhaFwdEpilogueIS6_fNS8_IJSA_SC_SB_EEEEEJEEEEEvNT_6ParamsE:
[----:B------:R-:W1:Y:S01]  /*0000*/  LDC R1, c[0x0][0x28] ;  /* 0x00000a00ff017b82 */ /* 0x000e620000000800 */
[----:B------:R-:W2:Y:S01]  /*0010*/  S2R R16, SR_TID.X ;  /* 0x0000000000107919 */ /* 0x000ea20000002100 */
[----:B------:R-:W-:Y:S01]  /*0020*/  ELECT P0, URZ, PT ;  /* 0x00000000003f782f */ /* 0x000fe20003800000 */
[----:B------:R-:W-:Y:S01]  /*0030*/  BSSY B0, `(.L_x_0) ;  /* 0x0000010000007945 */ /* 0x000fe20003800000 */
[----:B--2---:R-:W-:-:S05]  /*0040*/  SHF.R.U32.HI R8, RZ, 0x5, R16 ;  /* 0x00000005ff087819 */ /* 0x004fca0000011610 */
[----:B------:R-:W2:Y:S02]  /*0050*/  SHFL.IDX PT, R0, R8, RZ, 0x1f ;  /* 0x00001fff08007589 */ /* 0x000ea400000e0000 */
[----:B--2---:R-:W-:-:S13]  /*0060*/  ISETP.NE.OR P0, PT, R0, RZ, !P0 ;  /* 0x000000ff0000720c */ /* 0x004fda0004705670 */
[----:B-1----:R-:W-:Y:S05]  /*0070*/  @P0 BRA `(.L_x_1) ;  /* 0x00000000002c0947 */ /* 0x002fea0003800000 */
[----:B------:R-:W-:Y:S02]  /*0080*/  ULDC.64 UR4, c[0x0][0x198] ;  /* 0x0000660000047ab9 */ /* 0x000fe40000000a00 */
[----:B------:R-:W-:Y:S02]  /*0090*/  UIADD3 UR6, UP0, UR4, 0xf0, URZ ;  /* 0x000000f004067890 */ /* 0x000fe4000ff1e03f */
[----:B------:R-:W-:Y:S02]  /*00a0*/  UIADD3 UR8, UP1, UR4, 0x1f0, URZ ;  /* 0x000001f004087890 */ /* 0x000fe4000ff3e03f */
[----:B------:R-:W-:Y:S02]  /*00b0*/  UIADD3 UR4, UP2, UR4, 0x2f0, URZ ;  /* 0x000002f004047890 */ /* 0x000fe4000ff5e03f */
[----:B------:R-:W-:Y:S02]  /*00c0*/  UIADD3.X UR7, URZ, UR5, URZ, UP0, !UPT ;  /* 0x000000053f077290 */ /* 0x000fe400087fe43f */
[----:B------:R-:W-:-:S02]  /*00d0*/  UIADD3.X UR9, URZ, UR5, URZ, UP1, !UPT ;  /* 0x000000053f097290 */ /* 0x000fc40008ffe43f */
[----:B------:R-:W-:-:S05]  /*00e0*/  UIADD3.X UR5, URZ, UR5, URZ, UP2, !UPT ;  /* 0x000000053f057290 */ /* 0x000fca00097fe43f */
[----:B------:R1:W-:Y:S02]  /*00f0*/  UTMACCTL.PF [UR6] ;  /* 0x00000000060079b9 */ /* 0x0003e40008040000 */
[----:B------:R1:W-:Y:S02]  /*0100*/  UTMACCTL.PF [UR8] ;  /* 0x00000000080079b9 */ /* 0x0003e40008040000 */
[----:B------:R1:W-:Y:S02]  /*0110*/  UTMACCTL.PF [UR4] ;  /* 0x00000000040079b9 */ /* 0x0003e40008040000 */
[----:B-1----:R-:W-:Y:S01]  /*0120*/  NOP ;  /* 0x0000000000007918 */ /* 0x002fe20000000000 */
.L_x_1:
[----:B------:R-:W-:Y:S05]  /*0130*/  BSYNC B0 ;  /* 0x0000000000007941 */ /* 0x000fea0003800000 */
.L_x_0:
[----:B------:R-:W1:Y:S02]  /*0140*/  SHFL.IDX PT, R0, R8, RZ, 0x1f ;  /* 0x00001fff08007589 */ /* 0x000e6400000e0000 */
[----:B-1----:R-:W-:-:S13]  /*0150*/  ISETP.NE.AND P0, PT, R0, RZ, PT ;  /* 0x000000ff0000720c */ /* 0x002fda0003f05270 */
[----:B------:R-:W-:Y:S05]  /*0160*/  @P0 BRA `(.L_x_2) ;  /* 0x0000000000400947 */ /* 0x000fea0003800000 */
[----:B------:R-:W1:Y:S01]  /*0170*/  S2UR UR8, SR_CgaCtaId ;  /* 0x00000000000879c3 */ /* 0x000e620000008800 */
[----:B------:R-:W-:Y:S01]  /*0180*/  UMOV UR4, 0x400 ;  /* 0x0000040000047882 */ /* 0x000fe20000000000 */
[----:B------:R-:W-:Y:S01]  /*0190*/  UMOV UR5, 0x1 ;  /* 0x0000000100057882 */ /* 0x000fe20000000000 */
[----:B------:R-:W-:Y:S01]  /*01a0*/  UMOV UR6, 0x80 ;  /* 0x0000008000067882 */ /* 0x000fe20000000000 */
[----:B------:R-:W-:Y:S01]  /*01b0*/  ELECT P0, URZ, PT ;  /* 0x00000000003f782f */ /* 0x000fe20003800000 */
[----:B------:R-:W-:-:S04]  /*01c0*/  UIADD3 UR6, -UR6, 0x100000, URZ ;  /* 0x0010000006067890 */ /* 0x000fc8000fffe13f */
[----:B------:R-:W-:Y:S02]  /*01d0*/  USHF.L.U32 UR7, UR6, 0xb, URZ ;  /* 0x0000000b06077899 */ /* 0x000fe4000800063f */
[----:B------:R-:W-:Y:S02]  /*01e0*/  USHF.L.U32 UR6, UR6, 0x1, URZ ;  /* 0x0000000106067899 */ /* 0x000fe4000800063f */
[----:B-1----:R-:W-:Y:S02]  /*01f0*/  ULEA UR8, UR8, UR4, 0x18 ;  /* 0x0000000408087291 */ /* 0x002fe4000f8ec03f */
[----:B------:R-:W-:-:S04]  /*0200*/  UIADD3 UR4, -UR5, 0x100000, URZ ;  /* 0x0010000005047890 */ /* 0x000fc8000fffe13f */
[----:B------:R-:W-:Y:S02]  /*0210*/  USHF.L.U32 UR5, UR4, 0xb, URZ ;  /* 0x0000000b04057899 */ /* 0x000fe4000800063f */
[----:B------:R-:W-:Y:S01]  /*0220*/  USHF.L.U32 UR4, UR4, 0x1, URZ ;  /* 0x0000000104047899 */ /* 0x000fe2000800063f */
[----:B------:R-:W1:Y:S11]  /*0230*/  FENCE.VIEW.ASYNC.S ;  /* 0x00000000000073c6 */ /* 0x000e760000000000 */
[----:B-1----:R1:W2:Y:S01]  /*0240*/  SYNCS.EXCH.64 URZ, [UR8+0x55040], UR4 ;  /* 0x05504004083f75b2 */ /* 0x0022a20008000100 */
[----:B------:R1:W3:Y:S01]  /*0250*/  SYNCS.EXCH.64 URZ, [UR8+0x55048], UR6 ;  /* 0x05504806083f75b2 */ /* 0x0002e20008000100 */
[----:B------:R-:W-:Y:S01]  /*0260*/  NOP ;  /* 0x0000000000007918 */ /* 0x000fe20000000000 */
.L_x_2:
[----:B------:R-:W4:Y:S01]  /*0270*/  SHFL.IDX PT, R0, R8, RZ, 0x1f ;  /* 0x00001fff08007589 */ /* 0x000f2200000e0000 */
[----:B------:R-:W-:Y:S01]  /*0280*/  NOP ;  /* 0x0000000000007918 */ /* 0x000fe20000000000 */
[----:B----4-:R-:W-:-:S13]  /*0290*/  ISETP.NE.AND P0, PT, R0, RZ, PT ;  /* 0x000000ff0000720c */ /* 0x010fda0003f05270 */
[----:B------:R-:W-:Y:S05]  /*02a0*/  @P0 BRA `(.L_x_3) ;  /* 0x0000000000580947 */ /* 0x000fea0003800000 */
[----:B-1----:R-:W1:Y:S01]  /*02b0*/  S2UR UR5, SR_CgaCtaId ;  /* 0x00000000000579c3 */ /* 0x002e620000008800 */
[----:B------:R-:W-:Y:S01]  /*02c0*/  UMOV UR4, 0x400 ;  /* 0x0000040000047882 */ /* 0x000fe20000000000 */
[----:B------:R-:W-:Y:S01]  /*02d0*/  UMOV UR6, 0x1 ;  /* 0x0000000100067882 */ /* 0x000fe20000000000 */
[----:B------:R-:W-:Y:S01]  /*02e0*/  UMOV UR7, 0x80 ;  /* 0x0000008000077882 */ /* 0x000fe20000000000 */
[----:B------:R-:W-:Y:S01]  /*02f0*/  ELECT P0, URZ, PT ;  /* 0x00000000003f782f */ /* 0x000fe20003800000 */
[----:B-1----:R-:W-:Y:S02]  /*0300*/  ULEA UR8, UR5, UR4, 0x18 ;  /* 0x0000000405087291 */ /* 0x002fe4000f8ec03f */
[----:B------:R-:W-:-:S04]  /*0310*/  UIADD3 UR4, -UR6, 0x100000, URZ ;  /* 0x0010000006047890 */ /* 0x000fc8000fffe13f */
[----:B------:R-:W-:Y:S02]  /*0320*/  USHF.L.U32 UR5, UR4, 0xb, URZ ;  /* 0x0000000b04057899 */ /* 0x000fe4000800063f */
[----:B------:R-:W-:Y:S02]  /*0330*/  USHF.L.U32 UR4, UR4, 0x1, URZ ;  /* 0x0000000104047899 */ /* 0x000fe4000800063f */
[----:B------:R-:W-:-:S04]  /*0340*/  UIADD3 UR6, -UR7, 0x100000, URZ ;  /* 0x0010000007067890 */ /* 0x000fc8000fffe13f */
[----:B------:R-:W-:Y:S02]  /*0350*/  USHF.L.U32 UR7, UR6, 0xb, URZ ;  /* 0x0000000b06077899 */ /* 0x000fe4000800063f */
[----:B------:R-:W-:Y:S01]  /*0360*/  USHF.L.U32 UR6, UR6, 0x1, URZ ;  /* 0x0000000106067899 */ /* 0x000fe2000800063f */
[----:B------:R-:W1:Y:S03]  /*0370*/  FENCE.VIEW.ASYNC.S ;  /* 0x00000000000073c6 */ /* 0x000e660000000000 */
[----:B-1----:R4:W1:Y:S08]  /*0380*/  SYNCS.EXCH.64 URZ, [UR8+0x55000], UR4 ;  /* 0x05500004083f75b2 */ /* 0x0028700008000100 */
[----:B------:R4:W1:Y:S01]  /*0390*/  SYNCS.EXCH.64 URZ, [UR8+0x55020], UR6 ;  /* 0x05502006083f75b2 */ /* 0x0008620008000100 */
[----:B------:R4:W1:Y:S01]  /*03a0*/  SYNCS.EXCH.64 URZ, [UR8+0x55008], UR4 ;  /* 0x05500804083f75b2 */ /* 0x0008620008000100 */
[----:B------:R4:W1:Y:S01]  /*03b0*/  SYNCS.EXCH.64 URZ, [UR8+0x55028], UR6 ;  /* 0x05502806083f75b2 */ /* 0x0008620008000100 */
[----:B------:R4:W1:Y:S01]  /*03c0*/  SYNCS.EXCH.64 URZ, [UR8+0x55010], UR4 ;  /* 0x05501004083f75b2 */ /* 0x0008620008000100 */
[----:B------:R4:W1:Y:S01]  /*03d0*/  SYNCS.EXCH.64 URZ, [UR8+0x55030], UR6 ;  /* 0x05503006083f75b2 */ /* 0x0008620008000100 */
[----:B------:R4:W1:Y:S01]  /*03e0*/  SYNCS.EXCH.64 URZ, [UR8+0x55018], UR4 ;  /* 0x05501804083f75b2 */ /* 0x0008620008000100 */
[----:B------:R4:W1:Y:S02]  /*03f0*/  SYNCS.EXCH.64 URZ, [UR8+0x55038], UR6 ;  /* 0x05503806083f75b2 */ /* 0x0008640008000100 */
[----:B----4-:R-:W-:Y:S01]  /*0400*/  NOP ;  /* 0x0000000000007918 */ /* 0x010fe20000000000 */
.L_x_3:
        /* <DEDUP_REMOVED lines=26> */
.L_x_4:
[----:B------:R-:W4:Y:S01]  /*05b0*/  S2UR UR43, SR_CTAID.X ;  /* 0x00000000002b79c3 */ /* 0x000f220000002500 */
[----:B------:R-:W5:Y:S01]  /*05c0*/  SHFL.IDX PT, R8, R8, RZ, 0x1f ;  /* 0x00001fff08087589 */ /* 0x000f6200000e0000 */
[----:B-1----:R-:W-:Y:S01]  /*05d0*/  ULDC UR4, c[0x0][0x28c] ;  /* 0x0000a30000047ab9 */ /* 0x002fe20000000800 */
[----:B------:R-:W-:Y:S02]  /*05e0*/  ELECT P0, URZ, PT ;  /* 0x00000000003f782f */ /* 0x000fe40003800000 */
[----:B------:R-:W-:Y:S01]  /*05f0*/  SHF.R.S32.HI R3, RZ, 0x1f, R16 ;  /* 0x0000001fff037819 */ /* 0x000fe20000011410 */
[----:B------:R-:W-:Y:S01]  /*0600*/  UIADD3 UR4, UR4, 0xff, URZ ;  /* 0x000000ff04047890 */ /* 0x000fe2000fffe03f */
[----:B------:R-:W-:Y:S01]  /*0610*/  NOP ;  /* 0x0000000000007918 */ /* 0x000fe20000000000 */
[----:B------:R-:W-:Y:S01]  /*0620*/  BSSY B0, `(.L_x_5) ;  /* 0x0000048000007945 */ /* 0x000fe20003800000 */
[----:B------:R-:W-:Y:S01]  /*0630*/  LEA.HI R3, R3, R16, RZ, 0x7 ;  /* 0x0000001003037211 */ /* 0x000fe200078f38ff */
[----:B------:R-:W-:Y:S01]  /*0640*/  USHF.R.S32.HI UR5, URZ, 0x1f, UR4 ;  /* 0x0000001f3f057899 */ /* 0x000fe20008011404 */
[----:B------:R-:W1:Y:S01]  /*0650*/  S2UR UR52, SR_CTAID.Y ;  /* 0x00000000003479c3 */ /* 0x000e620000002600 */
[----:B------:R-:W-:-:S02]  /*0660*/  MOV R7, RZ ;  /* 0x000000ff00077202 */ /* 0x000fc40000000f00 */
[----:B------:R-:W-:Y:S01]  /*0670*/  ULEA.HI UR5, UR5, UR4, URZ, 0x8 ;  /* 0x0000000405057291 */ /* 0x000fe2000f8f403f */
[----:B------:R-:W-:-:S03]  /*0680*/  LOP3.LUT R3, R3, 0xffffff80, RZ, 0xc0, !PT ;  /* 0xffffff8003037812 */ /* 0x000fc600078ec0ff */
[----:B------:R-:W-:Y:S01]  /*0690*/  USHF.R.S32.HI UR5, URZ, 0x8, UR5 ;  /* 0x000000083f057899 */ /* 0x000fe20008011405 */
[----:B------:R-:W1:Y:S01]  /*06a0*/  S2UR UR53, SR_CTAID.Z ;  /* 0x00000000003579c3 */ /* 0x000e620000002700 */
[----:B----4-:R-:W-:-:S07]  /*06b0*/  USHF.L.U32 UR43, UR43, 0x6, URZ ;  /* 0x000000062b2b7899 */ /* 0x010fce000800063f */
[----:B--23--:R-:W-:Y:S01]  /*06c0*/  BAR.SYNC.DEFER_BLOCKING 0x0 ;  /* 0x0000000000007b1d */ /* 0x00cfe20000010000 */
[----:B-----5:R-:W-:Y:S01]  /*06d0*/  ISETP.EQ.AND P1, PT, R8, RZ, P0 ;  /* 0x000000ff0800720c */ /* 0x020fe20000722270 */
[----:B------:R-:W-:-:S04]  /*06e0*/  IMAD.U32 R0, RZ, RZ, UR43 ;  /* 0x0000002bff007e24 */ /* 0x000fc8000f8e00ff */
[----:B------:R-:W-:-:S05]  /*06f0*/  VIADD R0, R0, 0x13f ;  /* 0x0000013f00007836 */ /* 0x000fca0000000000 */
[----:B------:R-:W-:Y:S01]  /*0700*/  SHF.R.U32.HI R21, RZ, 0x8, R0 ;  /* 0x00000008ff157819 */ /* 0x000fe20000011600 */
[----:B------:R-:W-:-:S03]  /*0710*/  IMAD.IADD R0, R16, 0x1, -R3 ;  /* 0x0000000110007824 */ /* 0x000fc600078e0a03 */
[----:B------:R-:W-:Y:S01]  /*0720*/  VIMNMX R2, R21, UR5, PT ;  /* 0x0000000515027c48 */ /* 0x000fe2000bfe0100 */
[----:B-1----:R-:W-:Y:S06]  /*0730*/  @!P1 BRA `(.L_x_6) ;  /* 0x0000000000d89947 */ /* 0x002fec0003800000 */
[----:B------:R-:W1:Y:S01]  /*0740*/  S2R R4, SR_CgaCtaId ;  /* 0x0000000000047919 */ /* 0x000e620000008800 */
[----:B------:R-:W-:Y:S01]  /*0750*/  MOV R3, 0x400 ;  /* 0x0000040000037802 */ /* 0x000fe20000000f00 */
[----:B------:R-:W-:Y:S01]  /*0760*/  IMAD.MOV.U32 R5, RZ, RZ, 0x1 ;  /* 0x00000001ff057424 */ /* 0x000fe200078e00ff */
[----:B------:R-:W-:Y:S02]  /*0770*/  ISETP.NE.AND P3, PT, R0, RZ, PT ;  /* 0x000000ff0000720c */ /* 0x000fe40003f65270 */
[----:B-1----:R-:W-:Y:S02]  /*0780*/  LEA R4, R4, R3, 0x18 ;  /* 0x0000000304047211 */ /* 0x002fe400078ec0ff */
[----:B------:R-:W-:-:S09]  /*0790*/  SHF.L.U32 R3, R5, 0x1f, RZ ;  /* 0x0000001f05037819 */ /* 0x000fd200000006ff */
.L_x_7:
[----:B-1----:R1:W2:Y:S02]  /*07a0*/  SYNCS.PHASECHK.TRANS64.TRYWAIT P2, [R4+URZ+0x55048], R3 ;  /* 0x05504803040075a7 */ /* 0x0022a4000804017f */
[----:B--2---:R-:W-:Y:S05]  /*07b0*/  @!P2 NANOSLEEP.SYNCS 0x989680 ;  /* 0x009896800000a95d */ /* 0x004fea0003900000 */
[----:B------:R-:W2:Y:S02]  /*07c0*/  @!P2 SYNCS.PHASECHK.TRANS64 P2, [R4+URZ+0x55048], R3 ;  /* 0x055048030400a5a7 */ /* 0x000ea4000804007f */
[----:B--2---:R-:W-:Y:S05]  /*07d0*/  @!P2 BRA `(.L_x_7) ;  /* 0xfffffffc00f0a947 */ /* 0x004fea000383ffff */
[----:B------:R-:W-:Y:S05]  /*07e0*/  @P3 BRA `(.L_x_8) ;  /* 0x0000000000143947 */ /* 0x000fea0003800000 */
[----:B------:R-:W-:Y:S02]  /*07f0*/  LOP3.LUT P2, RZ, R16, 0x1f, RZ, 0xc0, !PT ;  /* 0x0000001f10ff7812 */ /* 0x000fe4000784c0ff */
[----:B-1----:R-:W-:-:S04]  /*0800*/  MOV R3, 0x5000 ;  /* 0x0000500000037802 */ /* 0x002fc80000000f00 */
[----:B------:R2:W-:Y:S07]  /*0810*/  SYNCS.ARRIVE.TRANS64 RZ, [R4+URZ+0x55040], R3 ;  /* 0x0550400304ff79a7 */ /* 0x0005ee000800003f */
[----:B------:R-:W-:Y:S05]  /*0820*/  @!P2 BRA `(.L_x_8) ;  /* 0x000000000004a947 */ /* 0x000fea0003800000 */
[----:B------:R-:W-:Y:S01]  /*0830*/  BPT.TRAP 0x1 ;  /* 0x000000040000795c */ /* 0x000fe20000300000 */
.L_x_8:
[----:B------:R-:W-:Y:S01]  /*0840*/  R2UR UR40, R4 ;  /* 0x00000000042872ca */ /* 0x000fe200000e0000 */
[----:B------:R-:W-:Y:S01]  /*0850*/  ULDC.64 UR4, c[0x0][0x198] ;  /* 0x0000660000047ab9 */ /* 0x000fe20000000a00 */
[----:B------:R-:W-:Y:S01]  /*0860*/  UMOV UR6, 0x0 ;  /* 0x0000000000067882 */ /* 0x000fe20000000000 */
[----:B------:R-:W-:Y:S01]  /*0870*/  UIADD3 UR4, UP0, UR4, 0xf0, URZ ;  /* 0x000000f004047890 */ /* 0x000fe2000ff1e03f */
[----:B------:R-:W-:Y:S01]  /*0880*/  UMOV UR7, 0x10000000 ;  /* 0x1000000000077882 */ /* 0x000fe20000000000 */
[----:B------:R-:W-:Y:S02]  /*0890*/  UMOV UR42, URZ ;  /* 0x0000003f002a7c82 */ /* 0x000fe40008000000 */
[----:B------:R-:W-:Y:S01]  /*08a0*/  UIADD3.X UR5, URZ, UR5, URZ, UP0, !UPT ;  /* 0x000000053f057290 */ /* 0x000fe200087fe43f */
[----:B------:R-:W-:Y:S01]  /*08b0*/  UMOV UR44, UR52 ;  /* 0x00000034002c7c82 */ /* 0x000fe20008000000 */
[----:B------:R-:W-:Y:S01]  /*08c0*/  UMOV UR45, UR53 ;  /* 0x00000035002d7c82 */ /* 0x000fe20008000000 */
[----:B------:R-:W-:Y:S01]  /*08d0*/  UMOV UR26, 0x20 ;  /* 0x00000020001a7882 */ /* 0x000fe20000000000 */
[----:B------:R-:W-:-:S02]  /*08e0*/  UMOV UR27, UR43 ;  /* 0x0000002b001b7c82 */ /* 0x000fc40008000000 */
[----:B------:R-:W-:Y:S02]  /*08f0*/  UIADD3 UR41, UR40, 0x55040, URZ ;  /* 0x0005504028297890 */ /* 0x000fe4000fffe03f */
[----:B------:R-:W-:Y:S02]  /*0900*/  UIADD3 UR24, UR40, 0x1000, URZ ;  /* 0x0000100028187890 */ /* 0x000fe4000fffe03f */
[----:B------:R-:W-:Y:S02]  /*0910*/  UIADD3 UR16, UR40, 0x2000, URZ ;  /* 0x0000200028107890 */ /* 0x000fe4000fffe03f */
[----:B------:R-:W-:Y:S02]  /*0920*/  UIADD3 UR8, UR40, 0x3000, URZ ;  /* 0x0000300028087890 */ /* 0x000fe4000fffe03f */
[----:B------:R-:W-:Y:S02]  /*0930*/  UIADD3 UR48, UR40, 0x4000, URZ ;  /* 0x0000400028307890 */ /* 0x000fe4000fffe03f */
[----:B------:R3:W-:Y:S01]  /*0940*/  UTMALDG.4D [UR40], [UR4], desc[UR6] ;  /* 0x00000628040075b4 */ /* 0x0007e20008019000 */
[----:B------:R-:W-:Y:S01]  /*0950*/  UMOV UR28, UR52 ;  /* 0x00000034001c7c82 */ /* 0x000fe20008000000 */
[----:B------:R-:W-:Y:S01]  /*0960*/  UMOV UR29, UR53 ;  /* 0x00000035001d7c82 */ /* 0x000fe20008000000 */
[----:B------:R-:W-:Y:S01]  /*0970*/  UMOV UR25, UR41 ;  /* 0x0000002900197c82 */ /* 0x000fe20008000000 */
[----:B------:R-:W-:Y:S01]  /*0980*/  UMOV UR18, 0x40 ;  /* 0x0000004000127882 */ /* 0x000fe20000000000 */
[----:B------:R-:W-:Y:S01]  /*0990*/  UMOV UR19, UR43 ;  /* 0x0000002b00137c82 */ /* 0x000fe20008000000 */
[----:B------:R-:W-:Y:S01]  /*09a0*/  UMOV UR20, UR52 ;  /* 0x0000003400147c82 */ /* 0x000fe20008000000 */
[----:B------:R-:W-:Y:S01]  /*09b0*/  UMOV UR21, UR53 ;  /* 0x0000003500157c82 */ /* 0x000fe20008000000 */
[----:B------:R-:W-:Y:S01]  /*09c0*/  UMOV UR17, UR41 ;  /* 0x0000002900117c82 */ /* 0x000fe20008000000 */
[----:B------:R-:W-:Y:S01]  /*09d0*/  UMOV UR10, 0x60 ;  /* 0x00000060000a7882 */ /* 0x000fe20000000000 */
[----:B------:R-:W-:Y:S01]  /*09e0*/  UMOV UR11, UR43 ;  /* 0x0000002b000b7c82 */ /* 0x000fe20008000000 */
[----:B------:R-:W-:Y:S01]  /*09f0*/  UMOV UR12, UR52 ;  /* 0x00000034000c7c82 */ /* 0x000fe20008000000 */
[----:B------:R3:W-:Y:S01]  /*0a00*/  UTMALDG.4D [UR24], [UR4], desc[UR6] ;  /* 0x00000618040075b4 */ /* 0x0007e20008019000 */
[----:B------:R-:W-:Y:S01]  /*0a10*/  UMOV UR13, UR53 ;  /* 0x00000035000d7c82 */ /* 0x000fe20008000000 */
[----:B------:R-:W-:Y:S01]  /*0a20*/  UMOV UR9, UR41 ;  /* 0x0000002900097c82 */ /* 0x000fe20008000000 */
[----:B------:R-:W-:Y:S01]  /*0a30*/  UMOV UR50, 0x80 ;  /* 0x0000008000327882 */ /* 0x000fe20000000000 */
[----:B------:R-:W-:Y:S01]  /*0a40*/  UMOV UR51, UR43 ;  /* 0x0000002b00337c82 */ /* 0x000fe20008000000 */
[----:B------:R-:W-:Y:S01]  /*0a50*/  UMOV UR49, UR41 ;  /* 0x0000002900317c82 */ /* 0x000fe20008000000 */
[----:B------:R3:W-:Y:S01]  /*0a60*/  UTMALDG.4D [UR16], [UR4], desc[UR6] ;  /* 0x00000610040075b4 */ /* 0x0007e20008019000 */
[----:B------:R3:W-:Y:S01]  /*0a70*/  UTMALDG.4D [UR8], [UR4], desc[UR6] ;  /* 0x00000608040075b4 */ /* 0x0007e20008019000 */
[----:B------:R3:W-:Y:S02]  /*0a80*/  UTMALDG.4D [UR48], [UR4], desc[UR6] ;  /* 0x00000630040075b4 */ /* 0x0007e40008019000 */
[----:B---3--:R-:W-:Y:S01]  /*0a90*/  NOP ;  /* 0x0000000000007918 */ /* 0x008fe20000000000 */
.L_x_6:
[----:B------:R-:W-:Y:S05]  /*0aa0*/  BSYNC B0 ;  /* 0x0000000000007941 */ /* 0x000fea0003800000 */
.L_x_5:
[----:B------:R-:W-:Y:S01]  /*0ab0*/  BSSY B0, `(.L_x_9) ;  /* 0x0000109000007945 */ /* 0x000fe20003800000 */
[----:B------:R-:W-:Y:S01]  /*0ac0*/  IMAD.SHL.U32 R6, R2, 0x2, RZ ;  /* 0x0000000202067824 */ /* 0x000fe200078e00ff */
[----:B------:R-:W-:Y:S01]  /*0ad0*/  MOV R5, 0x1 ;  /* 0x0000000100057802 */ /* 0x000fe20000000f00 */
[----:B------:R-:W-:Y:S02]  /*0ae0*/  IMAD.MOV.U32 R10, RZ, RZ, 0x1 ;  /* 0x00000001ff0a7424 */ /* 0x000fe400078e00ff */
[----:B-12---:R-:W-:Y:S01]  /*0af0*/  IMAD.MOV.U32 R4, RZ, RZ, RZ ;  /* 0x000000ffff047224 */ /* 0x006fe200078e00ff */
[----:B------:R-:W-:Y:S06]  /*0b00*/  @!P1 BRA `(.L_x_10) ;  /* 0x00000010000c9947 */ /* 0x000fec0003800000 */
[----:B------:R-:W-:Y:S01]  /*0b10*/  ISETP.GE.AND P1, PT, R2, 0x1, PT ;  /* 0x000000010200780c */ /* 0x000fe20003f26270 */
[----:B------:R-:W-:Y:S01]  /*0b20*/  IMAD.MOV.U32 R7, RZ, RZ, RZ ;  /* 0x000000ffff077224 */ /* 0x000fe200078e00ff */
[----:B------:R-:W-:Y:S02]  /*0b30*/  LOP3.LUT R11, R16, 0x1f, RZ, 0xc0, !PT ;  /* 0x0000001f100b7812 */ /* 0x000fe400078ec0ff */
[----:B------:R-:W-:-:S09]  /*0b40*/  MOV R4, RZ ;  /* 0x000000ff00047202 */ /* 0x000fd20000000f00 */
[----:B------:R-:W-:Y:S05]  /*0b50*/  @!P1 BRA `(.L_x_11) ;  /* 0x0000000400d89947 */ /* 0x000fea0003800000 */
[----:B------:R-:W1:Y:S01]  /*0b60*/  S2R R4, SR_CgaCtaId ;  /* 0x0000000000047919 */ /* 0x000e620000008800 */
[----:B------:R-:W-:Y:S01]  /*0b70*/  MOV R3, 0x400 ;  /* 0x0000040000037802 */ /* 0x000fe20000000f00 */
[----:B------:R-:W-:Y:S01]  /*0b80*/  IMAD.MOV.U32 R5, RZ, RZ, 0x1 ;  /* 0x00000001ff057424 */ /* 0x000fe200078e00ff */
[----:B------:R-:W-:Y:S02]  /*0b90*/  ISETP.NE.AND P2, PT, R0, RZ, PT ;  /* 0x000000ff0000720c */ /* 0x000fe40003f45270 */
[----:B-1----:R-:W-:Y:S01]  /*0ba0*/  LEA R6, R4, R3, 0x18 ;  /* 0x0000000304067211 */ /* 0x002fe200078ec0ff */
[----:B------:R-:W-:Y:S01]  /*0bb0*/  IMAD.MOV.U32 R4, RZ, RZ, 0x1 ;  /* 0x00000001ff047424 */ /* 0x000fe200078e00ff */
[----:B------:R-:W-:-:S09]  /*0bc0*/  SHF.L.U32 R3, R5, 0x1f, RZ ;  /* 0x0000001f05037819 */ /* 0x000fd200000006ff */
.L_x_12:
[----:B-1----:R1:W2:Y:S02]  /*0bd0*/  SYNCS.PHASECHK.TRANS64.TRYWAIT P1, [R6+URZ+0x55020], R3 ;  /* 0x05502003060075a7 */ /* 0x0022a4000802017f */
[----:B--2---:R-:W-:Y:S05]  /*0be0*/  @!P1 NANOSLEEP.SYNCS 0x989680 ;  /* 0x009896800000995d */ /* 0x004fea0003900000 */
[----:B------:R-:W2:Y:S02]  /*0bf0*/  @!P1 SYNCS.PHASECHK.TRANS64 P1, [R6+URZ+0x55020], R3 ;  /* 0x05502003060095a7 */ /* 0x000ea4000802007f */
[----:B--2---:R-:W-:Y:S05]  /*0c00*/  @!P1 BRA `(.L_x_12) ;  /* 0xfffffffc00f09947 */ /* 0x004fea000383ffff */
[----:B------:R-:W-:Y:S05]  /*0c10*/  @P2 BRA `(.L_x_13) ;  /* 0x0000000000142947 */ /* 0x000fea0003800000 */
[----:B------:R-:W-:Y:S02]  /*0c20*/  ISETP.NE.AND P1, PT, R11, RZ, PT ;  /* 0x000000ff0b00720c */ /* 0x000fe40003f25270 */
[----:B-1----:R-:W-:-:S04]  /*0c30*/  MOV R3, 0x14000 ;  /* 0x0001400000037802 */ /* 0x002fc80000000f00 */
[----:B------:R2:W-:Y:S07]  /*0c40*/  SYNCS.ARRIVE.TRANS64 RZ, [R6+URZ+0x55000], R3 ;  /* 0x0550000306ff79a7 */ /* 0x0005ee000800003f */
[----:B------:R-:W-:Y:S05]  /*0c50*/  @!P1 BRA `(.L_x_13) ;  /* 0x0000000000049947 */ /* 0x000fea0003800000 */
[----:B------:R-:W-:Y:S01]  /*0c60*/  BPT.TRAP 0x1 ;  /* 0x000000040000795c */ /* 0x000fe20000300000 */
.L_x_13:
[----:B------:R-:W-:Y:S01]  /*0c70*/  R2UR UR48, R6 ;  /* 0x00000000063072ca */ /* 0x000fe200000e0000 */
[----:B------:R-:W-:Y:S01]  /*0c80*/  ULDC.64 UR4, c[0x0][0x198] ;  /* 0x0000660000047ab9 */ /* 0x000fe20000000a00 */
[----:B-12---:R-:W1:Y:S01]  /*0c90*/  S2R R6, SR_CgaCtaId ;  /* 0x0000000000067919 */ /* 0x006e620000008800 */
[----:B------:R-:W-:Y:S01]  /*0ca0*/  UIADD3 UR4, UP0, UR4, 0x1f0, URZ ;  /* 0x000001f004047890 */ /* 0x000fe2000ff1e03f */
[----:B------:R-:W-:Y:S01]  /*0cb0*/  MOV R3, 0x400 ;  /* 0x0000040000037802 */ /* 0x000fe20000000f00 */
[----:B------:R-:W-:Y:S01]  /*0cc0*/  UMOV UR35, URZ ;  /* 0x0000003f00237c82 */ /* 0x000fe20008000000 */
[----:B------:R-:W-:Y:S01]  /*0cd0*/  UMOV UR6, 0x0 ;  /* 0x0000000000067882 */ /* 0x000fe20000000000 */
[----:B------:R-:W-:Y:S01]  /*0ce0*/  UIADD3.X UR5, URZ, UR5, URZ, UP0, !UPT ;  /* 0x000000053f057290 */ /* 0x000fe200087fe43f */
[----:B------:R-:W-:Y:S01]  /*0cf0*/  IMAD.MOV.U32 R9, RZ, RZ, 0x1 ;  /* 0x00000001ff097424 */ /* 0x000fe200078e00ff */
[----:B------:R-:W-:Y:S01]  /*0d00*/  UMOV UR7, 0x10000000 ;  /* 0x1000000000077882 */ /* 0x000fe20000000000 */
[----:B------:R-:W-:Y:S01]  /*0d10*/  UMOV UR34, URZ ;  /* 0x0000003f00227c82 */ /* 0x000fe20008000000 */
[----:B------:R-:W-:Y:S01]  /*0d20*/  UMOV UR36, UR52 ;  /* 0x0000003400247c82 */ /* 0x000fe20008000000 */
[----:B------:R-:W-:Y:S01]  /*0d30*/  UMOV UR37, UR53 ;  /* 0x0000003500257c82 */ /* 0x000fe20008000000 */
[----:B------:R-:W-:Y:S01]  /*0d40*/  UIADD3 UR32, UR48, 0x5000, URZ ;  /* 0x0000500030207890 */ /* 0x000fe2000fffe03f */
[----:B------:R-:W-:Y:S01]  /*0d50*/  ISETP.NE.AND P2, PT, R0, RZ, PT ;  /* 0x000000ff0000720c */ /* 0x000fe20003f45270 */
[----:B------:R-:W-:Y:S01]  /*0d60*/  UIADD3 UR33, UR48, 0x55000, URZ ;  /* 0x0005500030217890 */ /* 0x000fe2000fffe03f */
[----:B------:R-:W-:Y:S01]  /*0d70*/  IMAD.MOV.U32 R7, RZ, RZ, 0x1 ;  /* 0x00000001ff077424 */ /* 0x000fe200078e00ff */
[----:B------:R-:W-:-:S02]  /*0d80*/  UIADD3 UR24, UR48, 0x9000, URZ ;  /* 0x0000900030187890 */ /* 0x000fc4000fffe03f */
[----:B------:R-:W-:Y:S02]  /*0d90*/  UIADD3 UR16, UR48, 0xd000, URZ ;  /* 0x0000d00030107890 */ /* 0x000fe4000fffe03f */
[----:B------:R-:W-:Y:S02]  /*0da0*/  UIADD3 UR8, UR48, 0x11000, URZ ;  /* 0x0001100030087890 */ /* 0x000fe4000fffe03f */
[----:B------:R-:W-:Y:S01]  /*0db0*/  UIADD3 UR48, UR48, 0x15000, URZ ;  /* 0x0001500030307890 */ /* 0x000fe2000fffe03f */
[----:B------:R2:W-:Y:S01]  /*0dc0*/  UTMALDG.4D [UR32], [UR4], desc[UR6] ;  /* 0x00000620040075b4 */ /* 0x0005e20008019000 */
        /* <DEDUP_REMOVED lines=19> */
[----:B-1----:R-:W-:Y:S01]  /*0f00*/  LEA R5, R6, R3, 0x18 ;  /* 0x0000000306057211 */ /* 0x002fe200078ec0ff */
[----:B------:R2:W-:Y:S01]  /*0f10*/  UTMALDG.4D [UR16], [UR4], desc[UR6] ;  /* 0x00000610040075b4 */ /* 0x0005e20008019000 */
[----:B------:R-:W-:-:S02]  /*0f20*/  SHF.L.U32 R6, R9, 0x1f, RZ ;  /* 0x0000001f09067819 */ /* 0x000fc400000006ff */
[----:B------:R-:W-:Y:S01]  /*0f30*/  LEA R3, R4, R5, 0x3 ;  /* 0x0000000504037211 */ /* 0x000fe200078e18ff */
[----:B------:R2:W-:Y:S01]  /*0f40*/  UTMALDG.4D [UR8], [UR4], desc[UR6] ;  /* 0x00000608040075b4 */ /* 0x0005e20008019000 */
[----:B------:R2:W-:Y:S02]  /*0f50*/  UTMALDG.4D [UR48], [UR4], desc[UR6] ;  /* 0x00000630040075b4 */ /* 0x0005e40008019000 */
[----:B--2---:R-:W-:-:S03]  /*0f60*/  NOP ;  /* 0x0000000000007918 */ /* 0x004fc60000000000 */
.L_x_14:
[----:B-1----:R1:W2:Y:S02]  /*0f70*/  SYNCS.PHASECHK.TRANS64.TRYWAIT P1, [R3+URZ+0x55020], R6 ;  /* 0x05502006030075a7 */ /* 0x0022a4000802017f */
[----:B--2---:R-:W-:Y:S05]  /*0f80*/  @!P1 NANOSLEEP.SYNCS 0x989680 ;  /* 0x009896800000995d */ /* 0x004fea0003900000 */
[----:B------:R-:W2:Y:S02]  /*0f90*/  @!P1 SYNCS.PHASECHK.TRANS64 P1, [R3+URZ+0x55020], R6 ;  /* 0x05502006030095a7 */ /* 0x000ea4000802007f */
[----:B--2---:R-:W-:Y:S05]  /*0fa0*/  @!P1 BRA `(.L_x_14) ;  /* 0xfffffffc00f09947 */ /* 0x004fea000383ffff */
[----:B------:R-:W-:Y:S05]  /*0fb0*/  @P2 BRA `(.L_x_15) ;  /* 0x0000000000142947 */ /* 0x000fea0003800000 */
[----:B------:R-:W-:Y:S01]  /*0fc0*/  ISETP.NE.AND P1, PT, R11, RZ, PT ;  /* 0x000000ff0b00720c */ /* 0x000fe20003f25270 */
[----:B-1----:R-:W-:-:S04]  /*0fd0*/  IMAD.MOV.U32 R6, RZ, RZ, 0x14000 ;  /* 0x00014000ff067424 */ /* 0x002fc800078e00ff */
[----:B------:R2:W-:Y:S08]  /*0fe0*/  SYNCS.ARRIVE.TRANS64 RZ, [R3+URZ+0x55000], R6 ;  /* 0x0550000603ff79a7 */ /* 0x0005f0000800003f */
[----:B------:R-:W-:Y:S05]  /*0ff0*/  @!P1 BRA `(.L_x_15) ;  /* 0x0000000000049947 */ /* 0x000fea0003800000 */
[----:B------:R-:W-:Y:S01]  /*1000*/  BPT.TRAP 0x1 ;  /* 0x000000040000795c */ /* 0x000fe20000300000 */
.L_x_15:
[C---:B------:R-:W-:Y:S01]  /*1010*/  IMAD R5, R4.reuse, 0x14000, R5 ;  /* 0x0001400004057824 */ /* 0x040fe200078e0205 */
[----:B------:R-:W-:Y:S01]  /*1020*/  R2UR UR33, R3 ;  /* 0x00000000032172ca */ /* 0x000fe200000e0000 */
[----:B------:R-:W-:Y:S01]  /*1030*/  ULDC.64 UR4, c[0x0][0x198] ;  /* 0x0000660000047ab9 */ /* 0x000fe20000000a00 */
[----:B------:R-:W-:Y:S01]  /*1040*/  UMOV UR35, URZ ;  /* 0x0000003f00237c82 */ /* 0x000fe20008000000 */
[----:B------:R-:W-:Y:S01]  /*1050*/  UIADD3 UR4, UP0, UR4, 0x2f0, URZ ;  /* 0x000002f004047890 */ /* 0x000fe2000ff1e03f */
[----:B------:R-:W-:Y:S01]  /*1060*/  R2UR UR48, R5 ;  /* 0x00000000053072ca */ /* 0x000fe200000e0000 */
[----:B------:R-:W-:Y:S01]  /*1070*/  UMOV UR6, 0x0 ;  /* 0x0000000000067882 */ /* 0x000fe20000000000 */
[----:B------:R-:W-:Y:S01]  /*1080*/  UMOV UR7, 0x10000000 ;  /* 0x1000000000077882 */ /* 0x000fe20000000000 */
[----:B------:R-:W-:Y:S01]  /*1090*/  UIADD3.X UR5, URZ, UR5, URZ, UP0, !UPT ;  /* 0x000000053f057290 */ /* 0x000fe200087fe43f */
[----:B------:R-:W-:Y:S01]  /*10a0*/  VIADD R4, R4, 0x1 ;  /* 0x0000000104047836 */ /* 0x000fe20000000000 */
[----:B------:R-:W-:Y:S01]  /*10b0*/  UMOV UR34, URZ ;  /* 0x0000003f00227c82 */ /* 0x000fe20008000000 */
[----:B------:R-:W-:Y:S01]  /*10c0*/  UMOV UR36, UR52 ;  /* 0x0000003400247c82 */ /* 0x000fe20008000000 */
[----:B------:R-:W-:Y:S01]  /*10d0*/  UMOV UR37, UR53 ;  /* 0x0000003500257c82 */ /* 0x000fe20008000000 */
[----:B------:R-:W-:Y:S01]  /*10e0*/  UMOV UR26, 0x20 ;  /* 0x00000020001a7882 */ /* 0x000fe20000000000 */
[----:B------:R-:W-:Y:S01]  /*10f0*/  UIADD3 UR33, UR33, 0x55000, URZ ;  /* 0x0005500021217890 */ /* 0x000fe2000fffe03f */
[----:B------:R-:W-:Y:S01]  /*1100*/  UMOV UR28, UR52 ;  /* 0x00000034001c7c82 */ /* 0x000fe20008000000 */
[----:B------:R-:W-:-:S02]  /*1110*/  UMOV UR29, UR53 ;  /* 0x00000035001d7c82 */ /* 0x000fc40008000000 */
[----:B------:R-:W-:Y:S02]  /*1120*/  UIADD3 UR32, UR48, 0x5000, URZ ;  /* 0x0000500030207890 */ /* 0x000fe4000fffe03f */
[----:B------:R-:W-:Y:S02]  /*1130*/  UIADD3 UR24, UR48, 0x9000, URZ ;  /* 0x0000900030187890 */ /* 0x000fe4000fffe03f */
[----:B------:R-:W-:Y:S02]  /*1140*/  UIADD3 UR16, UR48, 0xd000, URZ ;  /* 0x0000d00030107890 */ /* 0x000fe4000fffe03f */
[----:B------:R-:W-:Y:S02]  /*1150*/  UIADD3 UR8, UR48, 0x11000, URZ ;  /* 0x0001100030087890 */ /* 0x000fe4000fffe03f */
[----:B------:R-:W-:Y:S01]  /*1160*/  UIADD3 UR48, UR48, 0x15000, URZ ;  /* 0x0001500030307890 */ /* 0x000fe2000fffe03f */
[----:B------:R3:W-:Y:S01]  /*1170*/  UTMALDG.4D [UR32], [UR4], desc[UR6] ;  /* 0x00000620040075b4 */ /* 0x0007e20008019000 */
        /* <DEDUP_REMOVED lines=20> */
.L_x_11:
[----:B------:R-:W-:Y:S02]  /*12c0*/  ISETP.GE.AND P1, PT, R2, 0x2, PT ;  /* 0x000000020200780c */ /* 0x000fe40003f26270 */
[----:B------:R-:W-:-:S11]  /*12d0*/  MOV R5, 0x1 ;  /* 0x0000000100057802 */ /* 0x000fd60000000f00 */
[----:B------:R-:W-:Y:S05]  /*12e0*/  @!P1 BRA `(.L_x_16) ;  /* 0x0000000800089947 */ /* 0x000fea0003800000 */
[----:B-12---:R-:W1:Y:S01]  /*12f0*/  S2R R6, SR_CgaCtaId ;  /* 0x0000000000067919 */ /* 0x006e620000008800 */
[----:B------:R-:W-:Y:S01]  /*1300*/  MOV R3, 0x400 ;  /* 0x0000040000037802 */ /* 0x000fe20000000f00 */
[----:B------:R-:W-:Y:S01]  /*1310*/  IMAD.MOV.U32 R5, RZ, RZ, 0x1 ;  /* 0x00000001ff057424 */ /* 0x000fe200078e00ff */
[----:B------:R-:W-:Y:S02]  /*1320*/  ISETP.NE.AND P2, PT, R0, RZ, PT ;  /* 0x000000ff0000720c */ /* 0x000fe40003f45270 */
[----:B-1----:R-:W-:Y:S02]  /*1330*/  LEA R3, R6, R3, 0x18 ;  /* 0x0000000306037211 */ /* 0x002fe400078ec0ff */
[----:B------:R-:W-:-:S03]  /*1340*/  SHF.L.U32 R6, R5, 0x1f, RZ ;  /* 0x0000001f05067819 */ /* 0x000fc600000006ff */
[----:B------:R-:W-:-:S07]  /*1350*/  IMAD R5, R4, 0x8, R3 ;  /* 0x0000000804057824 */ /* 0x000fce00078e0203 */
.L_x_17:
        /* <DEDUP_REMOVED lines=10> */
.L_x_18:
[C---:B------:R-:W-:Y:S01]  /*1400*/  IMAD R3, R4.reuse, 0x14000, R3 ;  /* 0x0001400004037824 */ /* 0x040fe200078e0203 */
[----:B------:R-:W-:Y:S01]  /*1410*/  R2UR UR33, R5 ;  /* 0x00000000052172ca */ /* 0x000fe200000e0000 */
[----:B------:R-:W-:Y:S01]  /*1420*/  ULDC.64 UR4, c[0x0][0x198] ;  /* 0x0000660000047ab9 */ /* 0x000fe20000000a00 */
[----:B------:R-:W-:Y:S01]  /*1430*/  R2UR UR35, R7 ;  /* 0x00000000072372ca */ /* 0x000fe200000e0000 */
[----:B------:R-:W-:Y:S01]  /*1440*/  UIADD3 UR4, UP0, UR4, 0x1f0, URZ ;  /* 0x000001f004047890 */ /* 0x000fe2000ff1e03f */
[----:B------:R-:W-:Y:S01]  /*1450*/  R2UR UR48, R3 ;  /* 0x00000000033072ca */ /* 0x000fe200000e0000 */
[----:B-12---:R-:W1:Y:S01]  /*1460*/  S2R R6, SR_CgaCtaId ;  /* 0x0000000000067919 */ /* 0x006e620000008800 */
[----:B------:R-:W-:Y:S01]  /*1470*/  UMOV UR6, 0x0 ;  /* 0x0000000000067882 */ /* 0x000fe20000000000 */
[----:B------:R-:W-:Y:S01]  /*1480*/  UIADD3.X UR5, URZ, UR5, URZ, UP0, !UPT ;  /* 0x000000053f057290 */ /* 0x000fe200087fe43f */
[----:B------:R-:W-:Y:S01]  /*1490*/  VIADD R4, R4, 0x1 ;  /* 0x0000000104047836 */ /* 0x000fe20000000000 */
[----:B------:R-:W-:Y:S01]  /*14a0*/  UMOV UR7, 0x10000000 ;  /* 0x1000000000077882 */ /* 0x000fe20000000000 */
[----:B------:R-:W-:Y:S01]  /*14b0*/  UMOV UR34, URZ ;  /* 0x0000003f00227c82 */ /* 0x000fe20008000000 */
[----:B------:R-:W-:Y:S01]  /*14c0*/  UMOV UR36, UR52 ;  /* 0x0000003400247c82 */ /* 0x000fe20008000000 */
[----:B------:R-:W-:Y:S01]  /*14d0*/  UMOV UR37, UR53 ;  /* 0x0000003500257c82 */ /* 0x000fe20008000000 */
[----:B------:R-:W-:Y:S01]  /*14e0*/  UIADD3 UR33, UR33, 0x55000, URZ ;  /* 0x0005500021217890 */ /* 0x000fe2000fffe03f */
[----:B------:R-:W-:Y:S01]  /*14f0*/  MOV R3, 0x400 ;  /* 0x0000040000037802 */ /* 0x000fe20000000f00 */
[----:B------:R-:W-:Y:S01]  /*1500*/  USHF.L.U32 UR35, UR35, 0x8, URZ ;  /* 0x0000000823237899 */ /* 0x000fe2000800063f */
[C---:B------:R-:W-:Y:S01]  /*1510*/  ISETP.NE.AND P2, PT, R4.reuse, 0x4, PT ;  /* 0x000000040400780c */ /* 0x040fe20003f45270 */
[----:B------:R-:W-:Y:S01]  /*1520*/  UIADD3 UR32, UR48, 0x5000, URZ ;  /* 0x0000500030207890 */ /* 0x000fe2000fffe03f */
[C---:B------:R-:W-:Y:S01]  /*1530*/  ISETP.NE.AND P1, PT, R4.reuse, 0x4, PT ;  /* 0x000000040400780c */ /* 0x040fe20003f25270 */
[----:B------:R-:W-:Y:S01]  /*1540*/  UIADD3 UR24, UR48, 0x9000, URZ ;  /* 0x0000900030187890 */ /* 0x000fe2000fffe03f */
[----:B------:R-:W-:Y:S01]  /*1550*/  SEL R4, R4, RZ, P2 ;  /* 0x000000ff04047207 */ /* 0x000fe20001000000 */
[----:B------:R-:W-:Y:S01]  /*1560*/  UIADD3 UR16, UR48, 0xd000, URZ ;  /* 0x0000d00030107890 */ /* 0x000fe2000fffe03f */
[----:B------:R-:W-:Y:S01]  /*1570*/  SEL R5, RZ, 0x1, !P1 ;  /* 0x00000001ff057807 */ /* 0x000fe20004800000 */
[----:B------:R-:W-:Y:S01]  /*1580*/  UIADD3 UR8, UR48, 0x11000, URZ ;  /* 0x0001100030087890 */ /* 0x000fe2000fffe03f */
[----:B------:R-:W-:Y:S01]  /*1590*/  ISETP.NE.AND P3, PT, R0, RZ, PT ;  /* 0x000000ff0000720c */ /* 0x000fe20003f65270 */
        /* <DEDUP_REMOVED lines=23> */
[----:B------:R-:W-:-:S03]  /*1710*/  SHF.L.U32 R3, R5, 0x1f, RZ ;  /* 0x0000001f05037819 */ /* 0x000fc600000006ff */
[----:B------:R-:W-:Y:S01]  /*1720*/  IMAD R6, R4, 0x8, R9 ;  /* 0x0000000804067824 */ /* 0x000fe200078e0209 */
[----:B------:R2:W-:Y:S01]  /*1730*/  UTMALDG.4D [UR8], [UR4], desc[UR6] ;  /* 0x00000608040075b4 */ /* 0x0005e20008019000 */
[----:B------:R2:W-:Y:S02]  /*1740*/  UTMALDG.4D [UR48], [UR4], desc[UR6] ;  /* 0x00000630040075b4 */ /* 0x0005e40008019000 */
[----:B--2---:R-:W-:-:S03]  /*1750*/  NOP ;  /* 0x0000000000007918 */ /* 0x004fc60000000000 */
.L_x_19:
        /* <DEDUP_REMOVED lines=10> */
.L_x_20:
[----:B------:R-:W-:Y:S01]  /*1800*/  IMAD R9, R4, 0x14000, R9 ;  /* 0x0001400004097824 */ /* 0x000fe200078e0209 */
[----:B------:R-:W-:Y:S01]  /*1810*/  R2UR UR33, R6 ;  /* 0x00000000062172ca */ /* 0x000fe200000e0000 */
[----:B------:R-:W-:Y:S01]  /*1820*/  ULDC.64 UR4, c[0x0][0x198] ;  /* 0x0000660000047ab9 */ /* 0x000fe20000000a00 */
[----:B------:R-:W-:Y:S01]  /*1830*/  R2UR UR35, R7 ;  /* 0x00000000072372ca */ /* 0x000fe200000e0000 */
[----:B------:R-:W-:Y:S01]  /*1840*/  UIADD3 UR4, UP0, UR4, 0x2f0, URZ ;  /* 0x000002f004047890 */ /* 0x000fe2000ff1e03f */
[----:B------:R-:W-:Y:S01]  /*1850*/  R2UR UR48, R9 ;  /* 0x00000000093072ca */ /* 0x000fe200000e0000 */
[----:B------:R-:W-:Y:S01]  /*1860*/  UMOV UR6, 0x0 ;  /* 0x0000000000067882 */ /* 0x000fe20000000000 */
[----:B------:R-:W-:Y:S01]  /*1870*/  UMOV UR7, 0x10000000 ;  /* 0x1000000000077882 */ /* 0x000fe20000000000 */
[----:B------:R-:W-:Y:S01]  /*1880*/  UIADD3.X UR5, URZ, UR5, URZ, UP0, !UPT ;  /* 0x000000053f057290 */ /* 0x000fe200087fe43f */
[----:B-12---:R-:W-:Y:S01]  /*1890*/  VIADD R3, R4, 0x1 ;  /* 0x0000000104037836 */ /* 0x006fe20000000000 */
[----:B------:R-:W-:Y:S01]  /*18a0*/  UMOV UR34, URZ ;  /* 0x0000003f00227c82 */ /* 0x000fe20008000000 */
[----:B------:R-:W-:Y:S01]  /*18b0*/  UMOV UR36, UR52 ;  /* 0x0000003400247c82 */ /* 0x000fe20008000000 */
[----:B------:R-:W-:Y:S01]  /*18c0*/  UMOV UR37, UR53 ;  /* 0x0000003500257c82 */ /* 0x000fe20008000000 */
[----:B------:R-:W-:Y:S01]  /*18d0*/  UMOV UR26, 0x20 ;  /* 0x00000020001a7882 */ /* 0x000fe20000000000 */
[----:B------:R-:W-:Y:S01]  /*18e0*/  UIADD3 UR33, UR33, 0x55000, URZ ;  /* 0x0005500021217890 */ /* 0x000fe2000fffe03f */
[----:B------:R-:W-:Y:S01]  /*18f0*/  ISETP.NE.AND P1, PT, R3, 0x4, PT ;  /* 0x000000040300780c */ /* 0x000fe20003f25270 */
[----:B------:R-:W-:Y:S01]  /*1900*/  USHF.L.U32 UR35, UR35, 0x8, URZ ;  /* 0x0000000823237899 */ /* 0x000fe2000800063f */
[----:B------:R-:W-:Y:S01]  /*1910*/  VIADD R7, R7, 0x1 ;  /* 0x0000000107077836 */ /* 0x000fe20000000000 */
[----:B------:R-:W-:Y:S01]  /*1920*/  UIADD3 UR32, UR48, 0x5000, URZ ;  /* 0x0000500030207890 */ /* 0x000fe2000fffe03f */
[----:B------:R-:W-:Y:S01]  /*1930*/  SEL R4, RZ, 0x1, P1 ;  /* 0x00000001ff047807 */ /* 0x000fe20000800000 */
[----:B------:R-:W-:-:S02]  /*1940*/  UIADD3 UR24, UR48, 0x9000, URZ ;  /* 0x0000900030187890 */ /* 0x000fc4000fffe03f */
[----:B------:R-:W-:Y:S01]  /*1950*/  UIADD3 UR16, UR48, 0xd000, URZ ;  /* 0x0000d00030107890 */ /* 0x000fe2000fffe03f */
[----:B------:R-:W-:Y:S01]  /*1960*/  LOP3.LUT R5, R5, R4, RZ, 0x3c, !PT ;  /* 0x0000000405057212 */ /* 0x000fe200078e3cff */
[----:B------:R-:W-:Y:S01]  /*1970*/  UIADD3 UR8, UR48, 0x11000, URZ ;  /* 0x0001100030087890 */ /* 0x000fe2000fffe03f */
[----:B------:R-:W-:Y:S01]  /*1980*/  SEL R4, R3, RZ, P1 ;  /* 0x000000ff03047207 */ /* 0x000fe20000800000 */
[----:B------:R-:W-:Y:S01]  /*1990*/  UIADD3 UR48, UR48, 0x15000, URZ ;  /* 0x0001500030307890 */ /* 0x000fe2000fffe03f */
[----:B------:R3:W-:Y:S01]  /*19a0*/  UTMALDG.4D [UR32], [UR4], desc[UR6] ;  /* 0x00000620040075b4 */ /* 0x0007e20008019000 */
        /* <DEDUP_REMOVED lines=22> */
.L_x_16:
[----:B-12---:R-:W-:-:S04]  /*1b10*/  SHF.L.U32 R6, R2, 0x1, RZ ;  /* 0x0000000102067819 */ /* 0x006fc800000006ff */
[----:B------:R-:W-:-:S04]  /*1b20*/  LOP3.LUT R6, R6, 0xfffffffe, RZ, 0x3c, !PT ;  /* 0xfffffffe06067812 */ /* 0x000fc800078e3cff */
[----:B------:R-:W-:-:S07]  /*1b30*/  IADD3 R6, -R6, -0x6, RZ ;  /* 0xfffffffa06067810 */ /* 0x000fce0007ffe1ff */
.L_x_10:
[----:B------:R-:W-:Y:S05]  /*1b40*/  BSYNC B0 ;  /* 0x0000000000007941 */ /* 0x000fea0003800000 */
.L_x_9:
[----:B------:R-:W1:Y:S01]  /*1b50*/  S2R R11, SR_CgaCtaId ;  /* 0x00000000000b7919 */ /* 0x000e620000008800 */
[----:B------:R-:W-:Y:S01]  /*1b60*/  MOV R2, 0x400 ;  /* 0x0000040000027802 */ /* 0x000fe20000000f00 */
[----:B------:R-:W-:Y:S01]  /*1b70*/  IMAD.MOV.U32 R9, RZ, RZ, RZ ;  /* 0x000000ffff097224 */ /* 0x000fe200078e00ff */
[----:B------:R-:W-:Y:S02]  /*1b80*/  SHF.L.U32 R3, RZ, 0x1f, RZ ;  /* 0x0000001fff037819 */ /* 0x000fe400000006ff */
[----:B-1----:R-:W-:-:S07]  /*1b90*/  LEA R2, R11, R2, 0x18 ;  /* 0x000000020b027211 */ /* 0x002fce00078ec0ff */
.L_x_21:
[----:B-1----:R1:W2:Y:S02]  /*1ba0*/  SYNCS.PHASECHK.TRANS64.TRYWAIT P1, [R2+URZ+0x55040], R3 ;  /* 0x05504003020075a7 */ /* 0x0022a4000802017f */
[----:B--2---:R-:W-:Y:S05]  /*1bb0*/  @!P1 NANOSLEEP.SYNCS 0x989680 ;  /* 0x009896800000995d */ /* 0x004fea0003900000 */
[----:B------:R-:W2:Y:S02]  /*1bc0*/  @!P1 SYNCS.PHASECHK.TRANS64 P1, [R2+URZ+0x55040], R3 ;  /* 0x05504003020095a7 */ /* 0x000ea4000802007f */
[----:B--2---:R-:W-:Y:S05]  /*1bd0*/  @!P1 BRA `(.L_x_21) ;  /* 0xfffffffc00f09947 */ /* 0x004fea000383ffff */
[----:B------:R-:W2:Y:S01]  /*1be0*/  LDC R11, c[0x0][0x28c] ;  /* 0x0000a300ff0b7b82 */ /* 0x000ea20000000800 */
[----:B-1----:R-:W-:Y:S02]  /*1bf0*/  SHF.R.S32.HI R3, RZ, 0x1f, R0 ;  /* 0x0000001fff037819 */ /* 0x002fe40000011400 */
[----:B------:R-:W-:Y:S01]  /*1c00*/  SHF.L.U32 R15, RZ, 0x1f, RZ ;  /* 0x0000001fff0f7819 */ /* 0x000fe200000006ff */
[----:B--2---:R-:W-:Y:S01]  /*1c10*/  VIADD R12, R11, 0xff ;  /* 0x000000ff0b0c7836 */ /* 0x004fe20000000000 */
[----:B------:R-:W-:-:S04]  /*1c20*/  LEA.HI R11, R3, R0, RZ, 0x5 ;  /* 0x00000000030b7211 */ /* 0x000fc800078f28ff */
[----:B------:R-:W-:Y:S02]  /*1c30*/  SHF.R.S32.HI R13, RZ, 0x1f, R12 ;  /* 0x0000001fff0d7819 */ /* 0x000fe4000001140c */
[----:B------:R-:W-:Y:S02]  /*1c40*/  SHF.R.S32.HI R11, RZ, 0x5, R11 ;  /* 0x00000005ff0b7819 */ /* 0x000fe4000001140b */
[----:B------:R-:W-:Y:S02]  /*1c50*/  LEA.HI R13, R13, R12, RZ, 0x8 ;  /* 0x0000000c0d0d7211 */ /* 0x000fe400078f40ff */
[----:B------:R-:W-:Y:S02]  /*1c60*/  LEA R11, R11, UR43, 0x4 ;  /* 0x0000002b0b0b7c11 */ /* 0x000fe4000f8e20ff */
[----:B------:R-:W-:-:S07]  /*1c70*/  SHF.R.S32.HI R18, RZ, 0x8, R13 ;  /* 0x00000008ff127819 */ /* 0x000fce000001140d */
.L_x_22:
[----:B-1----:R1:W2:Y:S02]  /*1c80*/  SYNCS.PHASECHK.TRANS64.TRYWAIT P1, [R2+URZ+0x55000], R15 ;  /* 0x0550000f020075a7 */ /* 0x0022a4000802017f */
[----:B--2---:R-:W-:Y:S05]  /*1c90*/  @!P1 NANOSLEEP.SYNCS 0x989680 ;  /* 0x009896800000995d */ /* 0x004fea0003900000 */
[----:B------:R-:W2:Y:S02]  /*1ca0*/  @!P1 SYNCS.PHASECHK.TRANS64 P1, [R2+URZ+0x55000], R15 ;  /* 0x0550000f020095a7 */ /* 0x000ea4000802007f */
[----:B--2---:R-:W-:Y:S05]  /*1cb0*/  @!P1 BRA `(.L_x_22) ;  /* 0xfffffffc00f09947 */ /* 0x004fea000383ffff */
[----:B------:R-:W-:Y:S01]  /*1cc0*/  LEA.HI R3, R3, R0, RZ, 0x2 ;  /* 0x0000000003037211 */ /* 0x000fe200078f10ff */
[----:B------:R-:W-:Y:S05]  /*1cd0*/  WARPSYNC.ALL ;  /* 0x0000000000007948 */ /* 0x000fea0003800000 */
[--C-:B------:R-:W-:Y:S02]  /*1ce0*/  SHF.R.S32.HI R14, RZ, 0x2, R3.reuse ;  /* 0x00000002ff0e7819 */ /* 0x100fe40000011403 */
[----:B------:R-:W-:Y:S02]  /*1cf0*/  SHF.R.S32.HI R13, RZ, 0x1f, R3 ;  /* 0x0000001fff0d7819 */ /* 0x000fe40000011403 */
[----:B------:R-:W-:-:S02]  /*1d00*/  LOP3.LUT R3, R3, 0x7ffffffc, RZ, 0xc0, !PT ;  /* 0x7ffffffc03037812 */ /* 0x000fc400078ec0ff */
[----:B------:R-:W-:Y:S02]  /*1d10*/  LEA.HI R13, R13, R14, RZ, 0x3 ;  /* 0x0000000e0d0d7211 */ /* 0x000fe400078f18ff */
[----:B------:R-:W-:Y:S02]  /*1d20*/  IADD3 R12, -R3, R0, RZ ;  /* 0x00000000030c7210 */ /* 0x000fe40007ffe1ff */
[----:B------:R-:W-:Y:S02]  /*1d30*/  LOP3.LUT R3, R13, 0xfffffff8, RZ, 0xc0, !PT ;  /* 0xfffffff80d037812 */ /* 0x000fe400078ec0ff */
[----:B------:R-:W-:Y:S01]  /*1d40*/  VIMNMX R21, R18, R21, PT ;  /* 0x0000001512157248 */ /* 0x000fe20003fe0100 */
[----:B------:R-:W-:Y:S01]  /*1d50*/  IMAD.SHL.U32 R12, R12, 0x2, RZ ;  /* 0x000000020c0c7824 */ /* 0x000fe200078e00ff */
[----:B------:R-:W-:Y:S02]  /*1d60*/  IADD3 R3, R11, R14, -R3 ;  /* 0x0000000e0b037210 */ /* 0x000fe40007ffe803 */
[C---:B------:R-:W-:Y:S01]  /*1d70*/  R2UR UR22, R2.reuse ;  /* 0x00000000021672ca */ /* 0x040fe200000e0000 */
[----:B------:R-:W-:Y:S01]  /*1d80*/  WARPGROUP.ARRIVE ;  /* 0x00000000000079c5 */ /* 0x000fe20000000000 */
[----:B------:R-:W-:Y:S01]  /*1d90*/  R2UR UR4, R2 ;  /* 0x00000000020472ca */ /* 0x000fe200000e0000 */
[----:B------:R-:W-:Y:S01]  /*1da0*/  UMOV UR7, 0x80000020 ;  /* 0x8000002000077882 */ /* 0x000fe20000000000 */
[----:B------:R-:W-:Y:S01]  /*1db0*/  UMOV UR15, 0x80000020 ;  /* 0x80000020000f7882 */ /* 0x000fe20000000000 */
[----:B------:R-:W-:Y:S01]  /*1dc0*/  UMOV UR13, UR7 ;  /* 0x00000007000d7c82 */ /* 0x000fe20008000000 */
[----:B------:R-:W-:Y:S01]  /*1dd0*/  MOV R241, UR7 ;  /* 0x0000000700f17c02 */ /* 0x000fe20008000f00 */
[----:B------:R-:W-:Y:S01]  /*1de0*/  UMOV UR7, 0x80000020 ;  /* 0x8000002000077882 */ /* 0x000fe20000000000 */
[----:B------:R-:W-:Y:S01]  /*1df0*/  UMOV UR11, 0x80000020 ;  /* 0x80000020000b7882 */ /* 0x000fe20000000000 */
[----:B------:R-:W-:Y:S01]  /*1e00*/  UMOV UR9, UR7 ;  /* 0x0000000700097c82 */ /* 0x000fe20008000000 */
[----:B------:R-:W-:Y:S01]  /*1e10*/  IMAD.U32 R239, RZ, RZ, UR7 ;  /* 0x00000007ffef7e24 */ /* 0x000fe2000f8e00ff */
[----:B------:R-:W-:Y:S01]  /*1e20*/  UMOV UR7, 0x80000020 ;  /* 0x8000002000077882 */ /* 0x000fe20000000000 */
[----:B------:R-:W-:Y:S01]  /*1e30*/  UMOV UR57, 0x80000020 ;  /* 0x8000002000397882 */ /* 0x000fe20000000000 */
[----:B------:R-:W-:Y:S01]  /*1e40*/  UIADD3 UR22, UR22, 0x5000, URZ ;  /* 0x0000500016167890 */ /* 0x000fe2000fffe03f */
[----:B------:R-:W-:Y:S01]  /*1e50*/  IMAD.U32 R237, RZ, RZ, UR7 ;  /* 0x00000007ffed7e24 */ /* 0x000fe2000f8e00ff */
[----:B------:R-:W-:Y:S01]  /*1e60*/  USHF.R.U32.HI UR4, URZ, 0x4, UR4 ;  /* 0x000000043f047899 */ /* 0x000fe20008011604 */
[C---:B------:R-:W-:Y:S01]  /*1e70*/  VIADD R14, R12.reuse, 0x8 ;  /* 0x000000080c0e7836 */ /* 0x040fe20000000000 */
[----:B------:R-:W-:Y:S01]  /*1e80*/  USHF.R.U32.HI UR22, URZ, 0x4, UR22 ;  /* 0x000000043f167899 */ /* 0x000fe20008011616 */
[C---:B------:R-:W-:Y:S01]  /*1e90*/  ISETP.GE.AND P2, PT, R3.reuse, R12, PT ;  /* 0x0000000c0300720c */ /* 0x040fe20003f46270 */
[----:B------:R-:W-:Y:S01]  /*1ea0*/  ULOP3.LUT UR4, UR4, 0x3fff, URZ, 0xc0, !UPT ;  /* 0x00003fff04047892 */ /* 0x000fe2000f8ec03f */
[C---:B------:R-:W-:Y:S01]  /*1eb0*/  IADD3 R20, R12.reuse, 0x9, RZ ;  /* 0x000000090c147810 */ /* 0x040fe20007ffe0ff */
[----:B------:R-:W-:Y:S01]  /*1ec0*/  ULOP3.LUT UR22, UR22, 0x3fff, URZ, 0xc0, !UPT ;  /* 0x00003fff16167892 */ /* 0x000fe2000f8ec03f */
[C---:B------:R-:W-:Y:S01]  /*1ed0*/  ISETP.GE.AND P4, PT, R3.reuse, R14, PT ;  /* 0x0000000e0300720c */ /* 0x040fe20003f86270 */
[----:B------:R-:W-:Y:S01]  /*1ee0*/  ULOP3.LUT UR4, UR4, 0x10000, URZ, 0xfc, !UPT ;  /* 0x0001000004047892 */ /* 0x000fe2000f8efc3f */
[C---:B------:R-:W-:Y:S01]  /*1ef0*/  VIADD R14, R12.reuse, 0x18 ;  /* 0x000000180c0e7836 */ /* 0x040fe20000000000 */
[----:B------:R-:W-:Y:S01]  /*1f00*/  ULOP3.LUT UR14, UR22, 0x10000, URZ, 0xfc, !UPT ;  /* 0x00010000160e7892 */ /* 0x000fe2000f8efc3f */
[C---:B------:R-:W-:Y:S01]  /*1f10*/  VIADD R152, R12.reuse, 0x10 ;  /* 0x000000100c987836 */ /* 0x040fe20000000000 */
[----:B------:R-:W-:Y:S01]  /*1f20*/  UIADD3 UR5, UR4, 0x2, URZ ;  /* 0x0000000204057890 */ /* 0x000fe2000fffe03f */
[C---:B------:R-:W-:Y:S01]  /*1f30*/  ISETP.GE.AND P6, PT, R3.reuse, R20, PT ;  /* 0x000000140300720c */ /* 0x040fe20003fc6270 */
[----:B------:R-:W-:Y:S01]  /*1f40*/  UIADD3 UR10, UR14, 0x2, URZ ;  /* 0x000000020e0a7890 */ /* 0x000fe2000fffe03f */
[C---:B------:R-:W-:Y:S01]  /*1f50*/  ISETP.GT.AND P1, PT, R3.reuse, R12, PT ;  /* 0x0000000c0300720c */ /* 0x040fe20003f24270 */
[----:B------:R-:W-:Y:S01]  /*1f60*/  UMOV UR6, UR4 ;  /* 0x0000000400067c82 */ /* 0x000fe20008000000 */
[----:B------:R-:W-:Y:S01]  /*1f70*/  UIADD3 UR56, UR4, 0x302, URZ ;  /* 0x0000030204387890 */ /* 0x000fe2000fffe03f */
[----:B------:R-:W-:Y:S01]  /*1f80*/  IMAD.U32 R240, RZ, RZ, UR6 ;  /* 0x00000006fff07e24 */ /* 0x000fe2000f8e00ff */
[----:B------:R-:W-:Y:S01]  /*1f90*/  UMOV UR12, UR6 ;  /* 0x00000006000c7c82 */ /* 0x000fe20008000000 */
[----:B------:R-:W-:Y:S01]  /*1fa0*/  UMOV UR6, UR5 ;  /* 0x0000000500067c82 */ /* 0x000fe20008000000 */
[----:B------:R-:W-:Y:S01]  /*1fb0*/  HGMMA.64x256x16.F32.BF16 R24, gdesc[UR12], RZ, !UPT, gsb0 ;  /* 0x03e000000c1879f0 */ /* 0x000fe2000c0018ff */
[----:B------:R-:W-:Y:S01]  /*1fc0*/  UMOV UR8, UR6 ;  /* 0x0000000600087c82 */ /* 0x000fe20008000000 */
[----:B------:R-:W-:Y:S01]  /*1fd0*/  UIADD3 UR5, UR4, 0x100, URZ ;  /* 0x0000010004057890 */ /* 0x000fe2000fffe03f */
[----:B------:R-:W-:Y:S01]  /*1fe0*/  IMAD.U32 R238, RZ, RZ, UR6 ;  /* 0x00000006ffee7e24 */ /* 0x000fe2000f8e00ff */
[----:B------:R-:W-:Y:S01]  /*1ff0*/  UIADD3 UR58, UR14, 0xc02, URZ ;  /* 0x00000c020e3a7890 */ /* 0x000fe2000fffe03f */
[C---:B------:R-:W-:Y:S01]  /*2000*/  IADD3 R20, R12.reuse, 0x19, RZ ;  /* 0x000000190c147810 */ /* 0x040fe20007ffe0ff */
[----:B------:R-:W-:Y:S01]  /*2010*/  UMOV UR59, 0x80000020 ;  /* 0x80000020003b7882 */ /* 0x000fe20000000000 */
[----:B------:R-:W-:Y:S01]  /*2020*/  UIADD3 UR44, UR4, 0x400, URZ ;  /* 0x00000400042c7890 */ /* 0x000fe2000fffe03f */
[C---:B------:R-:W-:Y:S01]  /*2030*/  ISETP.GE.AND P5, PT, R3.reuse, R152, PT ;  /* 0x000000980300720c */ /* 0x040fe20003fa6270 */
[----:B------:R-:W-:Y:S01]  /*2040*/  UMOV UR6, UR5 ;  /* 0x0000000500067c82 */ /* 0x000fe20008000000 */
[----:B------:R-:W-:Y:S01]  /*2050*/  UIADD3 UR5, UR4, 0x102, URZ ;  /* 0x0000010204057890 */ /* 0x000fe2000fffe03f */
[----:B------:R-:W-:Y:S01]  /*2060*/  MOV R236, UR6 ;  /* 0x0000000600ec7c02 */ /* 0x000fe20008000f00 */
[----:B------:R-:W-:Y:S01]  /*2070*/  UIADD3 UR46, UR14, 0x1000, URZ ;  /* 0x000010000e2e7890 */ /* 0x000fe2000fffe03f */
[----:B------:R-:W-:Y:S01]  /*2080*/  IADD3 R154, R12, 0x11, RZ ;  /* 0x000000110c9a7810 */ /* 0x000fe20007ffe0ff */
[----:B------:R-:W-:Y:S01]  /*2090*/  UMOV UR45, 0x80000020 ;  /* 0x80000020002d7882 */ /* 0x000fe20000000000 */
[----:B------:R-:W-:Y:S01]  /*20a0*/  UMOV UR47, 0x80000020 ;  /* 0x80000020002f7882 */ /* 0x000fe20000000000 */
[C---:B------:R-:W-:Y:S01]  /*20b0*/  VIADD R11, R3.reuse, 0x8 ;  /* 0x00000008030b7836 */ /* 0x040fe20000000000 */
[----:B------:R-:W-:Y:S01]  /*20c0*/  ISETP.GE.AND P3, PT, R3, R154, PT ;  /* 0x0000009a0300720c */ /* 0x000fe20003f66270 */
[----:B------:R-:W-:Y:S01]  /*20d0*/  ULDC UR12, c[0x0][0x604] ;  /* 0x00018100000c7ab9 */ /* 0x000fe20000000800 */
[----:B------:R-:W-:Y:S01]  /*20e0*/  ULDC UR13, c[0x0][0x604] ;  /* 0x00018100000d7ab9 */ /* 0x000fe20000000800 */
[----:B------:R-:W-:Y:S01]  /*20f0*/  ULDC UR15, c[0x0][0x604] ;  /* 0x00018100000f7ab9 */ /* 0x000fe20000000800 */
[----:B------:R-:W-:-:S02]  /*2100*/  WARPGROUP.DEPBAR.LE gsb0, 0x0 ;  /* 0x00008000000079c5 */ /* 0x000fc40000010000 */
[----:B------:R-:W-:-:S06]  /*2110*/  WARPGROUP.ARRIVE ;  /* 0x00000000000079c5 */ /* 0x000fcc0000000000 */
[----:B------:R-:W-:Y:S01]  /*2120*/  HGMMA.64x256x16.F32.BF16 R24, gdesc[UR8], R24, gsb0 ;  /* 0x03e00000081879f0 */ /* 0x000fe20008001818 */
[----:B------:R-:W-:Y:S01]  /*2130*/  UIADD3 UR10, UR14, 0x400, URZ ;  /* 0x000004000e0a7890 */ /* 0x000fe2000fffe03f */
[----:B------:R-:W-:Y:S01]  /*2140*/  UMOV UR8, UR6 ;  /* 0x0000000600087c82 */ /* 0x000fe20008000000 */
[----:B------:R-:W-:Y:S01]  /*2150*/  UMOV UR9, UR7 ;  /* 0x0000000700097c82 */ /* 0x000fe20008000000 */
[----:B------:R-:W-:Y:S01]  /*2160*/  UMOV UR11, 0x80000020 ;  /* 0x80000020000b7882 */ /* 0x000fe20000000000 */
[----:B------:R-:W-:Y:S01]  /*2170*/  UMOV UR6, UR5 ;  /* 0x0000000500067c82 */ /* 0x000fe20008000000 */
[----:B------:R-:W-:Y:S01]  /*2180*/  UMOV UR7, 0x80000020 ;  /* 0x8000002000077882 */ /* 0x000fe20000000000 */
[----:B------:R-:W-:Y:S01]  /*2190*/  UIADD3 UR5, UR4, 0x200, URZ ;  /* 0x0000020004057890 */ /* 0x000fe2000fffe03f */
[----:B------:R-:W-:Y:S01]  /*21a0*/  IMAD.U32 R234, RZ, RZ, UR6 ;  /* 0x00000006ffea7e24 */ /* 0x000fe2000f8e00ff */
[----:B------:R-:W-:Y:S01]  /*21b0*/  MOV R235, UR7 ;  /* 0x0000000700eb7c02 */ /* 0x000fe20008000f00 */
[----:B------:R-:W-:-:S02]  /*21c0*/  WARPGROUP.DEPBAR.LE gsb0, 0x0 ;  /* 0x00008000000079c5 */ /* 0x000fc40000010000 */
[----:B------:R-:W-:-:S15]  /*21d0*/  WARPGROUP.ARRIVE ;  /* 0x00000000000079c5 */ /* 0x000fde0000000000 */
[----:B------:R-:W-:-:S01]  /*21e0*/  NOP ;  /* 0x0000000000007918 */ /* 0x000fc20000000000 */
        /* <DEDUP_REMOVED lines=8> */
[----:B------:R-:W-:Y:S02]  /*2270*/  IMAD.U32 R232, RZ, RZ, UR6 ;  /* 0x00000006ffe87e24 */ /* 0x000fe4000f8e00ff */
[----:B------:R-:W-:Y:S01]  /*2280*/  IMAD.U32 R233, RZ, RZ, UR7 ;  /* 0x00000007ffe97e24 */ /* 0x000fe2000f8e00ff */
[----:B------:R-:W-:-:S02]  /*2290*/  WARPGROUP.DEPBAR.LE gsb0, 0x0 ;  /* 0x00008000000079c5 */ /* 0x000fc40000010000 */
[----:B------:R-:W-:-:S15]  /*22a0*/  WARPGROUP.ARRIVE ;  /* 0x00000000000079c5 */ /* 0x000fde0000000000 */
        /* <DEDUP_REMOVED lines=8> */
[----:B------:R-:W-:Y:S01]  /*2330*/  MOV R22, UR6 ;  /* 0x0000000600167c02 */ /* 0x000fe20008000f00 */
[----:B------:R-:W-:Y:S01]  /*2340*/  IMAD.U32 R23, RZ, RZ, UR7 ;  /* 0x00000007ff177e24 */ /* 0x000fe2000f8e00ff */
[----:B------:R-:W-:Y:S01]  /*2350*/  UIADD3 UR4, UR4, 0x402, URZ ;  /* 0x0000040204047890 */ /* 0x000fe2000fffe03f */
        /* <DEDUP_REMOVED lines=9> */
[----:B------:R-:W-:Y:S01]  /*23f0*/  IMAD.U32 R18, RZ, RZ, UR6 ;  /* 0x00000006ff127e24 */ /* 0x000fe2000f8e00ff */
[----:B------:R-:W-:Y:S01]  /*2400*/  MOV R19, UR7 ;  /* 0x0000000700137c02 */ /* 0x000fe20008000f00 */
[----:B------:R-:W-:Y:S01]  /*2410*/  UMOV UR5, 0x80000020 ;  /* 0x8000002000057882 */ /* 0x000fe20000000000 */
        /* <DEDUP_REMOVED lines=8> */
[----:B------:R-:W-:Y:S01]  /*24a0*/  UIADD3 UR6, UR14, 0x1002, URZ ;  /* 0x000010020e067890 */ /* 0x000fe2000fffe03f */
[----:B------:R-:W-:Y:S01]  /*24b0*/  UMOV UR7, 0x80000020 ;  /* 0x8000002000077882 */ /* 0x000fe20000000000 */
[----:B------:R-:W-:Y:S02]  /*24c0*/  WARPGROUP.DEPBAR.LE gsb0, 0x0 ;  /* 0x00008000000079c5 */ /* 0x000fe40000010000 */
[----:B------:R-:W-:-:S15]  /*24d0*/  WARPGROUP.ARRIVE ;  /* 0x00000000000079c5 */ /* 0x000fde0000000000 */
[----:B------:R-:W-:-:S04]  /*24e0*/  NOP ;  /* 0x0000000000007918 */ /* 0x000fc80000000000 */
[----:B------:R-:W-:Y:S01]  /*24f0*/  HGMMA.64x256x16.F32.BF16 R24, gdesc[UR8], R24, gsb0 ;  /* 0x03e00000081879f0 */ /* 0x000fe20008001818 */
[----:B------:R-:W-:Y:S01]  /*2500*/  ULDC UR8, c[0x0][0x604] ;  /* 0x0001810000087ab9 */ /* 0x000fe20000000800 */
[----:B------:R-:W-:Y:S01]  /*2510*/  ULDC UR10, c[0x0][0x604] ;  /* 0x00018100000a7ab9 */ /* 0x000fe20000000800 */
[----:B------:R-:W-:Y:S01]  /*2520*/  ULDC UR9, c[0x0][0x604] ;  /* 0x0001810000097ab9 */ /* 0x000fe20000000800 */
[----:B------:R-:W-:Y:S01]  /*2530*/  ULDC UR11, c[0x0][0x604] ;  /* 0x00018100000b7ab9 */ /* 0x000fe20000000800 */
[----:B------:R-:W-:Y:S02]  /*2540*/  WARPGROUP.DEPBAR.LE gsb0, 0x0 ;  /* 0x00008000000079c5 */ /* 0x000fe40000010000 */
[----:B------:R-:W-:-:S15]  /*2550*/  WARPGROUP.ARRIVE ;  /* 0x00000000000079c5 */ /* 0x000fde0000000000 */
[----:B------:R-:W-:-:S06]  /*2560*/  NOP ;  /* 0x0000000000007918 */ /* 0x000fcc0000000000 */
[----:B------:R-:W-:Y:S03]  /*2570*/  HGMMA.64x256x16.F32.BF16 R24, gdesc[UR56], R24, gsb0 ;  /* 0x03e00000381879f0 */ /* 0x000fe60008001818 */
[----:B------:R-:W-:Y:S02]  /*2580*/  WARPGROUP.DEPBAR.LE gsb0, 0x0 ;  /* 0x00008000000079c5 */ /* 0x000fe40000010000 */
[----:B------:R-:W-:-:S15]  /*2590*/  WARPGROUP.ARRIVE ;  /* 0x00000000000079c5 */ /* 0x000fde0000000000 */
[----:B------:R-:W-:-:S08]  /*25a0*/  NOP ;  /* 0x0000000000007918 */ /* 0x000fd00000000000 */
[----:B------:R-:W-:Y:S03]  /*25b0*/  HGMMA.64x256x16.F32.BF16 R24, gdesc[UR44], R24, gsb0 ;  /* 0x03e000002c1879f0 */ /* 0x000fe60008001818 */
[----:B------:R-:W-:Y:S02]  /*25c0*/  WARPGROUP.DEPBAR.LE gsb0, 0x0 ;  /* 0x00008000000079c5 */ /* 0x000fe40000010000 */
[----:B------:R-:W-:-:S15]  /*25d0*/  WARPGROUP.ARRIVE ;  /* 0x00000000000079c5 */ /* 0x000fde0000000000 */
[----:B------:R-:W-:-:S08]  /*25e0*/  NOP ;  /* 0x0000000000007918 */ /* 0x000fd00000000000 */
[----:B------:R-:W-:Y:S01]  /*25f0*/  HGMMA.64x256x16.F32.BF16 R24, gdesc[UR4], R24, gsb0 ;  /* 0x03e00000041879f0 */ /* 0x000fe20008001818 */
[----:B------:R-:W-:Y:S01]  /*2600*/  ULDC UR6, c[0x0][0x604] ;  /* 0x0001810000067ab9 */ /* 0x000fe20000000800 */
[----:B------:R-:W-:Y:S01]  /*2610*/  ULDC UR7, c[0x0][0x604] ;  /* 0x0001810000077ab9 */ /* 0x000fe20000000800 */
[----:B------:R-:W-:Y:S02]  /*2620*/  WARPGROUP.DEPBAR.LE gsb0, 0x0 ;  /* 0x00008000000079c5 */ /* 0x000fe40000010000 */
[----:B------:R-:W-:Y:S02]  /*2630*/  FSEL R24, R24, -INF , P2 ;  /* 0xff80000018187808 */ /* 0x000fe40001000000 */
[----:B------:R-:W-:Y:S02]  /*2640*/  FSEL R30, R30, -INF , P2 ;  /* 0xff8000001e1e7808 */ /* 0x000fe40001000000 */
[----:B------:R-:W-:Y:S01]  /*2650*/  ISETP.GE.AND P2, PT, R3, R14, PT ;  /* 0x0000000e0300720c */ /* 0x000fe20003f46270 */
[----:B------:R-:W-:Y:S01]  /*2660*/  VIADD R14, R12, 0x20 ;  /* 0x000000200c0e7836 */ /* 0x000fe20000000000 */
[----:B------:R-:W-:-:S02]  /*2670*/  FSEL R28, R28, -INF , P4 ;  /* 0xff8000001c1c7808 */ /* 0x000fc40002000000 */
[----:B------:R-:W-:Y:S02]  /*2680*/  FSEL R34, R34, -INF , P4 ;  /* 0xff80000022227808 */ /* 0x000fe40002000000 */
[----:B------:R-:W-:Y:S01]  /*2690*/  ISETP.GE.AND P4, PT, R3, R14, PT ;  /* 0x0000000e0300720c */ /* 0x000fe20003f86270 */
[C---:B------:R-:W-:Y:S01]  /*26a0*/  VIADD R14, R12.reuse, 0x28 ;  /* 0x000000280c0e7836 */ /* 0x040fe20000000000 */
[----:B------:R-:W-:Y:S02]  /*26b0*/  FSEL R25, R25, -INF , P1 ;  /* 0xff80000019197808 */ /* 0x000fe40000800000 */
[----:B------:R-:W-:Y:S02]  /*26c0*/  FSEL R31, R31, -INF , P1 ;  /* 0xff8000001f1f7808 */ /* 0x000fe40000800000 */
[----:B------:R-:W-:Y:S02]  /*26d0*/  ISETP.GE.AND P1, PT, R3, R20, PT ;  /* 0x000000140300720c */ /* 0x000fe40003f26270 */
[----:B------:R-:W-:-:S02]  /*26e0*/  IADD3 R20, R12, 0x21, RZ ;  /* 0x000000210c147810 */ /* 0x000fc40007ffe0ff */
[----:B------:R-:W-:Y:S02]  /*26f0*/  FSEL R32, R32, -INF , P5 ;  /* 0xff80000020207808 */ /* 0x000fe40002800000 */
[----:B------:R-:W-:Y:S02]  /*2700*/  FSEL R38, R38, -INF , P5 ;  /* 0xff80000026267808 */ /* 0x000fe40002800000 */
[----:B------:R-:W-:Y:S02]  /*2710*/  FSEL R29, R29, -INF , P6 ;  /* 0xff8000001d1d7808 */ /* 0x000fe40003000000 */
[----:B------:R-:W-:Y:S02]  /*2720*/  FSEL R35, R35, -INF , P6 ;  /* 0xff80000023237808 */ /* 0x000fe40003000000 */
[C---:B------:R-:W-:Y:S01]  /*2730*/  ISETP.GE.AND P5, PT, R3.reuse, R14, PT ;  /* 0x0000000e0300720c */ /* 0x040fe20003fa6270 */
[----:B------:R-:W-:Y:S01]  /*2740*/  VIADD R14, R12, 0x30 ;  /* 0x000000300c0e7836 */ /* 0x000fe20000000000 */
[----:B------:R-:W-:-:S02]  /*2750*/  ISETP.GE.AND P6, PT, R3, R20, PT ;  /* 0x000000140300720c */ /* 0x000fc40003fc6270 */
[----:B------:R-:W-:Y:S02]  /*2760*/  IADD3 R20, R12, 0x29, RZ ;  /* 0x000000290c147810 */ /* 0x000fe40007ffe0ff */
[----:B------:R-:W-:Y:S02]  /*2770*/  FSEL R33, R33, -INF , P3 ;  /* 0xff80000021217808 */ /* 0x000fe40001800000 */
[----:B------:R-:W-:Y:S02]  /*2780*/  FSEL R39, R39, -INF , P3 ;  /* 0xff80000027277808 */ /* 0x000fe40001800000 */
[----:B------:R-:W-:Y:S02]  /*2790*/  FSEL R36, R36, -INF , P2 ;  /* 0xff80000024247808 */ /* 0x000fe40001000000 */
[----:B------:R-:W-:Y:S02]  /*27a0*/  FSEL R42, R42, -INF , P2 ;  /* 0xff8000002a2a7808 */ /* 0x000fe40001000000 */
[----:B------:R-:W-:-:S02]  /*27b0*/  ISETP.GE.AND P3, PT, R3, R20, PT ;  /* 0x000000140300720c */ /* 0x000fc40003f66270 */
[----:B------:R-:W-:Y:S01]  /*27c0*/  ISETP.GE.AND P2, PT, R3, R14, PT ;  /* 0x0000000e0300720c */ /* 0x000fe20003f46270 */
[C---:B------:R-:W-:Y:S01]  /*27d0*/  VIADD R14, R12.reuse, 0x38 ;  /* 0x000000380c0e7836 */ /* 0x040fe20000000000 */
[----:B------:R-:W-:Y:S02]  /*27e0*/  IADD3 R20, R12, 0x31, RZ ;  /* 0x000000310c147810 */ /* 0x000fe40007ffe0ff */
[----:B------:R-:W-:Y:S02]  /*27f0*/  FSEL R37, R37, -INF , P1 ;  /* 0xff80000025257808 */ /* 0x000fe40000800000 */
[----:B------:R-:W-:Y:S02]  /*2800*/  FSEL R43, R43, -INF , P1 ;  /* 0xff8000002b2b7808 */ /* 0x000fe40000800000 */
[----:B------:R-:W-:Y:S02]  /*2810*/  ISETP.GE.AND P1, PT, R3, R20, PT ;  /* 0x000000140300720c */ /* 0x000fe40003f26270 */
[----:B------:R-:W-:-:S02]  /*2820*/  FSEL R40, R40, -INF , P4 ;  /* 0xff80000028287808 */ /* 0x000fc40002000000 */
[----:B------:R-:W-:Y:S02]  /*2830*/  FSEL R46, R46, -INF , P4 ;  /* 0xff8000002e2e7808 */ /* 0x000fe40002000000 */
[C---:B------:R-:W-:Y:S02]  /*2840*/  IADD3 R20, R12.reuse, 0x39, RZ ;  /* 0x000000390c147810 */ /* 0x040fe40007ffe0ff */
[----:B------:R-:W-:Y:S01]  /*2850*/  ISETP.GE.AND P4, PT, R3, R14, PT ;  /* 0x0000000e0300720c */ /* 0x000fe20003f86270 */
[----:B------:R-:W-:Y:S01]  /*2860*/  VIADD R14, R12, 0x40 ;  /* 0x000000400c0e7836 */ /* 0x000fe20000000000 */
[----:B------:R-:W-:Y:S02]  /*2870*/  FSEL R41, R41, -INF , P6 ;  /* 0xff80000029297808 */ /* 0x000fe40003000000 */
[----:B------:R-:W-:Y:S02]  /*2880*/  FSEL R47, R47, -INF , P6 ;  /* 0xff8000002f2f7808 */ /* 0x000fe40003000000 */
[----:B------:R-:W-:-:S02]  /*2890*/  ISETP.GE.AND P6, PT, R3, R20, PT ;  /* 0x000000140300720c */ /* 0x000fc40003fc6270 */
[----:B------:R-:W-:Y:S02]  /*28a0*/  IADD3 R20, R12, 0x41, RZ ;  /* 0x000000410c147810 */ /* 0x000fe40007ffe0ff */
[----:B------:R-:W-:Y:S02]  /*28b0*/  FSEL R44, R44, -INF , P5 ;  /* 0xff8000002c2c7808 */ /* 0x000fe40002800000 */
[----:B------:R-:W-:Y:S02]  /*28c0*/  FSEL R50, R50, -INF , P5 ;  /* 0xff80000032327808 */ /* 0x000fe40002800000 */
[----:B------:R-:W-:Y:S01]  /*28d0*/  ISETP.GE.AND P5, PT, R3, R14, PT ;  /* 0x0000000e0300720c */ /* 0x000fe20003fa6270 */
[----:B------:R-:W-:Y:S01]  /*28e0*/  VIADD R14, R12, 0x48 ;  /* 0x000000480c0e7836 */ /* 0x000fe20000000000 */
[----:B------:R-:W-:Y:S02]  /*28f0*/  FSEL R45, R45, -INF , P3 ;  /* 0xff8000002d2d7808 */ /* 0x000fe40001800000 */
[----:B------:R-:W-:-:S02]  /*2900*/  FSEL R51, R51, -INF , P3 ;  /* 0xff80000033337808 */ /* 0x000fc40001800000 */
[C---:B------:R-:W-:Y:S02]  /*2910*/  ISETP.GE.AND P3, PT, R3.reuse, R20, PT ;  /* 0x000000140300720c */ /* 0x040fe40003f66270 */
[----:B------:R-:W-:Y:S02]  /*2920*/  IADD3 R20, R12, 0x49, RZ ;  /* 0x000000490c147810 */ /* 0x000fe40007ffe0ff */
[----:B------:R-:W-:Y:S02]  /*2930*/  FSEL R48, R48, -INF , P2 ;  /* 0xff80000030307808 */ /* 0x000fe40001000000 */
[----:B------:R-:W-:Y:S02]  /*2940*/  FSEL R54, R54, -INF , P2 ;  /* 0xff80000036367808 */ /* 0x000fe40001000000 */
[----:B------:R-:W-:Y:S01]  /*2950*/  ISETP.GE.AND P2, PT, R3, R14, PT ;  /* 0x0000000e0300720c */ /* 0x000fe20003f46270 */
[----:B------:R-:W-:Y:S01]  /*2960*/  VIADD R14, R12, 0x50 ;  /* 0x000000500c0e7836 */ /* 0x000fe20000000000 */
[----:B------:R-:W-:-:S02]  /*2970*/  FSEL R49, R49, -INF , P1 ;  /* 0xff80000031317808 */ /* 0x000fc40000800000 */
[----:B------:R-:W-:Y:S02]  /*2980*/  FSEL R55, R55, -INF , P1 ;  /* 0xff80000037377808 */ /* 0x000fe40000800000 */
        /* <DEDUP_REMOVED lines=8> */
[----:B------:R-:W-:Y:S02]  /*2a10*/  ISETP.GE.AND P6, PT, R3, R20, PT ;  /* 0x000000140300720c */ /* 0x000fe40003fc6270 */
[----:B------:R-:W-:Y:S02]  /*2a20*/  IADD3 R20, R12, 0x59, RZ ;  /* 0x000000590c147810 */ /* 0x000fe40007ffe0ff */
[----:B------:R-:W-:Y:S02]  /*2a30*/  FSEL R56, R56, -INF , P5 ;  /* 0xff80000038387808 */ /* 0x000fe40002800000 */
[----:B------:R-:W-:Y:S02]  /*2a40*/  FSEL R62, R62, -INF , P5 ;  /* 0xff8000003e3e7808 */ /* 0x000fe40002800000 */
[----:B------:R-:W-:-:S02]  /*2a50*/  FSEL R57, R57, -INF , P3 ;  /* 0xff80000039397808 */ /* 0x000fc40001800000 */
[----:B------:R-:W-:Y:S02]  /*2a60*/  FSEL R63, R63, -INF , P3 ;  /* 0xff8000003f3f7808 */ /* 0x000fe40001800000 */
[C---:B------:R-:W-:Y:S01]  /*2a70*/  ISETP.GE.AND P5, PT, R3.reuse, R14, PT ;  /* 0x0000000e0300720c */ /* 0x040fe20003fa6270 */
[C---:B------:R-:W-:Y:S01]  /*2a80*/  VIADD R14, R12.reuse, 0x60 ;  /* 0x000000600c0e7836 */ /* 0x040fe20000000000 */
[----:B------:R-:W-:Y:S02]  /*2a90*/  ISETP.GE.AND P3, PT, R3, R20, PT ;  /* 0x000000140300720c */ /* 0x000fe40003f66270 */
[----:B------:R-:W-:Y:S02]  /*2aa0*/  IADD3 R20, R12, 0x61, RZ ;  /* 0x000000610c147810 */ /* 0x000fe40007ffe0ff */
[----:B------:R-:W-:Y:S02]  /*2ab0*/  FSEL R61, R61, -INF , P1 ;  /* 0xff8000003d3d7808 */ /* 0x000fe40000800000 */
[----:B------:R-:W-:-:S02]  /*2ac0*/  FSEL R67, R67, -INF , P1 ;  /* 0xff80000043437808 */ /* 0x000fc40000800000 */
[----:B------:R-:W-:Y:S02]  /*2ad0*/  FSEL R68, R68, -INF , P5 ;  /* 0xff80000044447808 */ /* 0x000fe40002800000 */
[----:B------:R-:W-:Y:S02]  /*2ae0*/  FSEL R74, R74, -INF , P5 ;  /* 0xff8000004a4a7808 */ /* 0x000fe40002800000 */
[----:B------:R-:W-:Y:S02]  /*2af0*/  FSEL R69, R69, -INF , P3 ;  /* 0xff80000045457808 */ /* 0x000fe40001800000 */
[----:B------:R-:W-:Y:S02]  /*2b00*/  FSEL R75, R75, -INF , P3 ;  /* 0xff8000004b4b7808 */ /* 0x000fe40001800000 */
[----:B------:R-:W-:Y:S02]  /*2b10*/  ISETP.GE.AND P1, PT, R3, R20, PT ;  /* 0x000000140300720c */ /* 0x000fe40003f26270 */
[----:B------:R-:W-:-:S02]  /*2b20*/  ISETP.GE.AND P5, PT, R11, R12, PT ;  /* 0x0000000c0b00720c */ /* 0x000fc40003fa6270 */
[----:B------:R-:W-:Y:S02]  /*2b30*/  ISETP.GT.AND P3, PT, R11, R12, PT ;  /* 0x0000000c0b00720c */ /* 0x000fe40003f64270 */
[----:B------:R-:W-:Y:S02]  /*2b40*/  IADD3 R20, R12, 0x69, RZ ;  /* 0x000000690c147810 */ /* 0x000fe40007ffe0ff */
[----:B------:R-:W-:Y:S02]  /*2b50*/  FSEL R65, R65, -INF , P6 ;  /* 0xff80000041417808 */ /* 0x000fe40003000000 */
[----:B------:R-:W-:Y:S02]  /*2b60*/  FSEL R71, R71, -INF , P6 ;  /* 0xff80000047477808 */ /* 0x000fe40003000000 */
[----:B------:R-:W-:Y:S02]  /*2b70*/  FSEL R26, R26, -INF , P5 ;  /* 0xff8000001a1a7808 */ /* 0x000fe40002800000 */
[----:B------:R-:W-:-:S02]  /*2b80*/  FSEL R27, R27, -INF , P3 ;  /* 0xff8000001b1b7808 */ /* 0x000fc40001800000 */
[C---:B------:R-:W-:Y:S01]  /*2b90*/  ISETP.GE.AND P6, PT, R3.reuse, R20, PT ;  /* 0x000000140300720c */ /* 0x040fe20003fc6270 */
[----:B------:R-:W-:Y:S01]  /*2ba0*/  VIADD R20, R12, 0x71 ;  /* 0x000000710c147836 */ /* 0x000fe20000000000 */
[----:B------:R-:W-:Y:S02]  /*2bb0*/  FMNMX R13, R26, R27, !PT ;  /* 0x0000001b1a0d7209 */ /* 0x000fe40007800000 */
[----:B------:R-:W-:Y:S02]  /*2bc0*/  FSEL R60, R60, -INF , P2 ;  /* 0xff8000003c3c7808 */ /* 0x000fe40001000000 */
[----:B------:R-:W-:Y:S02]  /*2bd0*/  ISETP.GE.AND P3, PT, R3, R20, PT ;  /* 0x000000140300720c */ /* 0x000fe40003f66270 */
[----:B------:R-:W-:Y:S02]  /*2be0*/  FMNMX R20, R30, R13, !PT ;  /* 0x0000000d1e147209 */ /* 0x000fe40007800000 */
[----:B------:R-:W-:-:S02]  /*2bf0*/  FSEL R66, R66, -INF , P2 ;  /* 0xff80000042427808 */ /* 0x000fc40001000000 */
[----:B------:R-:W-:Y:S02]  /*2c00*/  FMNMX R13, R31, R20, !PT ;  /* 0x000000141f0d7209 */ /* 0x000fe40007800000 */
[----:B------:R-:W-:Y:S01]  /*2c10*/  ISETP.GE.AND P2, PT, R3, R14, PT ;  /* 0x0000000e0300720c */ /* 0x000fe20003f46270 */
[----:B------:R-:W-:Y:S01]  /*2c20*/  VIADD R14, R12, 0x68 ;  /* 0x000000680c0e7836 */ /* 0x000fe20000000000 */
[----:B------:R-:W-:Y:S02]  /*2c30*/  FMNMX R20, R34, R13, !PT ;  /* 0x0000000d22147209 */ /* 0x000fe40007800000 */
[----:B------:R-:W-:Y:S02]  /*2c40*/  FSEL R64, R64, -INF , P4 ;  /* 0xff80000040407808 */ /* 0x000fe40002000000 */
[----:B------:R-:W-:Y:S02]  /*2c50*/  FMNMX R13, R35, R20, !PT ;  /* 0x00000014230d7209 */ /* 0x000fe40007800000 */
[----:B------:R-:W-:-:S02]  /*2c60*/  FSEL R70, R70, -INF , P4 ;  /* 0xff80000046467808 */ /* 0x000fc40002000000 */
[----:B------:R-:W-:Y:S02]  /*2c70*/  FMNMX R20, R38, R13, !PT ;  /* 0x0000000d26147209 */ /* 0x000fe40007800000 */
[----:B------:R-:W-:Y:S02]  /*2c80*/  ISETP.GE.AND P4, PT, R3, R14, PT ;  /* 0x0000000e0300720c */ /* 0x000fe40003f86270 */
[----:B------:R-:W-:Y:S02]  /*2c90*/  FMNMX R13, R39, R20, !PT ;  /* 0x00000014270d7209 */ /* 0x000fe40007800000 */
[----:B------:R-:W-:Y:S02]  /*2ca0*/  IADD3 R14, R12, 0x70, RZ ;  /* 0x000000700c0e7810 */ /* 0x000fe40007ffe0ff */
[----:B------:R-:W-:Y:S02]  /*2cb0*/  FMNMX R20, R42, R13, !PT ;  /* 0x0000000d2a147209 */ /* 0x000fe40007800000 */
[----:B------:R-:W-:-:S02]  /*2cc0*/  ISETP.GE.AND P5, PT, R3, R14, PT ;  /* 0x0000000e0300720c */ /* 0x000fc40003fa6270 */
[----:B------:R-:W-:Y:S02]  /*2cd0*/  FMNMX R13, R43, R20, !PT ;  /* 0x000000142b0d7209 */ /* 0x000fe40007800000 */
[----:B------:R-:W-:Y:S02]  /*2ce0*/  IADD3 R14, R12, 0x78, RZ ;  /* 0x000000780c0e7810 */ /* 0x000fe40007ffe0ff */
[----:B------:R-:W-:Y:S02]  /*2cf0*/  FMNMX R20, R46, R13, !PT ;  /* 0x0000000d2e147209 */ /* 0x000fe40007800000 */
[----:B------:R-:W-:Y:S02]  /*2d00*/  FSEL R72, R72, -INF , P2 ;  /* 0xff80000048487808 */ /* 0x000fe40001000000 */
[----:B-1----:R-:W-:Y:S02]  /*2d10*/  FMNMX R15, R47, R20, !PT ;  /* 0x000000142f0f7209 */ /* 0x002fe40007800000 */
[----:B------:R-:W-:-:S02]  /*2d20*/  FSEL R78, R78, -INF , P2 ;  /* 0xff8000004e4e7808 */ /* 0x000fc40001000000 */
[----:B------:R-:W-:Y:S02]  /*2d30*/  FMNMX R20, R50, R15, !PT ;  /* 0x0000000f32147209 */ /* 0x000fe40007800000 */
[----:B------:R-:W-:Y:S02]  /*2d40*/  FMNMX R15, R24, R25, !PT ;  /* 0x00000019180f7209 */ /* 0x000fe40007800000 */
[----:B------:R-:W-:Y:S02]  /*2d50*/  FMNMX R17, R51, R20, !PT ;  /* 0x0000001433117209 */ /* 0x000fe40007800000 */
[----:B------:R-:W-:Y:S02]  /*2d60*/  FMNMX R20, R28, R15, !PT ;  /* 0x0000000f1c147209 */ /* 0x000fe40007800000 */
[----:B------:R-:W-:Y:S02]  /*2d70*/  FMNMX R154, R54, R17, !PT ;  /* 0x00000011369a7209 */ /* 0x000fe40007800000 */
[----:B------:R-:W-:-:S02]  /*2d80*/  FMNMX R15, R29, R20, !PT ;  /* 0x000000141d0f7209 */ /* 0x000fc40007800000 */
[----:B------:R-:W-:Y:S02]  /*2d90*/  FMNMX R17, R55, R154, !PT ;  /* 0x0000009a37117209 */ /* 0x000fe40007800000 */
[----:B------:R-:W-:Y:S02]  /*2da0*/  FMNMX R20, R32, R15, !PT ;  /* 0x0000000f20147209 */ /* 0x000fe40007800000 */
[----:B------:R-:W-:Y:S02]  /*2db0*/  FMNMX R154, R58, R17, !PT ;  /* 0x000000113a9a7209 */ /* 0x000fe40007800000 */
[----:B------:R-:W-:Y:S02]  /*2dc0*/  FMNMX R15, R33, R20, !PT ;  /* 0x00000014210f7209 */ /* 0x000fe40007800000 */
[----:B------:R-:W-:Y:S02]  /*2dd0*/  FMNMX R17, R59, R154, !PT ;  /* 0x0000009a3b117209 */ /* 0x000fe40007800000 */
[----:B------:R-:W-:Y:S01]  /*2de0*/  ISETP.GE.AND P2, PT, R3, R14, PT ;  /* 0x0000000e0300720c */ /* 0x000fe20003f46270 */
[----:B------:R-:W-:Y:S01]  /*2df0*/  VIADD R14, R12, 0x79 ;  /* 0x000000790c0e7836 */ /* 0x000fe20000000000 */
[----:B------:R-:W-:-:S02]  /*2e00*/  FMNMX R154, R62, R17, !PT ;  /* 0x000000113e9a7209 */ /* 0x000fc40007800000 */
[----:B------:R-:W-:Y:S02]  /*2e10*/  FMNMX R20, R36, R15, !PT ;  /* 0x0000000f24147209 */ /* 0x000fe40007800000 */
[----:B------:R-:W-:Y:S02]  /*2e20*/  FMNMX R17, R63, R154, !PT ;  /* 0x0000009a3f117209 */ /* 0x000fe40007800000 */
[----:B------:R-:W-:Y:S02]  /*2e30*/  FSEL R73, R73, -INF , P1 ;  /* 0xff80000049497808 */ /* 0x000fe40000800000 */
[----:B------:R-:W-:Y:S02]  /*2e40*/  FSEL R79, R79, -INF , P1 ;  /* 0xff8000004f4f7808 */ /* 0x000fe40000800000 */
[----:B------:R-:W-:Y:S02]  /*2e50*/  ISETP.GE.AND P1, PT, R3, R14, PT ;  /* 0x0000000e0300720c */ /* 0x000fe40003f26270 */
[----:B------:R-:W-:-:S02]  /*2e60*/  FMNMX R15, R37, R20, !PT ;  /* 0x00000014250f7209 */ /* 0x000fc40007800000 */
[----:B------:R-:W-:Y:S02]  /*2e70*/  IADD3 R14, R12, 0x80, RZ ;  /* 0x000000800c0e7810 */ /* 0x000fe40007ffe0ff */
[----:B------:R-:W-:Y:S02]  /*2e80*/  FMNMX R154, R66, R17, !PT ;  /* 0x00000011429a7209 */ /* 0x000fe40007800000 */
[----:B------:R-:W-:Y:S02]  /*2e90*/  FSEL R76, R76, -INF , P4 ;  /* 0xff8000004c4c7808 */ /* 0x000fe40002000000 */
[----:B------:R-:W-:Y:S02]  /*2ea0*/  FSEL R82, R82, -INF , P4 ;  /* 0xff80000052527808 */ /* 0x000fe40002000000 */
        /* <DEDUP_REMOVED lines=9> */
[----:B------:R-:W-:-:S02]  /*2f40*/  IADD3 R14, R12, 0x88, RZ ;  /* 0x000000880c0e7810 */ /* 0x000fc40007ffe0ff */
[----:B------:R-:W-:Y:S02]  /*2f50*/  FMNMX R20, R44, R15, !PT ;  /* 0x0000000f2c147209 */ /* 0x000fe40007800000 */
[----:B------:R-:W-:Y:S02]  /*2f60*/  FMNMX R17, R71, R156, !PT ;  /* 0x0000009c47117209 */ /* 0x000fe40007800000 */
[----:B------:R-:W-:Y:S02]  /*2f70*/  FSEL R80, R80, -INF , P5 ;  /* 0xff80000050507808 */ /* 0x000fe40002800000 */
[----:B------:R-:W-:Y:S02]  /*2f80*/  FSEL R86, R86, -INF , P5 ;  /* 0xff80000056567808 */ /* 0x000fe40002800000 */
[----:B------:R-:W-:Y:S01]  /*2f90*/  ISETP.GE.AND P5, PT, R3, R14, PT ;  /* 0x0000000e0300720c */ /* 0x000fe20003fa6270 */
[----:B------:R-:W-:Y:S01]  /*2fa0*/  VIADD R14, R12, 0x89 ;  /* 0x000000890c0e7836 */ /* 0x000fe20000000000 */
[----:B------:R-:W-:-:S02]  /*2fb0*/  FMNMX R15, R45, R20, !PT ;  /* 0x000000142d0f7209 */ /* 0x000fc40007800000 */
[----:B------:R-:W-:Y:S02]  /*2fc0*/  FMNMX R156, R74, R17, !PT ;  /* 0x000000114a9c7209 */ /* 0x000fe40007800000 */
[----:B------:R-:W-:Y:S02]  /*2fd0*/  FMNMX R20, R48, R15, !PT ;  /* 0x0000000f30147209 */ /* 0x000fe40007800000 */
[----:B------:R-:W-:Y:S02]  /*2fe0*/  FSEL R81, R81, -INF , P3 ;  /* 0xff80000051517808 */ /* 0x000fe40001800000 */
[----:B------:R-:W-:Y:S02]  /*2ff0*/  FSEL R87, R87, -INF , P3 ;  /* 0xff80000057577808 */ /* 0x000fe40001800000 */
[----:B------:R-:W-:Y:S02]  /*3000*/  FMNMX R17, R75, R156, !PT ;  /* 0x0000009c4b117209 */ /* 0x000fe40007800000 */
[----:B------:R-:W-:-:S02]  /*3010*/  ISETP.GE.AND P3, PT, R3, R14, PT ;  /* 0x0000000e0300720c */ /* 0x000fc40003f66270 */
[----:B------:R-:W-:Y:S02]  /*3020*/  IADD3 R14, R12, 0x90, RZ ;  /* 0x000000900c0e7810 */ /* 0x000fe40007ffe0ff */
        /* <DEDUP_REMOVED lines=8> */
[----:B------:R-:W-:Y:S02]  /*30b0*/  FSEL R85, R85, -INF , P1 ;  /* 0xff80000055557808 */ /* 0x000fe40000800000 */
[----:B------:R-:W-:Y:S02]  /*30c0*/  FSEL R13, R91, -INF , P1 ;  /* 0xff8000005b0d7808 */ /* 0x000fe40000800000 */
[----:B------:R-:W-:Y:S02]  /*30d0*/  FMNMX R15, R53, R20, !PT ;  /* 0x00000014350f7209 */ /* 0x000fe40007800000 */
        /* <DEDUP_REMOVED lines=11> */
[----:B------:R-:W-:Y:S02]  /*3190*/  FSEL R89, R89, -INF , P6 ;  /* 0xff80000059597808 */ /* 0x000fe40003000000 */
[----:B------:R-:W-:Y:S02]  /*31a0*/  FSEL R152, R95, -INF , P6 ;  /* 0xff8000005f987808 */ /* 0x000fe40003000000 */
[----:B------:R-:W-:Y:S02]  /*31b0*/  ISETP.GE.AND P6, PT, R3, R14, PT ;  /* 0x0000000e0300720c */ /* 0x000fe40003fc6270 */
[----:B------:R-:W-:Y:S02]  /*31c0*/  FMNMX R20, R60, R15, !PT ;  /* 0x0000000f3c147209 */ /* 0x000fe40007800000 */
[----:B------:R-:W-:-:S02]  /*31d0*/  IADD3 R14, R12, 0xa0, RZ ;  /* 0x000000a00c0e7810 */ /* 0x000fc40007ffe0ff */
        /* <DEDUP_REMOVED lines=63> */
[----:B------:R-:W-:Y:S02]  /*35d0*/  FMNMX R160, R114, R17, !PT ;  /* 0x0000001172a07209 */ /* 0x000fe40007800000 */
[----:B------:R-:W-:Y:S02]  /*35e0*/  FSEL R109, R109, -INF , P1 ;  /* 0xff8000006d6d7808 */ /* 0x000fe40000800000 */
[----:B------:R-:W-:Y:S02]  /*35f0*/  ISETP.GE.AND P1, PT, R3, R14, PT ;  /* 0x0000000e0300720c */ /* 0x000fe40003f26270 */
[----:B------:R-:W-:-:S02]  /*3600*/  IADD3 R14, R12, 0xc8, RZ ;  /* 0x000000c80c0e7810 */ /* 0x000fc40007ffe0ff */
[----:B------:R-:W-:Y:S02]  /*3610*/  FMNMX R20, R88, R15, !PT ;  /* 0x0000000f58147209 */ /* 0x000fe40007800000 */
[----:B------:R-:W-:Y:S02]  /*3620*/  FSEL R118, R118, -INF , P4 ;  /* 0xff80000076767808 */ /* 0x000fe40002000000 */
[----:B------:R-:W-:Y:S02]  /*3630*/  FMNMX R17, R157, R160, !PT ;  /* 0x000000a09d117209 */ /* 0x000fe40007800000 */
[----:B------:R-:W-:Y:S02]  /*3640*/  FSEL R112, R112, -INF , P4 ;  /* 0xff80000070707808 */ /* 0x000fe40002000000 */
[----:B------:R-:W-:Y:S01]  /*3650*/  ISETP.GE.AND P4, PT, R3, R14, PT ;  /* 0x0000000e0300720c */ /* 0x000fe20003f86270 */
[----:B------:R-:W-:Y:S01]  /*3660*/  VIADD R14, R12, 0xc9 ;  /* 0x000000c90c0e7836 */ /* 0x000fe20000000000 */
[----:B------:R-:W-:-:S02]  /*3670*/  FMNMX R15, R89, R20, !PT ;  /* 0x00000014590f7209 */ /* 0x000fc40007800000 */
[----:B------:R-:W-:Y:S02]  /*3680*/  FSEL R158, R119, -INF , P6 ;  /* 0xff800000779e7808 */ /* 0x000fe40003000000 */
[----:B------:R-:W-:Y:S02]  /*3690*/  FMNMX R17, R118, R17, !PT ;  /* 0x0000001176117209 */ /* 0x000fe40007800000 */
[----:B------:R-:W-:Y:S02]  /*36a0*/  FMNMX R20, R92, R15, !PT ;  /* 0x0000000f5c147209 */ /* 0x000fe40007800000 */
[----:B------:R-:W-:Y:S02]  /*36b0*/  FSEL R113, R113, -INF , P6 ;  /* 0xff80000071717808 */ /* 0x000fe40003000000 */
[----:B------:R-:W-:Y:S02]  /*36c0*/  FSEL R122, R122, -INF , P5 ;  /* 0xff8000007a7a7808 */ /* 0x000fe40002800000 */
[----:B------:R-:W-:-:S02]  /*36d0*/  FMNMX R17, R158, R17, !PT ;  /* 0x000000119e117209 */ /* 0x000fc40007800000 */
[----:B------:R-:W-:Y:S02]  /*36e0*/  ISETP.GE.AND P6, PT, R3, R14, PT ;  /* 0x0000000e0300720c */ /* 0x000fe40003fc6270 */
[----:B------:R-:W-:Y:S02]  /*36f0*/  IADD3 R14, R12, 0xd0, RZ ;  /* 0x000000d00c0e7810 */ /* 0x000fe40007ffe0ff */
[----:B------:R-:W-:Y:S02]  /*3700*/  FMNMX R15, R93, R20, !PT ;  /* 0x000000145d0f7209 */ /* 0x000fe40007800000 */
[----:B------:R-:W-:Y:S02]  /*3710*/  FSEL R159, R123, -INF , P3 ;  /* 0xff8000007b9f7808 */ /* 0x000fe40001800000 */
[----:B------:R-:W-:Y:S02]  /*3720*/  FMNMX R162, R122, R17, !PT ;  /* 0x000000117aa27209 */ /* 0x000fe40007800000 */
[----:B------:R-:W-:-:S02]  /*3730*/  FSEL R116, R116, -INF , P5 ;  /* 0xff80000074747808 */ /* 0x000fc40002800000 */
[----:B------:R-:W-:Y:S01]  /*3740*/  ISETP.GE.AND P5, PT, R3, R14, PT ;  /* 0x0000000e0300720c */ /* 0x000fe20003fa6270 */
[----:B------:R-:W-:Y:S01]  /*3750*/  VIADD R14, R12, 0xd1 ;  /* 0x000000d10c0e7836 */ /* 0x000fe20000000000 */
[----:B------:R-:W-:Y:S02]  /*3760*/  FMNMX R20, R96, R15, !PT ;  /* 0x0000000f60147209 */ /* 0x000fe40007800000 */
[----:B------:R-:W-:Y:S02]  /*3770*/  FSEL R126, R126, -INF , P2 ;  /* 0xff8000007e7e7808 */ /* 0x000fe40001000000 */
[----:B------:R-:W-:Y:S02]  /*3780*/  FMNMX R17, R159, R162, !PT ;  /* 0x000000a29f117209 */ /* 0x000fe40007800000 */
[----:B------:R-:W-:Y:S02]  /*3790*/  FSEL R117, R117, -INF , P3 ;  /* 0xff80000075757808 */ /* 0x000fe40001800000 */
[----:B------:R-:W-:-:S02]  /*37a0*/  FMNMX R15, R97, R20, !PT ;  /* 0x00000014610f7209 */ /* 0x000fc40007800000 */
[----:B------:R-:W-:Y:S02]  /*37b0*/  ISETP.GE.AND P3, PT, R3, R14, PT ;  /* 0x0000000e0300720c */ /* 0x000fe40003f66270 */
[----:B------:R-:W-:Y:S02]  /*37c0*/  FSEL R160, R127, -INF , P1 ;  /* 0xff8000007fa07808 */ /* 0x000fe40000800000 */
[----:B------:R-:W-:Y:S02]  /*37d0*/  FMNMX R17, R126, R17, !PT ;  /* 0x000000117e117209 */ /* 0x000fe40007800000 */
[----:B------:R-:W-:Y:S02]  /*37e0*/  IADD3 R14, R12, 0xd8, RZ ;  /* 0x000000d80c0e7810 */ /* 0x000fe40007ffe0ff */
[----:B------:R-:W-:Y:S02]  /*37f0*/  FMNMX R20, R100, R15, !PT ;  /* 0x0000000f64147209 */ /* 0x000fe40007800000 */
[----:B------:R-:W-:-:S02]  /*3800*/  FSEL R120, R120, -INF , P2 ;  /* 0xff80000078787808 */ /* 0x000fc40001000000 */
[----:B------:R-:W-:Y:S02]  /*3810*/  FSEL R130, R130, -INF , P4 ;  /* 0xff80000082827808 */ /* 0x000fe40002000000 */
[----:B------:R-:W-:Y:S02]  /*3820*/  FMNMX R17, R160, R17, !PT ;  /* 0x00000011a0117209 */ /* 0x000fe40007800000 */
[----:B------:R-:W-:Y:S01]  /*3830*/  ISETP.GE.AND P2, PT, R3, R14, PT ;  /* 0x0000000e0300720c */ /* 0x000fe20003f46270 */
[----:B------:R-:W-:Y:S01]  /*3840*/  VIADD R14, R12, 0xd9 ;  /* 0x000000d90c0e7836 */ /* 0x000fe20000000000 */
[----:B------:R-:W-:Y:S02]  /*3850*/  FMNMX R15, R101, R20, !PT ;  /* 0x00000014650f7209 */ /* 0x000fe40007800000 */
[----:B------:R-:W-:Y:S02]  /*3860*/  FSEL R161, R131, -INF , P6 ;  /* 0xff80000083a17808 */ /* 0x000fe40003000000 */
[----:B------:R-:W-:-:S02]  /*3870*/  FMNMX R162, R130, R17, !PT ;  /* 0x0000001182a27209 */ /* 0x000fc40007800000 */
[----:B------:R-:W-:Y:S02]  /*3880*/  FSEL R121, R121, -INF , P1 ;  /* 0xff80000079797808 */ /* 0x000fe40000800000 */
[----:B------:R-:W-:Y:S02]  /*3890*/  ISETP.GE.AND P1, PT, R3, R14, PT ;  /* 0x0000000e0300720c */ /* 0x000fe40003f26270 */
[----:B------:R-:W-:Y:S02]  /*38a0*/  FMNMX R20, R104, R15, !PT ;  /* 0x0000000f68147209 */ /* 0x000fe40007800000 */
[----:B------:R-:W-:Y:S02]  /*38b0*/  IADD3 R14, R12, 0xe0, RZ ;  /* 0x000000e00c0e7810 */ /* 0x000fe40007ffe0ff */
[----:B------:R-:W-:Y:S02]  /*38c0*/  FSEL R134, R134, -INF , P5 ;  /* 0xff80000086867808 */ /* 0x000fe40002800000 */
[----:B------:R-:W-:-:S02]  /*38d0*/  FMNMX R17, R161, R162, !PT ;  /* 0x000000a2a1117209 */ /* 0x000fc40007800000 */
[----:B------:R-:W-:Y:S02]  /*38e0*/  FSEL R124, R124, -INF , P4 ;  /* 0xff8000007c7c7808 */ /* 0x000fe40002000000 */
[----:B------:R-:W-:Y:S02]  /*38f0*/  FMNMX R15, R105, R20, !PT ;  /* 0x00000014690f7209 */ /* 0x000fe40007800000 */
[----:B------:R-:W-:Y:S01]  /*3900*/  ISETP.GE.AND P4, PT, R3, R14, PT ;  /* 0x0000000e0300720c */ /* 0x000fe20003f86270 */
[----:B------:R-:W-:Y:S01]  /*3910*/  VIADD R14, R12, 0xe1 ;  /* 0x000000e10c0e7836 */ /* 0x000fe20000000000 */
[----:B------:R-:W-:Y:S02]  /*3920*/  FSEL R162, R135, -INF , P3 ;  /* 0xff80000087a27808 */ /* 0x000fe40001800000 */
[----:B------:R-:W-:Y:S02]  /*3930*/  FMNMX R17, R134, R17, !PT ;  /* 0x0000001186117209 */ /* 0x000fe40007800000 */
[----:B------:R-:W-:-:S02]  /*3940*/  FMNMX R20, R108, R15, !PT ;  /* 0x0000000f6c147209 */ /* 0x000fc40007800000 */
[----:B------:R-:W-:Y:S02]  /*3950*/  FSEL R138, R138, -INF , P2 ;  /* 0xff8000008a8a7808 */ /* 0x000fe40001000000 */
[----:B------:R-:W-:Y:S02]  /*3960*/  FMNMX R17, R162, R17, !PT ;  /* 0x00000011a2117209 */ /* 0x000fe40007800000 */
[----:B------:R-:W-:Y:S02]  /*3970*/  FSEL R125, R125, -INF , P6 ;  /* 0xff8000007d7d7808 */ /* 0x000fe40003000000 */
[----:B------:R-:W-:Y:S02]  /*3980*/  ISETP.GE.AND P6, PT, R3, R14, PT ;  /* 0x0000000e0300720c */ /* 0x000fe40003fc6270 */
[----:B------:R-:W-:Y:S02]  /*3990*/  IADD3 R14, R12, 0xe8, RZ ;  /* 0x000000e80c0e7810 */ /* 0x000fe40007ffe0ff */
[----:B------:R-:W-:-:S02]  /*39a0*/  FMNMX R15, R109, R20, !PT ;  /* 0x000000146d0f7209 */ /* 0x000fc40007800000 */
[----:B------:R-:W-:Y:S02]  /*39b0*/  FSEL R163, R139, -INF , P1 ;  /* 0xff8000008ba37808 */ /* 0x000fe40000800000 */
[----:B------:R-:W-:Y:S02]  /*39c0*/  FMNMX R164, R138, R17, !PT ;  /* 0x000000118aa47209 */ /* 0x000fe40007800000 */
[----:B------:R-:W-:Y:S02]  /*39d0*/  FSEL R128, R128, -INF , P5 ;  /* 0xff80000080807808 */ /* 0x000fe40002800000 */
[----:B------:R-:W-:Y:S01]  /*39e0*/  ISETP.GE.AND P5, PT, R3, R14, PT ;  /* 0x0000000e0300720c */ /* 0x000fe20003fa6270 */
[----:B------:R-:W-:Y:S01]  /*39f0*/  VIADD R14, R12, 0xe9 ;  /* 0x000000e90c0e7836 */ /* 0x000fe20000000000 */
[----:B------:R-:W-:Y:S02]  /*3a00*/  FMNMX R20, R112, R15, !PT ;  /* 0x0000000f70147209 */ /* 0x000fe40007800000 */
[----:B------:R-:W-:-:S02]  /*3a10*/  FSEL R142, R142, -INF , P4 ;  /* 0xff8000008e8e7808 */ /* 0x000fc40002000000 */
        /* <DEDUP_REMOVED lines=16> */
[----:B------:R-:W-:Y:S02]  /*3b20*/  FSEL R133, R133, -INF , P1 ;  /* 0xff80000085857808 */ /* 0x000fe40000800000 */
[----:B------:R-:W-:Y:S02]  /*3b30*/  FMNMX R20, R120, R15, !PT ;  /* 0x0000000f78147209 */ /* 0x000fe40007800000 */
[----:B------:R-:W-:Y:S02]  /*3b40*/  ISETP.GE.AND P1, PT, R3, R14, PT ;  /* 0x0000000e0300720c */ /* 0x000fe40003f26270 */
[----:B------:R-:W-:-:S02]  /*3b50*/  FSEL R150, R150, -INF , P2 ;  /* 0xff80000096967808 */ /* 0x000fc40001000000 */
[----:B------:R-:W-:Y:S02]  /*3b60*/  FMNMX R17, R165, R166, !PT ;  /* 0x000000a6a5117209 */ /* 0x000fe40007800000 */
[----:B------:R-:W-:Y:S02]  /*3b70*/  FMNMX R15, R121, R20, !PT ;  /* 0x00000014790f7209 */ /* 0x000fe40007800000 */
[----:B------:R-:W-:Y:S02]  /*3b80*/  FSEL R166, R151, -INF , P1 ;  /* 0xff80000097a67808 */ /* 0x000fe40000800000 */
[----:B------:R-:W-:Y:S02]  /*3b90*/  FMNMX R17, R150, R17, !PT ;  /* 0x0000001196117209 */ /* 0x000fe40007800000 */
[----:B------:R-:W-:Y:S02]  /*3ba0*/  FMNMX R14, R124, R15, !PT ;  /* 0x0000000f7c0e7209 */ /* 0x000fe40007800000 */
[----:B------:R-:W-:-:S02]  /*3bb0*/  FMNMX R17, R166, R17, !PT ;  /* 0x00000011a6117209 */ /* 0x000fc40007800000 */
[----:B------:R-:W-:Y:S02]  /*3bc0*/  FMNMX R15, R125, R14, !PT ;  /* 0x0000000e7d0f7209 */ /* 0x000fe40007800000 */
[----:B------:R-:W-:Y:S01]  /*3bd0*/  FSEL R136, R136, -INF , P4 ;  /* 0xff80000088887808 */ /* 0x000fe20002000000 */
[----:B------:R-:W1:Y:S01]  /*3be0*/  SHFL.BFLY PT, R168, R17, 0x1, 0x1f ;  /* 0x0c201f0011a87f89 */ /* 0x000e6200000e0000 */
[----:B------:R-:W-:Y:S02]  /*3bf0*/  FMNMX R14, R128, R15, !PT ;  /* 0x0000000f800e7209 */ /* 0x000fe40007800000 */
[----:B------:R-:W-:Y:S02]  /*3c00*/  FSEL R137, R137, -INF , P6 ;  /* 0xff80000089897808 */ /* 0x000fe40003000000 */
[----:B------:R-:W-:Y:S02]  /*3c10*/  FMNMX R15, R129, R14, !PT ;  /* 0x0000000e810f7209 */ /* 0x000fe40007800000 */
[----:B------:R-:W-:-:S02]  /*3c20*/  FSEL R140, R140, -INF , P5 ;  /* 0xff8000008c8c7808 */ /* 0x000fc40002800000 */
[----:B------:R-:W-:Y:S02]  /*3c30*/  FMNMX R14, R132, R15, !PT ;  /* 0x0000000f840e7209 */ /* 0x000fe40007800000 */
[----:B------:R-:W-:Y:S02]  /*3c40*/  FSEL R141, R141, -INF , P3 ;  /* 0xff8000008d8d7808 */ /* 0x000fe40001800000 */
[----:B------:R-:W-:Y:S02]  /*3c50*/  FMNMX R15, R133, R14, !PT ;  /* 0x0000000e850f7209 */ /* 0x000fe40007800000 */
[----:B------:R-:W-:Y:S02]  /*3c60*/  FSEL R144, R144, -INF , P2 ;  /* 0xff80000090907808 */ /* 0x000fe40001000000 */
[----:B------:R-:W-:Y:S02]  /*3c70*/  FMNMX R14, R136, R15, !PT ;  /* 0x0000000f880e7209 */ /* 0x000fe40007800000 */
[----:B------:R-:W-:-:S02]  /*3c80*/  FSEL R145, R145, -INF , P1 ;  /* 0xff80000091917808 */ /* 0x000fc40000800000 */
[----:B------:R-:W-:Y:S02]  /*3c90*/  FMNMX R15, R137, R14, !PT ;  /* 0x0000000e890f7209 */ /* 0x000fe40007800000 */
[----:B------:R-:W-:Y:S02]  /*3ca0*/  IADD3 R14, R12, 0xf8, RZ ;  /* 0x000000f80c0e7810 */ /* 0x000fe40007ffe0ff */
[----:B-1----:R-:W-:Y:S02]  /*3cb0*/  FMNMX R168, R17, R168, !PT ;  /* 0x000000a811a87209 */ /* 0x002fe40007800000 */
[----:B------:R-:W-:Y:S02]  /*3cc0*/  FMNMX R20, R140, R15, !PT ;  /* 0x0000000f8c147209 */ /* 0x000fe40007800000 */
[----:B------:R-:W-:Y:S01]  /*3cd0*/  ISETP.GE.AND P2, PT, R3, R14, PT ;  /* 0x0000000e0300720c */ /* 0x000fe20003f46270 */
[----:B------:R-:W1:Y:S01]  /*3ce0*/  SHFL.BFLY PT, R17, R168, 0x2, 0x1f ;  /* 0x0c401f00a8117f89 */ /* 0x000e6200000e0000 */
[----:B------:R-:W-:Y:S01]  /*3cf0*/  FMNMX R15, R141, R20, !PT ;  /* 0x000000148d0f7209 */ /* 0x000fe20007800000 */
[----:B------:R-:W-:Y:S01]  /*3d00*/  VIADD R14, R12, 0xf9 ;  /* 0x000000f90c0e7836 */ /* 0x000fe20000000000 */
[----:B------:R-:W-:-:S02]  /*3d10*/  FSEL R148, R148, -INF , P2 ;  /* 0xff80000094947808 */ /* 0x000fc40001000000 */
[----:B------:R-:W-:Y:S02]  /*3d20*/  FMNMX R20, R144, R15, !PT ;  /* 0x0000000f90147209 */ /* 0x000fe40007800000 */
[----:B------:R-:W-:Y:S02]  /*3d30*/  ISETP.GE.AND P1, PT, R3, R14, PT ;  /* 0x0000000e0300720c */ /* 0x000fe40003f26270 */
[----:B------:R-:W-:Y:S02]  /*3d40*/  FMNMX R15, R145, R20, !PT ;  /* 0x00000014910f7209 */ /* 0x000fe40007800000 */
[----:B------:R-:W-:Y:S02]  /*3d50*/  FSEL R149, R149, -INF , P1 ;  /* 0xff80000095957808 */ /* 0x000fe40000800000 */
[----:B------:R-:W-:-:S04]  /*3d60*/  FMNMX R14, R148, R15, !PT ;  /* 0x0000000f940e7209 */ /* 0x000fc80007800000 */
[----:B------:R-:W-:-:S05]  /*3d70*/  FMNMX R14, R149, R14, !PT ;  /* 0x0000000e950e7209 */ /* 0x000fca0007800000 */
[----:B------:R-:W2:Y:S01]  /*3d80*/  SHFL.BFLY PT, R15, R14, 0x1, 0x1f ;  /* 0x0c201f000e0f7f89 */ /* 0x000ea200000e0000 */
[----:B-1----:R-:W-:-:S04]  /*3d90*/  FMNMX R20, R168, R17, !PT ;  /* 0x00000011a8147209 */ /* 0x002fc80007800000 */
[----:B------:R-:W-:-:S04]  /*3da0*/  FSETP.NEU.AND P1, PT, R20, -INF , PT ;  /* 0xff8000001400780b */ /* 0x000fc80003f2d000 */
[----:B------:R-:W-:-:S05]  /*3db0*/  FSEL R167, R20, RZ, P1 ;  /* 0x000000ff14a77208 */ /* 0x000fca0000800000 */
[----:B------:R-:W-:Y:S01]  /*3dc0*/  FMUL R167, R167, UR6 ;  /* 0x00000006a7a77c20 */ /* 0x000fe20008400000 */
[----:B------:R-:W-:-:S03]  /*3dd0*/  ULDC UR6, c[0x0][0x604] ;  /* 0x0001810000067ab9 */ /* 0x000fc60000000800 */
[--C-:B------:R-:W-:Y:S01]  /*3de0*/  FFMA R91, R26, UR6, -R167.reuse ;  /* 0x000000061a5b7c23 */ /* 0x100fe200080008a7 */
[----:B------:R-:W-:Y:S02]  /*3df0*/  ULDC UR6, c[0x0][0x604] ;  /* 0x0001810000067ab9 */ /* 0x000fe40000000800 */
[--C-:B------:R-:W-:Y:S01]  /*3e00*/  FFMA R27, R27, UR6, -R167.reuse ;  /* 0x000000061b1b7c23 */ /* 0x100fe200080008a7 */
[----:B------:R-:W-:Y:S01]  /*3e10*/  ULDC UR6, c[0x0][0x604] ;  /* 0x0001810000067ab9 */ /* 0x000fe20000000800 */
[----:B--2---:R-:W-:Y:S01]  /*3e20*/  FMNMX R15, R14, R15, !PT ;  /* 0x0000000f0e0f7209 */ /* 0x004fe20007800000 */
[--C-:B------:R-:W-:Y:S01]  /*3e30*/  FFMA R30, R30, UR6, -R167.reuse ;  /* 0x000000061e1e7c23 */ /* 0x100fe200080008a7 */
[----:B------:R-:W-:Y:S01]  /*3e40*/  FSETP.GEU.AND P6, PT, R91, -126, PT ;  /* 0xc2fc00005b00780b */ /* 0x000fe20003fce000 */
[----:B------:R-:W-:Y:S01]  /*3e50*/  ULDC UR6, c[0x0][0x604] ;  /* 0x0001810000067ab9 */ /* 0x000fe20000000800 */
[----:B------:R-:W-:Y:S01]  /*3e60*/  FSETP.GEU.AND P5, PT, R27, -126, PT ;  /* 0xc2fc00001b00780b */ /* 0x000fe20003fae000 */
[----:B------:R-:W1:Y:S01]  /*3e70*/  SHFL.BFLY PT, R26, R15, 0x2, 0x1f ;  /* 0x0c401f000f1a7f89 */ /* 0x000e6200000e0000 */
[----:B------:R-:W-:Y:S01]  /*3e80*/  FSETP.GEU.AND P3, PT, R30, -126, PT ;  /* 0xc2fc00001e00780b */ /* 0x000fe20003f6e000 */
[----:B------:R-:W-:Y:S01]  /*3e90*/  FFMA R31, R31, UR6, -R167 ;  /* 0x000000061f1f7c23 */ /* 0x000fe200080008a7 */
[----:B------:R-:W-:-:S02]  /*3ea0*/  ULDC UR6, c[0x0][0x604] ;  /* 0x0001810000067ab9 */ /* 0x000fc40000000800 */
[--C-:B------:R-:W-:Y:S01]  /*3eb0*/  FFMA R34, R34, UR6, -R167.reuse ;  /* 0x0000000622227c23 */ /* 0x100fe200080008a7 */
[----:B------:R-:W-:Y:S01]  /*3ec0*/  ULDC UR6, c[0x0][0x604] ;  /* 0x0001810000067ab9 */ /* 0x000fe20000000800 */
[----:B------:R-:W-:Y:S01]  /*3ed0*/  FSETP.GEU.AND P2, PT, R31, -126, PT ;  /* 0xc2fc00001f00780b */ /* 0x000fe20003f4e000 */
[--C-:B------:R-:W-:Y:S01]  /*3ee0*/  FFMA R35, R35, UR6, -R167.reuse ;  /* 0x0000000623237c23 */ /* 0x100fe200080008a7 */
[----:B------:R-:W-:Y:S01]  /*3ef0*/  ULDC UR6, c[0x0][0x604] ;  /* 0x0001810000067ab9 */ /* 0x000fe20000000800 */
[----:B------:R-:W-:Y:S01]  /*3f00*/  @!P6 FMUL R91, R91, 0.5 ;  /* 0x3f0000005b5be820 */ /* 0x000fe20000400000 */
[--C-:B------:R-:W-:Y:S01]  /*3f10*/  FFMA R38, R38, UR6, -R167.reuse ;  /* 0x0000000626267c23 */ /* 0x100fe200080008a7 */
[----:B------:R-:W-:Y:S01]  /*3f20*/  @!P5 FMUL R27, R27, 0.5 ;  /* 0x3f0000001b1bd820 */ /* 0x000fe20000400000 */
[----:B------:R-:W-:Y:S01]  /*3f30*/  ULDC UR6, c[0x0][0x604] ;  /* 0x0001810000067ab9 */ /* 0x000fe20000000800 */
[----:B------:R-:W2:Y:S01]  /*3f40*/  MUFU.EX2 R14, R91 ;  /* 0x0000005b000e7308 */ /* 0x000ea20000000800 */
[----:B------:R-:W-:Y:S01]  /*3f50*/  @!P3 FMUL R30, R30, 0.5 ;  /* 0x3f0000001e1eb820 */ /* 0x000fe20000400000 */
[----:B------:R-:W-:Y:S01]  /*3f60*/  FSETP.GEU.AND P4, PT, R34, -126, PT ;  /* 0xc2fc00002200780b */ /* 0x000fe20003f8e000 */
[----:B------:R-:W-:Y:S01]  /*3f70*/  FFMA R39, R39, UR6, -R167 ;  /* 0x0000000627277c23 */ /* 0x000fe200080008a7 */
[----:B------:R-:W-:-:S02]  /*3f80*/  ULDC UR6, c[0x0][0x604] ;  /* 0x0001810000067ab9 */ /* 0x000fc40000000800 */
[----:B------:R-:W-:Y:S01]  /*3f90*/  @!P2 FMUL R31, R31, 0.5 ;  /* 0x3f0000001f1fa820 */ /* 0x000fe20000400000 */
[--C-:B------:R-:W-:Y:S01]  /*3fa0*/  FFMA R42, R42, UR6, -R167.reuse ;  /* 0x000000062a2a7c23 */ /* 0x100fe200080008a7 */
[----:B------:R-:W3:Y:S01]  /*3fb0*/  MUFU.EX2 R27, R27 ;  /* 0x0000001b001b7308 */ /* 0x000ee20000000800 */
[----:B------:R-:W-:Y:S01]  /*3fc0*/  ULDC UR6, c[0x0][0x604] ;  /* 0x0001810000067ab9 */ /* 0x000fe20000000800 */
[----:B-1----:R-:W-:Y:S01]  /*3fd0*/  FMNMX R17, R15, R26, !PT ;  /* 0x0000001a0f117209 */ /* 0x002fe20007800000 */
[--C-:B------:R-:W-:Y:S01]  /*3fe0*/  FFMA R43, R43, UR6, -R167.reuse ;  /* 0x000000062b2b7c23 */ /* 0x100fe200080008a7 */
[----:B------:R-:W-:Y:S02]  /*3ff0*/  ULDC UR6, c[0x0][0x604] ;  /* 0x0001810000067ab9 */ /* 0x000fe40000000800 */
[C---:B------:R-:W-:Y:S01]  /*4000*/  FSETP.NEU.AND P1, PT, R17.reuse, -INF , PT ;  /* 0xff8000001100780b */ /* 0x040fe20003f2d000 */
[----:B------:R-:W-:Y:S01]  /*4010*/  @!P4 FMUL R34, R34, 0.5 ;  /* 0x3f0000002222c820 */ /* 0x000fe20000400000 */
[----:B------:R-:W1:Y:S01]  /*4020*/  MUFU.EX2 R15, R30 ;  /* 0x0000001e000f7308 */ /* 0x000e620000000800 */
[----:B--2---:R-:W-:Y:S01]  /*4030*/  @!P6 FMUL R14, R14, R14 ;  /* 0x0000000e0e0ee220 */ /* 0x004fe20000400000 */
[----:B------:R-:W-:Y:S01]  /*4040*/  FSEL R168, R17, RZ, P1 ;  /* 0x000000ff11a87208 */ /* 0x000fe20000800000 */
[--C-:B------:R-:W-:Y:S01]  /*4050*/  FFMA R46, R46, UR6, -R167.reuse ;  /* 0x000000062e2e7c23 */ /* 0x100fe200080008a7 */
[----:B------:R-:W-:Y:S01]  /*4060*/  FSETP.GEU.AND P1, PT, R35, -126, PT ;  /* 0xc2fc00002300780b */ /* 0x000fe20003f2e000 */
[----:B------:R-:W-:Y:S01]  /*4070*/  ULDC UR6, c[0x0][0x604] ;  /* 0x0001810000067ab9 */ /* 0x000fe20000000800 */
[----:B------:R-:W-:Y:S01]  /*4080*/  FSETP.GEU.AND P6, PT, R38, -126, PT ;  /* 0xc2fc00002600780b */ /* 0x000fe20003fce000 */
[----:B------:R-:W-:Y:S01]  /*4090*/  FFMA R47, R47, UR6, -R167 ;  /* 0x000000062f2f7c23 */ /* 0x000fe200080008a7 */
[----:B------:R-:W2:Y:S01]  /*40a0*/  MUFU.EX2 R26, R31 ;  /* 0x0000001f001a7308 */ /* 0x000ea20000000800 */
[----:B---3--:R-:W-:Y:S01]  /*40b0*/  @!P5 FMUL R27, R27, R27 ;  /* 0x0000001b1b1bd220 */ /* 0x008fe20000400000 */
[----:B------:R-:W-:Y:S01]  /*40c0*/  FSETP.GEU.AND P5, PT, R39, -126, PT ;  /* 0xc2fc00002700780b */ /* 0x000fe20003fae000 */
[----:B------:R-:W-:-:S02]  /*40d0*/  ULDC UR6, c[0x0][0x604] ;  /* 0x0001810000067ab9 */ /* 0x000fc40000000800 */
[--C-:B------:R-:W-:Y:S01]  /*40e0*/  FFMA R50, R50, UR6, -R167.reuse ;  /* 0x0000000632327c23 */ /* 0x100fe200080008a7 */
[----:B------:R-:W-:Y:S02]  /*40f0*/  ULDC UR6, c[0x0][0x604] ;  /* 0x0001810000067ab9 */ /* 0x000fe40000000800 */
[----:B------:R-:W3:Y:S01]  /*4100*/  MUFU.EX2 R30, R34 ;  /* 0x00000022001e7308 */ /* 0x000ee20000000800 */
[----:B------:R-:W-:Y:S01]  /*4110*/  @!P1 FMUL R35, R35, 0.5 ;  /* 0x3f00000023239820 */ /* 0x000fe20000400000 */
[----:B-1----:R-:W-:Y:S01]  /*4120*/  @!P3 FMUL R15, R15, R15 ;  /* 0x0000000f0f0fb220 */ /* 0x002fe20000400000 */
[----:B------:R-:W-:Y:S01]  /*4130*/  FSETP.GEU.AND P3, PT, R42, -126, PT ;  /* 0xc2fc00002a00780b */ /* 0x000fe20003f6e000 */
[----:B------:R-:W-:Y:S01]  /*4140*/  @!P6 FMUL R38, R38, 0.5 ;  /* 0x3f0000002626e820 */ /* 0x000fe20000400000 */
[--C-:B------:R-:W-:Y:S01]  /*4150*/  FFMA R51, R51, UR6, -R167.reuse ;  /* 0x0000000633337c23 */ /* 0x100fe200080008a7 */
[----:B------:R-:W-:Y:S01]  /*4160*/  ULDC UR6, c[0x0][0x604] ;  /* 0x0001810000067ab9 */ /* 0x000fe20000000800 */
[----:B------:R-:W-:Y:S01]  /*4170*/  @!P5 FMUL R39, R39, 0.5 ;  /* 0x3f0000002727d820 */ /* 0x000fe20000400000 */
[----:B------:R-:W1:Y:S01]  /*4180*/  MUFU.EX2 R31, R35 ;  /* 0x00000023001f7308 */ /* 0x000e620000000800 */
[----:B--2---:R-:W-:Y:S01]  /*4190*/  @!P2 FMUL R26, R26, R26 ;  /* 0x0000001a1a1aa220 */ /* 0x004fe20000400000 */
[----:B------:R-:W-:Y:S01]  /*41a0*/  FSETP.GEU.AND P2, PT, R43, -126, PT ;  /* 0xc2fc00002b00780b */ /* 0x000fe20003f4e000 */
[----:B------:R-:W-:Y:S01]  /*41b0*/  FFMA R54, R54, UR6, -R167 ;  /* 0x0000000636367c23 */ /* 0x000fe200080008a7 */
[----:B------:R-:W-:-:S02]  /*41c0*/  ULDC UR6, c[0x0][0x604] ;  /* 0x0001810000067ab9 */ /* 0x000fc40000000800 */
[--C-:B------:R-:W-:Y:S01]  /*41d0*/  FFMA R55, R55, UR6, -R167.reuse ;  /* 0x0000000637377c23 */ /* 0x100fe200080008a7 */
[----:B------:R-:W-:Y:S01]  /*41e0*/  ULDC UR6, c[0x0][0x604] ;  /* 0x0001810000067ab9 */ /* 0x000fe20000000800 */
[----:B------:R-:W2:Y:S01]  /*41f0*/  MUFU.EX2 R34, R38 ;  /* 0x0000002600227308 */ /* 0x000ea20000000800 */
[----:B------:R-:W-:Y:S01]  /*4200*/  @!P3 FMUL R42, R42, 0.5 ;  /* 0x3f0000002a2ab820 */ /* 0x000fe20000400000 */
[----:B---3--:R-:W-:Y:S01]  /*4210*/  @!P4 FMUL R30, R30, R30 ;  /* 0x0000001e1e1ec220 */ /* 0x008fe20000400000 */
[----:B------:R-:W-:Y:S01]  /*4220*/  FSETP.GEU.AND P4, PT, R46, -126, PT ;  /* 0xc2fc00002e00780b */ /* 0x000fe20003f8e000 */
[--C-:B------:R-:W-:Y:S01]  /*4230*/  FFMA R58, R58, UR6, -R167.reuse ;  /* 0x000000063a3a7c23 */ /* 0x100fe200080008a7 */
[----:B------:R-:W-:Y:S02]  /*4240*/  ULDC UR6, c[0x0][0x604] ;  /* 0x0001810000067ab9 */ /* 0x000fe40000000800 */
[----:B------:R-:W-:Y:S01]  /*4250*/  @!P2 FMUL R43, R43, 0.5 ;  /* 0x3f0000002b2ba820 */ /* 0x000fe20000400000 */
[----:B------:R-:W3:Y:S01]  /*4260*/  MUFU.EX2 R35, R39 ;  /* 0x0000002700237308 */ /* 0x000ee20000000800 */
[----:B-1----:R-:W-:Y:S01]  /*4270*/  @!P1 FMUL R31, R31, R31 ;  /* 0x0000001f1f1f9220 */ /* 0x002fe20000400000 */
[----:B------:R-:W-:Y:S01]  /*4280*/  FSETP.GEU.AND P1, PT, R47, -126, PT ;  /* 0xc2fc00002f00780b */ /* 0x000fe20003f2e000 */
[----:B------:R-:W-:Y:S01]  /*4290*/  FFMA R59, R59, UR6, -R167 ;  /* 0x000000063b3b7c23 */ /* 0x000fe200080008a7 */
[----:B------:R-:W-:-:S02]  /*42a0*/  ULDC UR6, c[0x0][0x604] ;  /* 0x0001810000067ab9 */ /* 0x000fc40000000800 */
[--C-:B------:R-:W-:Y:S01]  /*42b0*/  FFMA R62, R62, UR6, -R167.reuse ;  /* 0x000000063e3e7c23 */ /* 0x100fe200080008a7 */
[----:B------:R-:W-:Y:S01]  /*42c0*/  ULDC UR6, c[0x0][0x604] ;  /* 0x0001810000067ab9 */ /* 0x000fe20000000800 */
[----:B------:R-:W1:Y:S01]  /*42d0*/  MUFU.EX2 R38, R42 ;  /* 0x0000002a00267308 */ /* 0x000e620000000800 */
[----:B--2---:R-:W-:Y:S01]  /*42e0*/  @!P6 FMUL R34, R34, R34 ;  /* 0x000000222222e220 */ /* 0x004fe20000400000 */
[----:B------:R-:W-:Y:S01]  /*42f0*/  FSETP.GEU.AND P6, PT, R50, -126, PT ;  /* 0xc2fc00003200780b */ /* 0x000fe20003fce000 */
[----:B------:R-:W-:Y:S01]  /*4300*/  @!P4 FMUL R46, R46, 0.5 ;  /* 0x3f0000002e2ec820 */ /* 0x000fe20000400000 */
[--C-:B------:R-:W-:Y:S01]  /*4310*/  FFMA R63, R63, UR6, -R167.reuse ;  /* 0x000000063f3f7c23 */ /* 0x100fe200080008a7 */
[----:B------:R-:W-:Y:S02]  /*4320*/  ULDC UR6, c[0x0][0x604] ;  /* 0x0001810000067ab9 */ /* 0x000fe40000000800 */
[----:B------:R-:W-:Y:S01]  /*4330*/  @!P1 FMUL R47, R47, 0.5 ;  /* 0x3f0000002f2f9820 */ /* 0x000fe20000400000 */
[----:B------:R-:W2:Y:S01]  /*4340*/  MUFU.EX2 R39, R43 ;  /* 0x0000002b00277308 */ /* 0x000ea20000000800 */
[----:B---3--:R-:W-:Y:S01]  /*4350*/  @!P5 FMUL R35, R35, R35 ;  /* 0x000000232323d220 */ /* 0x008fe20000400000 */
[----:B------:R-:W-:Y:S01]  /*4360*/  FSETP.GEU.AND P5, PT, R51, -126, PT ;  /* 0xc2fc00003300780b */ /* 0x000fe20003fae000 */
[----:B------:R-:W-:Y:S01]  /*4370*/  FFMA R66, R66, UR6, -R167 ;  /* 0x0000000642427c23 */ /* 0x000fe200080008a7 */
[----:B------:R-:W-:-:S02]  /*4380*/  ULDC UR6, c[0x0][0x604] ;  /* 0x0001810000067ab9 */ /* 0x000fc40000000800 */
[--C-:B------:R-:W-:Y:S01]  /*4390*/  FFMA R91, R67, UR6, -R167.reuse ;  /* 0x00000006435b7c23 */ /* 0x100fe200080008a7 */
[----:B------:R-:W-:Y:S01]  /*43a0*/  @!P6 FMUL R50, R50, 0.5 ;  /* 0x3f0000003232e820 */ /* 0x000fe20000400000 */
[----:B------:R-:W3:Y:S01]  /*43b0*/  MUFU.EX2 R42, R46 ;  /* 0x0000002e002a7308 */ /* 0x000ee20000000800 */
[----:B-1----:R-:W-:Y:S01]  /*43c0*/  @!P3 FMUL R38, R38, R38 ;  /* 0x000000262626b220 */ /* 0x002fe20000400000 */
[----:B------:R-:W-:Y:S01]  /*43d0*/  FSETP.GEU.AND P3, PT, R54, -126, PT ;  /* 0xc2fc00003600780b */ /* 0x000fe20003f6e000 */
[----:B------:R-:W-:Y:S02]  /*43e0*/  ULDC UR6, c[0x0][0x604] ;  /* 0x0001810000067ab9 */ /* 0x000fe40000000800 */
        /* <DEDUP_REMOVED lines=9> */
[----:B------:R-:W-:Y:S01]  /*4480*/  @!P3 FMUL R54, R54, 0.5 ;  /* 0x3f0000003636b820 */ /* 0x000fe20000400000 */
[----:B------:R-:W2:Y:S01]  /*4490*/  MUFU.EX2 R46, R50 ;  /* 0x00000032002e7308 */ /* 0x000ea20000000800 */
[----:B---3--:R-:W-:Y:S01]  /*44a0*/  @!P4 FMUL R42, R42, R42 ;  /* 0x0000002a2a2ac220 */ /* 0x008fe20000400000 */
[----:B------:R-:W-:Y:S01]  /*44b0*/  FSETP.GEU.AND P4, PT, R58, -126, PT ;  /* 0xc2fc00003a00780b */ /* 0x000fe20003f8e000 */
[----:B------:R-:W-:Y:S02]  /*44c0*/  ULDC UR6, c[0x0][0x604] ;  /* 0x0001810000067ab9 */ /* 0x000fe40000000800 */
[--C-:B------:R-:W-:Y:S01]  /*44d0*/  FFMA R75, R75, UR6, -R167.reuse ;  /* 0x000000064b4b7c23 */ /* 0x100fe200080008a7 */
[----:B------:R-:W-:Y:S01]  /*44e0*/  ULDC UR6, c[0x0][0x604] ;  /* 0x0001810000067ab9 */ /* 0x000fe20000000800 */
[----:B------:R-:W-:Y:S01]  /*44f0*/  @!P2 FMUL R55, R55, 0.5 ;  /* 0x3f0000003737a820 */ /* 0x000fe20000400000 */
[----:B------:R-:W3:Y:S01]  /*4500*/  MUFU.EX2 R47, R51 ;  /* 0x00000033002f7308 */ /* 0x000ee20000000800 */
[----:B-1----:R-:W-:Y:S01]  /*4510*/  @!P1 FMUL R43, R43, R43 ;  /* 0x0000002b2b2b9220 */ /* 0x002fe20000400000 */
[----:B------:R-:W-:Y:S01]  /*4520*/  FSETP.GEU.AND P1, PT, R59, -126, PT ;  /* 0xc2fc00003b00780b */ /* 0x000fe20003f2e000 */
[----:B------:R-:W-:Y:S01]  /*4530*/  FFMA R74, R78, UR6, -R167 ;  /* 0x000000064e4a7c23 */ /* 0x000fe200080008a7 */
[----:B------:R-:W-:-:S02]  /*4540*/  ULDC UR6, c[0x0][0x604] ;  /* 0x0001810000067ab9 */ /* 0x000fc40000000800 */
[--C-:B------:R-:W-:Y:S01]  /*4550*/  FFMA R79, R79, UR6, -R167.reuse ;  /* 0x000000064f4f7c23 */ /* 0x100fe200080008a7 */
[----:B------:R-:W-:Y:S01]  /*4560*/  @!P4 FMUL R58, R58, 0.5 ;  /* 0x3f0000003a3ac820 */ /* 0x000fe20000400000 */
[----:B------:R-:W1:Y:S01]  /*4570*/  MUFU.EX2 R50, R54 ;  /* 0x0000003600327308 */ /* 0x000e620000000800 */
[----:B--2---:R-:W-:Y:S01]  /*4580*/  @!P6 FMUL R46, R46, R46 ;  /* 0x0000002e2e2ee220 */ /* 0x004fe20000400000 */
[----:B------:R-:W-:Y:S01]  /*4590*/  FSETP.GEU.AND P6, PT, R62, -126, PT ;  /* 0xc2fc00003e00780b */ /* 0x000fe20003fce000 */
[----:B------:R-:W-:Y:S02]  /*45a0*/  ULDC UR6, c[0x0][0x604] ;  /* 0x0001810000067ab9 */ /* 0x000fe40000000800 */
[--C-:B------:R-:W-:Y:S01]  /*45b0*/  FFMA R78, R82, UR6, -R167.reuse ;  /* 0x00000006524e7c23 */ /* 0x100fe200080008a7 */
[----:B------:R-:W-:Y:S01]  /*45c0*/  ULDC UR6, c[0x0][0x604] ;  /* 0x0001810000067ab9 */ /* 0x000fe20000000800 */
        /* <DEDUP_REMOVED lines=99> */
[----:B------:R1:W4:Y:S01]  /*4c00*/  MUFU.EX2 R99, R83 ;  /* 0x0000005300637308 */ /* 0x0003220000000800 */
[----:B--2---:R-:W-:Y:S01]  /*4c10*/  @!P2 FMUL R95, R95, R95 ;  /* 0x0000005f5f5fa220 */ /* 0x004fe20000400000 */
[----:B------:R-:W-:Y:S01]  /*4c20*/  FSETP.GEU.AND P2, PT, R13, -126, PT ;  /* 0xc2fc00000d00780b */ /* 0x000fe20003f4e000 */
[----:B------:R-:W-:Y:S01]  /*4c30*/  FFMA R126, R126, UR6, -R167 ;  /* 0x000000067e7e7c23 */ /* 0x000fe200080008a7 */
[----:B------:R-:W-:-:S02]  /*4c40*/  ULDC UR6, c[0x0][0x604] ;  /* 0x0001810000067ab9 */ /* 0x000fc40000000800 */
[--C-:B------:R-:W-:Y:S01]  /*4c50*/  FFMA R160, R160, UR6, -R167.reuse ;  /* 0x00000006a0a07c23 */ /* 0x100fe200080008a7 */
[----:B------:R-:W-:Y:S01]  /*4c60*/  @!P3 FMUL R90, R90, 0.5 ;  /* 0x3f0000005a5ab820 */ /* 0x000fe20000400000 */
[----:B------:R2:W5:Y:S01]  /*4c70*/  MUFU.EX2 R103, R87 ;  /* 0x0000005700677308 */ /* 0x0005620000000800 */
[----:B---3--:R-:W-:Y:S01]  /*4c80*/  @!P4 FMUL R78, R78, R78 ;  /* 0x0000004e4e4ec220 */ /* 0x008fe20000400000 */
[----:B------:R-:W-:Y:S01]  /*4c90*/  FSETP.GEU.AND P4, PT, R94, -126, PT ;  /* 0xc2fc00005e00780b */ /* 0x000fe20003f8e000 */
[----:B------:R-:W-:Y:S01]  /*4ca0*/  ULDC UR6, c[0x0][0x604] ;  /* 0x0001810000067ab9 */ /* 0x000fe20000000800 */
[----:B-1----:R-:W-:Y:S01]  /*4cb0*/  F2FP.BF16.F32.PACK_AB R83, R35, R34 ;  /* 0x000000222353723e */ /* 0x002fe200000010ff */
[--C-:B------:R-:W-:Y:S01]  /*4cc0*/  FFMA R130, R130, UR6, -R167.reuse ;  /* 0x0000000682827c23 */ /* 0x100fe200080008a7 */
[----:B------:R-:W-:Y:S01]  /*4cd0*/  ULDC UR6, c[0x0][0x604] ;  /* 0x0001810000067ab9 */ /* 0x000fe20000000800 */
[----:B------:R-:W-:Y:S01]  /*4ce0*/  @!P2 FMUL R13, R13, 0.5 ;  /* 0x3f0000000d0da820 */ /* 0x000fe20000400000 */
[----:B------:R-:W1:Y:S01]  /*4cf0*/  MUFU.EX2 R82, R82 ;  /* 0x0000005200527308 */ /* 0x000e620000000800 */
[----:B----4-:R-:W-:Y:S01]  /*4d00*/  @!P1 FMUL R99, R99, R99 ;  /* 0x0000006363639220 */ /* 0x010fe20000400000 */
[----:B------:R-:W-:Y:S01]  /*4d10*/  FSETP.GEU.AND P1, PT, R111, -126, PT ;  /* 0xc2fc00006f00780b */ /* 0x000fe20003f2e000 */
[--C-:B------:R-:W-:Y:S01]  /*4d20*/  FFMA R161, R161, UR6, -R167.reuse ;  /* 0x00000006a1a17c23 */ /* 0x100fe200080008a7 */
[----:B------:R-:W-:Y:S01]  /*4d30*/  ULDC UR6, c[0x0][0x604] ;  /* 0x0001810000067ab9 */ /* 0x000fe20000000800 */
[----:B--2---:R-:W-:Y:S01]  /*4d40*/  F2FP.BF16.F32.PACK_AB R87, R26, R15 ;  /* 0x0000000f1a57723e */ /* 0x004fe200000010ff */
[----:B------:R-:W-:Y:S01]  /*4d50*/  FFMA R134, R134, UR6, -R167 ;  /* 0x0000000686867c23 */ /* 0x000fe200080008a7 */
[----:B------:R-:W-:Y:S01]  /*4d60*/  @!P4 FMUL R94, R94, 0.5 ;  /* 0x3f0000005e5ec820 */ /* 0x000fe20000400000 */
[----:B------:R-:W2:Y:S01]  /*4d70*/  MUFU.EX2 R107, R90 ;  /* 0x0000005a006b7308 */ /* 0x000ea20000000800 */
[----:B-----5:R-:W-:Y:S01]  /*4d80*/  @!P5 FMUL R103, R103, R103 ;  /* 0x000000676767d220 */ /* 0x020fe20000400000 */
[----:B------:R-:W-:Y:S01]  /*4d90*/  FSETP.GEU.AND P5, PT, R153, -126, PT ;  /* 0xc2fc00009900780b */ /* 0x000fe20003fae000 */
[----:B------:R-:W-:-:S02]  /*4da0*/  ULDC UR6, c[0x0][0x604] ;  /* 0x0001810000067ab9 */ /* 0x000fc40000000800 */
[--C-:B------:R-:W-:Y:S01]  /*4db0*/  FFMA R151, R162, UR6, -R167.reuse ;  /* 0x00000006a2977c23 */ /* 0x100fe200080008a7 */
[----:B------:R-:W-:Y:S01]  /*4dc0*/  ULDC UR6, c[0x0][0x604] ;  /* 0x0001810000067ab9 */ /* 0x000fe20000000800 */
[----:B------:R-:W-:Y:S01]  /*4dd0*/  @!P1 FMUL R111, R111, 0.5 ;  /* 0x3f0000006f6f9820 */ /* 0x000fe20000400000 */
[----:B------:R-:W3:Y:S01]  /*4de0*/  MUFU.EX2 R86, R13 ;  /* 0x0000000d00567308 */ /* 0x000ee20000000800 */
[----:B-1----:R-:W-:Y:S01]  /*4df0*/  @!P6 FMUL R82, R82, R82 ;  /* 0x000000525252e220 */ /* 0x002fe20000400000 */
[----:B------:R-:W-:Y:S01]  /*4e00*/  FSETP.GEU.AND P6, PT, R98, -126, PT ;  /* 0xc2fc00006200780b */ /* 0x000fe20003fce000 */
[--C-:B------:R-:W-:Y:S01]  /*4e10*/  FFMA R138, R138, UR6, -R167.reuse ;  /* 0x000000068a8a7c23 */ /* 0x100fe200080008a7 */
[----:B------:R-:W-:Y:S02]  /*4e20*/  ULDC UR6, c[0x0][0x604] ;  /* 0x0001810000067ab9 */ /* 0x000fe40000000800 */
[----:B------:R-:W-:Y:S01]  /*4e30*/  FFMA R163, R163, UR6, -R167 ;  /* 0x00000006a3a37c23 */ /* 0x000fe200080008a7 */
[----:B------:R-:W-:Y:S01]  /*4e40*/  @!P5 FMUL R153, R153, 0.5 ;  /* 0x3f0000009999d820 */ /* 0x000fe20000400000 */
[----:B------:R-:W1:Y:S01]  /*4e50*/  MUFU.EX2 R90, R94 ;  /* 0x0000005e005a7308 */ /* 0x000e620000000800 */
[----:B--2---:R-:W-:Y:S01]  /*4e60*/  @!P3 FMUL R107, R107, R107 ;  /* 0x0000006b6b6bb220 */ /* 0x004fe20000400000 */
[----:B------:R-:W-:Y:S01]  /*4e70*/  FSETP.GEU.AND P3, PT, R102, -126, PT ;  /* 0xc2fc00006600780b */ /* 0x000fe20003f6e000 */
[----:B------:R-:W-:-:S02]  /*4e80*/  ULDC UR6, c[0x0][0x604] ;  /* 0x0001810000067ab9 */ /* 0x000fc40000000800 */
[--C-:B------:R-:W-:Y:S01]  /*4e90*/  FFMA R142, R142, UR6, -R167.reuse ;  /* 0x000000068e8e7c23 */ /* 0x100fe200080008a7 */
[----:B------:R-:W-:Y:S01]  /*4ea0*/  ULDC UR6, c[0x0][0x604] ;  /* 0x0001810000067ab9 */ /* 0x000fe20000000800 */
[----:B------:R-:W-:Y:S01]  /*4eb0*/  @!P6 FMUL R98, R98, 0.5 ;  /* 0x3f0000006262e820 */ /* 0x000fe20000400000 */
[----:B------:R-:W2:Y:S01]  /*4ec0*/  MUFU.EX2 R111, R111 ;  /* 0x0000006f006f7308 */ /* 0x000ea20000000800 */
[----:B---3--:R-:W-:Y:S01]  /*4ed0*/  @!P2 FMUL R86, R86, R86 ;  /* 0x000000565656a220 */ /* 0x008fe20000400000 */
[----:B------:R-:W-:Y:S01]  /*4ee0*/  FSETP.GEU.AND P2, PT, R154, -126, PT ;  /* 0xc2fc00009a00780b */ /* 0x000fe20003f4e000 */
[--C-:B------:R-:W-:Y:S01]  /*4ef0*/  FFMA R164, R164, UR6, -R167.reuse ;  /* 0x00000006a4a47c23 */ /* 0x100fe200080008a7 */
[----:B------:R-:W-:Y:S02]  /*4f00*/  ULDC UR6, c[0x0][0x604] ;  /* 0x0001810000067ab9 */ /* 0x000fe40000000800 */
[----:B------:R-:W-:Y:S01]  /*4f10*/  FFMA R146, R146, UR6, -R167 ;  /* 0x0000000692927c23 */ /* 0x000fe200080008a7 */
[----:B------:R-:W-:Y:S01]  /*4f20*/  @!P3 FMUL R102, R102, 0.5 ;  /* 0x3f0000006666b820 */ /* 0x000fe20000400000 */
[----:B------:R-:W3:Y:S01]  /*4f30*/  MUFU.EX2 R94, R153 ;  /* 0x00000099005e7308 */ /* 0x000ee20000000800 */
[----:B-1----:R-:W-:Y:S01]  /*4f40*/  @!P4 FMUL R90, R90, R90 ;  /* 0x0000005a5a5ac220 */ /* 0x002fe20000400000 */
[----:B------:R-:W-:Y:S01]  /*4f50*/  FSETP.GEU.AND P4, PT, R106, -126, PT ;  /* 0xc2fc00006a00780b */ /* 0x000fe20003f8e000 */
[----:B------:R-:W-:-:S02]  /*4f60*/  ULDC UR6, c[0x0][0x604] ;  /* 0x0001810000067ab9 */ /* 0x000fc40000000800 */
[--C-:B------:R-:W-:Y:S01]  /*4f70*/  FFMA R165, R165, UR6, -R167.reuse ;  /* 0x00000006a5a57c23 */ /* 0x100fe200080008a7 */
[----:B------:R-:W-:Y:S01]  /*4f80*/  ULDC UR6, c[0x0][0x604] ;  /* 0x0001810000067ab9 */ /* 0x000fe20000000800 */
[----:B------:R-:W-:Y:S01]  /*4f90*/  @!P2 FMUL R154, R154, 0.5 ;  /* 0x3f0000009a9aa820 */ /* 0x000fe20000400000 */
[----:B------:R-:W1:Y:S01]  /*4fa0*/  MUFU.EX2 R115, R98 ;  /* 0x0000006200737308 */ /* 0x000e620000000800 */
[----:B--2---:R-:W-:Y:S01]  /*4fb0*/  @!P1 FMUL R111, R111, R111 ;  /* 0x0000006f6f6f9220 */ /* 0x004fe20000400000 */
[----:B------:R-:W-:Y:S01]  /*4fc0*/  FSETP.GEU.AND P1, PT, R155, -126, PT ;  /* 0xc2fc00009b00780b */ /* 0x000fe20003f2e000 */
[--C-:B------:R-:W-:Y:S01]  /*4fd0*/  FFMA R150, R150, UR6, -R167.reuse ;  /* 0x0000000696967c23 */ /* 0x100fe200080008a7 */
[----:B------:R-:W-:Y:S02]  /*4fe0*/  ULDC UR6, c[0x0][0x604] ;  /* 0x0001810000067ab9 */ /* 0x000fe40000000800 */
[----:B------:R-:W-:Y:S01]  /*4ff0*/  FFMA R166, R166, UR6, -R167 ;  /* 0x00000006a6a67c23 */ /* 0x000fe200080008a7 */
[----:B------:R-:W-:Y:S01]  /*5000*/  @!P4 FMUL R106, R106, 0.5 ;  /* 0x3f0000006a6ac820 */ /* 0x000fe20000400000 */
[----:B------:R-:W2:Y:S01]  /*5010*/  MUFU.EX2 R119, R102 ;  /* 0x0000006600777308 */ /* 0x000ea20000000800 */
[----:B---3--:R-:W-:Y:S01]  /*5020*/  @!P5 FMUL R94, R94, R94 ;  /* 0x0000005e5e5ed220 */ /* 0x008fe20000400000 */
[----:B------:R-:W-:Y:S01]  /*5030*/  FSETP.GEU.AND P5, PT, R156, -126, PT ;  /* 0xc2fc00009c00780b */ /* 0x000fe20003fae000 */
[----:B------:R-:W-:-:S02]  /*5040*/  ULDC UR6, c[0x0][0x604] ;  /* 0x0001810000067ab9 */ /* 0x000fc40000000800 */
[----:B------:R-:W-:Y:S01]  /*5050*/  FMUL R13, R168, UR6 ;  /* 0x00000006a80d7c20 */ /* 0x000fe20008400000 */
[----:B------:R-:W-:Y:S01]  /*5060*/  ULDC UR6, c[0x0][0x604] ;  /* 0x0001810000067ab9 */ /* 0x000fe20000000800 */
[----:B------:R-:W-:Y:S01]  /*5070*/  @!P1 FMUL R155, R155, 0.5 ;  /* 0x3f0000009b9b9820 */ /* 0x000fe20000400000 */
[----:B------:R-:W3:Y:S01]  /*5080*/  MUFU.EX2 R98, R154 ;  /* 0x0000009a00627308 */ /* 0x000ee20000000800 */
[----:B-1----:R-:W-:Y:S01]  /*5090*/  @!P6 FMUL R115, R115, R115 ;  /* 0x000000737373e220 */ /* 0x002fe20000400000 */
[----:B------:R-:W-:Y:S01]  /*50a0*/  FSETP.GEU.AND P6, PT, R110, -126, PT ;  /* 0xc2fc00006e00780b */ /* 0x000fe20003fce000 */
[--C-:B------:R-:W-:Y:S01]  /*50b0*/  FFMA R25, R25, UR6, -R13.reuse ;  /* 0x0000000619197c23 */ /* 0x100fe2000800080d */
[----:B------:R-:W-:Y:S01]  /*50c0*/  ULDC UR6, c[0x0][0x604] ;  /* 0x0001810000067ab9 */ /* 0x000fe20000000800 */
[--C-:B------:R-:W-:Y:S01]  /*50d0*/  FFMA R71, R24, UR7, -R13.reuse ;  /* 0x0000000718477c23 */ /* 0x100fe2000800080d */
[--C-:B------:R-:W-:Y:S01]  /*50e0*/  FFMA R75, R28, UR6, -R13.reuse ;  /* 0x000000061c4b7c23 */ /* 0x100fe2000800080d */
[----:B------:R-:W-:Y:S01]  /*50f0*/  @!P5 FMUL R156, R156, 0.5 ;  /* 0x3f0000009c9cd820 */ /* 0x000fe20000400000 */
[----:B------:R-:W1:Y:S01]  /*5100*/  MUFU.EX2 R123, R106 ;  /* 0x0000006a007b7308 */ /* 0x000e620000000800 */
[----:B--2---:R-:W-:Y:S01]  /*5110*/  @!P3 FMUL R119, R119, R119 ;  /* 0x000000777777b220 */ /* 0x004fe20000400000 */
[----:B------:R-:W-:Y:S01]  /*5120*/  FSETP.GEU.AND P3, PT, R114, -126, PT ;  /* 0xc2fc00007200780b */ /* 0x000fe20003f6e000 */
[----:B------:R-:W-:Y:S01]  /*5130*/  ULDC UR6, c[0x0][0x604] ;  /* 0x0001810000067ab9 */ /* 0x000fe20000000800 */
[----:B------:R-:W-:Y:S01]  /*5140*/  ULDC UR7, c[0x0][0x604] ;  /* 0x0001810000077ab9 */ /* 0x000fe20000000800 */
        /* <DEDUP_REMOVED lines=8> */
[----:B------:R-:W-:Y:S01]  /*51d0*/  FFMA R33, R33, UR6, -R13 ;  /* 0x0000000621217c23 */ /* 0x000fe2000800080d */
[----:B------:R-:W-:Y:S01]  /*51e0*/  @!P3 FMUL R114, R114, 0.5 ;  /* 0x3f0000007272b820 */ /* 0x000fe20000400000 */
[----:B------:R-:W3:Y:S01]  /*51f0*/  MUFU.EX2 R106, R156 ;  /* 0x0000009c006a7308 */ /* 0x000ee20000000800 */
[----:B-1----:R-:W-:Y:S01]  /*5200*/  @!P4 FMUL R123, R123, R123 ;  /* 0x0000007b7b7bc220 */ /* 0x002fe20000400000 */
[----:B------:R-:W-:Y:S01]  /*5210*/  FSETP.GEU.AND P4, PT, R118, -126, PT ;  /* 0xc2fc00007600780b */ /* 0x000fe20003f8e000 */
[----:B------:R-:W-:-:S04]  /*5220*/  ULDC UR6, c[0x0][0x604] ;  /* 0x0001810000067ab9 */ /* 0x000fc80000000800 */
[----:B------:R-:W-:Y:S01]  /*5230*/  @!P2 FMUL R157, R157, 0.5 ;  /* 0x3f0000009d9da820 */ /* 0x000fe20000400000 */
[----:B------:R-:W1:Y:S01]  /*5240*/  MUFU.EX2 R127, R110 ;  /* 0x0000006e007f7308 */ /* 0x000e620000000800 */
[----:B--2---:R-:W-:Y:S01]  /*5250*/  @!P1 FMUL R102, R102, R102 ;  /* 0x0000006666669220 */ /* 0x004fe20000400000 */
[----:B------:R-:W-:-:S05]  /*5260*/  FSETP.GEU.AND P1, PT, R158, -126, PT ;  /* 0xc2fc00009e00780b */ /* 0x000fca0003f2e000 */
[----:B------:R-:W-:Y:S01]  /*5270*/  @!P4 FMUL R118, R118, 0.5 ;  /* 0x3f0000007676c820 */ /* 0x000fe20000400000 */
[----:B------:R-:W2:Y:S01]  /*5280*/  MUFU.EX2 R131, R114 ;  /* 0x0000007200837308 */ /* 0x000ea20000000800 */
[----:B---3--:R-:W-:Y:S01]  /*5290*/  @!P5 FMUL R106, R106, R106 ;  /* 0x0000006a6a6ad220 */ /* 0x008fe20000400000 */
[----:B------:R-:W-:-:S05]  /*52a0*/  FSETP.GEU.AND P5, PT, R159, -126, PT ;  /* 0xc2fc00009f00780b */ /* 0x000fca0003fae000 */
[----:B------:R-:W-:Y:S01]  /*52b0*/  @!P1 FMUL R158, R158, 0.5 ;  /* 0x3f0000009e9e9820 */ /* 0x000fe20000400000 */
[----:B------:R-:W3:Y:S01]  /*52c0*/  MUFU.EX2 R110, R157 ;  /* 0x0000009d006e7308 */ /* 0x000ee20000000800 */
[----:B-1----:R-:W-:Y:S01]  /*52d0*/  @!P6 FMUL R127, R127, R127 ;  /* 0x0000007f7f7fe220 */ /* 0x002fe20000400000 */
[----:B------:R-:W-:-:S05]  /*52e0*/  FSETP.GEU.AND P6, PT, R122, -126, PT ;  /* 0xc2fc00007a00780b */ /* 0x000fca0003fce000 */
        /* <DEDUP_REMOVED lines=73> */
[----:B------:R1:W4:Y:S01]  /*5780*/  MUFU.EX2 R161, R25 ;  /* 0x0000001900a17308 */ /* 0x0003220000000800 */
[----:B--2---:R-:W-:Y:S01]  /*5790*/  @!P3 FMUL R159, R159, R159 ;  /* 0x0000009f9f9fb220 */ /* 0x004fe20000400000 */
[----:B------:R-:W-:-:S05]  /*57a0*/  FSETP.GEU.AND P3, PT, R79, -126, PT ;  /* 0xc2fc00004f00780b */ /* 0x000fca0003f6e000 */
[----:B------:R-:W-:Y:S01]  /*57b0*/  @!P6 FMUL R75, R75, 0.5 ;  /* 0x3f0000004b4be820 */ /* 0x000fe20000400000 */
[----:B------:R-:W2:Y:S01]  /*57c0*/  MUFU.EX2 R28, R71 ;  /* 0x00000047001c7308 */ /* 0x000ea20000000800 */
[--C-:B-1----:R-:W-:Y:S01]  /*57d0*/  FFMA R25, R36, UR6, -R13.reuse ;  /* 0x0000000624197c23 */ /* 0x102fe2000800080d */
[----:B------:R-:W-:Y:S01]  /*57e0*/  ULDC UR6, c[0x0][0x604] ;  /* 0x0001810000067ab9 */ /* 0x000fe20000000800 */
[----:B---3--:R-:W-:Y:S01]  /*57f0*/  @!P2 FMUL R24, R24, R24 ;  /* 0x000000181818a220 */ /* 0x008fe20000400000 */
[----:B------:R-:W-:Y:S01]  /*5800*/  FSETP.GEU.AND P2, PT, R33, -126, PT ;  /* 0xc2fc00002100780b */ /* 0x000fe20003f4e000 */
[----:B------:R-:W-:Y:S01]  /*5810*/  FFMA R37, R37, UR6, -R13 ;  /* 0x0000000625257c23 */ /* 0x000fe2000800080d */
[----:B------:R-:W-:Y:S01]  /*5820*/  ULDC UR6, c[0x0][0x604] ;  /* 0x0001810000067ab9 */ /* 0x000fe20000000800 */
[----:B------:R-:W-:Y:S01]  /*5830*/  @!P3 FMUL R79, R79, 0.5 ;  /* 0x3f0000004f4fb820 */ /* 0x000fe20000400000 */
[----:B------:R1:W3:Y:S01]  /*5840*/  MUFU.EX2 R163, R29 ;  /* 0x0000001d00a37308 */ /* 0x0002e20000000800 */
[----:B----4-:R-:W-:Y:S01]  /*5850*/  @!P1 FMUL R161, R161, R161 ;  /* 0x000000a1a1a19220 */ /* 0x010fe20000400000 */
[----:B------:R-:W-:-:S06]  /*5860*/  FSETP.GEU.AND P1, PT, R37, -126, PT ;  /* 0xc2fc00002500780b */ /* 0x000fcc0003f2e000 */
[----:B------:R-:W4:Y:S01]  /*5870*/  MUFU.EX2 R32, R75 ;  /* 0x0000004b00207308 */ /* 0x000f220000000800 */
[--C-:B-1----:R-:W-:Y:S01]  /*5880*/  FFMA R29, R40, UR6, -R13.reuse ;  /* 0x00000006281d7c23 */ /* 0x102fe2000800080d */
[----:B------:R-:W-:Y:S01]  /*5890*/  ULDC UR6, c[0x0][0x604] ;  /* 0x0001810000067ab9 */ /* 0x000fe20000000800 */
[----:B--2---:R-:W-:Y:S01]  /*58a0*/  @!P4 FMUL R28, R28, R28 ;  /* 0x0000001c1c1cc220 */ /* 0x004fe20000400000 */
[----:B------:R-:W-:Y:S01]  /*58b0*/  FFMA R41, R41, UR6, -R13 ;  /* 0x0000000629297c23 */ /* 0x000fe2000800080d */
[----:B------:R-:W-:Y:S01]  /*58c0*/  FSETP.GEU.AND P4, PT, R25, -126, PT ;  /* 0xc2fc00001900780b */ /* 0x000fe20003f8e000 */
[----:B------:R-:W-:Y:S01]  /*58d0*/  @!P2 FMUL R33, R33, 0.5 ;  /* 0x3f0000002121a820 */ /* 0x000fe20000400000 */
[----:B------:R-:W-:Y:S01]  /*58e0*/  ULDC UR6, c[0x0][0x604] ;  /* 0x0001810000067ab9 */ /* 0x000fe20000000800 */
[----:B------:R-:W1:Y:S01]  /*58f0*/  MUFU.EX2 R36, R79 ;  /* 0x0000004f00247308 */ /* 0x000e620000000800 */
[----:B---3--:R-:W-:Y:S01]  /*5900*/  @!P5 FMUL R163, R163, R163 ;  /* 0x000000a3a3a3d220 */ /* 0x008fe20000400000 */
[----:B------:R-:W-:Y:S01]  /*5910*/  FSETP.GEU.AND P5, PT, R41, -126, PT ;  /* 0xc2fc00002900780b */ /* 0x000fe20003fae000 */
[----:B------:R-:W-:-:S05]  /*5920*/  @!P1 FMUL R37, R37, 0.5 ;  /* 0x3f00000025259820 */ /* 0x000fca0000400000 */
[----:B------:R2:W3:Y:S01]  /*5930*/  MUFU.EX2 R165, R33 ;  /* 0x0000002100a57308 */ /* 0x0004e20000000800 */
[----:B----4-:R-:W-:Y:S01]  /*5940*/  @!P6 FMUL R32, R32, R32 ;  /* 0x000000202020e220 */ /* 0x010fe20000400000 */
[----:B------:R-:W-:Y:S01]  /*5950*/  FSETP.GEU.AND P6, PT, R29, -126, PT ;  /* 0xc2fc00001d00780b */ /* 0x000fe20003fce000 */
[----:B------:R-:W-:-:S04]  /*5960*/  @!P4 FMUL R25, R25, 0.5 ;  /* 0x3f0000001919c820 */ /* 0x000fc80000400000 */
[----:B------:R-:W-:Y:S01]  /*5970*/  @!P5 FMUL R41, R41, 0.5 ;  /* 0x3f0000002929d820 */ /* 0x000fe20000400000 */
[----:B------:R-:W4:Y:S01]  /*5980*/  MUFU.EX2 R167, R37 ;  /* 0x0000002500a77308 */ /* 0x000f220000000800 */
[--C-:B--2---:R-:W-:Y:S01]  /*5990*/  FFMA R33, R44, UR6, -R13.reuse ;  /* 0x000000062c217c23 */ /* 0x104fe2000800080d */
[----:B-1----:R-:W-:Y:S01]  /*59a0*/  @!P3 FMUL R36, R36, R36 ;  /* 0x000000242424b220 */ /* 0x002fe20000400000 */
[----:B------:R-:W-:Y:S02]  /*59b0*/  ULDC UR6, c[0x0][0x604] ;  /* 0x0001810000067ab9 */ /* 0x000fe40000000800 */
[----:B------:R-:W-:Y:S01]  /*59c0*/  FFMA R45, R45, UR6, -R13 ;  /* 0x000000062d2d7c23 */ /* 0x000fe2000800080d */
[----:B------:R-:W-:Y:S01]  /*59d0*/  FSETP.GEU.AND P3, PT, R33, -126, PT ;  /* 0xc2fc00002100780b */ /* 0x000fe20003f6e000 */
[----:B------:R-:W-:Y:S01]  /*59e0*/  @!P6 FMUL R29, R29, 0.5 ;  /* 0x3f0000001d1de820 */ /* 0x000fe20000400000 */
[----:B------:R1:W2:Y:S01]  /*59f0*/  MUFU.EX2 R40, R25 ;  /* 0x0000001900287308 */ /* 0x0002a20000000800 */
[----:B------:R-:W-:Y:S01]  /*5a00*/  ULDC UR6, c[0x0][0x604] ;  /* 0x0001810000067ab9 */ /* 0x000fe20000000800 */
[----:B---3--:R-:W-:Y:S01]  /*5a10*/  @!P2 FMUL R165, R165, R165 ;  /* 0x000000a5a5a5a220 */ /* 0x008fe20000400000 */
[----:B------:R-:W-:-:S05]  /*5a20*/  FSETP.GEU.AND P2, PT, R45, -126, PT ;  /* 0xc2fc00002d00780b */ /* 0x000fca0003f4e000 */
[----:B------:R-:W3:Y:S01]  /*5a30*/  MUFU.EX2 R169, R41 ;  /* 0x0000002900a97308 */ /* 0x000ee20000000800 */
[--C-:B-1----:R-:W-:Y:S01]  /*5a40*/  FFMA R25, R48, UR6, -R13.reuse ;  /* 0x0000000630197c23 */ /* 0x102fe2000800080d */
[----:B------:R-:W-:Y:S01]  /*5a50*/  ULDC UR6, c[0x0][0x604] ;  /* 0x0001810000067ab9 */ /* 0x000fe20000000800 */
[----:B------:R-:W-:Y:S01]  /*5a60*/  @!P3 FMUL R33, R33, 0.5 ;  /* 0x3f0000002121b820 */ /* 0x000fe20000400000 */
[----:B------:R-:W-:Y:S01]  /*5a70*/  FFMA R49, R49, UR6, -R13 ;  /* 0x0000000631317c23 */ /* 0x000fe2000800080d */
[----:B------:R-:W-:Y:S01]  /*5a80*/  ULDC UR6, c[0x0][0x604] ;  /* 0x0001810000067ab9 */ /* 0x000fe20000000800 */
[----:B----4-:R-:W-:Y:S02]  /*5a90*/  @!P1 FMUL R167, R167, R167 ;  /* 0x000000a7a7a79220 */ /* 0x010fe40000400000 */
[----:B------:R1:W4:Y:S01]  /*5aa0*/  MUFU.EX2 R44, R29 ;  /* 0x0000001d002c7308 */ /* 0x0003220000000800 */
[----:B------:R-:W-:Y:S01]  /*5ab0*/  FSETP.GEU.AND P1, PT, R49, -126, PT ;  /* 0xc2fc00003100780b */ /* 0x000fe20003f2e000 */
[----:B--2---:R-:W-:Y:S01]  /*5ac0*/  @!P4 FMUL R40, R40, R40 ;  /* 0x000000282828c220 */ /* 0x004fe20000400000 */
[----:B------:R-:W-:Y:S01]  /*5ad0*/  FSETP.GEU.AND P4, PT, R25, -126, PT ;  /* 0xc2fc00001900780b */ /* 0x000fe20003f8e000 */
[----:B------:R-:W-:-:S04]  /*5ae0*/  @!P2 FMUL R45, R45, 0.5 ;  /* 0x3f0000002d2da820 */ /* 0x000fc80000400000 */
[----:B------:R2:W5:Y:S01]  /*5af0*/  MUFU.EX2 R48, R33 ;  /* 0x0000002100307308 */ /* 0x0005620000000800 */
[--C-:B-1----:R-:W-:Y:S01]  /*5b00*/  FFMA R29, R52, UR6, -R13.reuse ;  /* 0x00000006341d7c23 */ /* 0x102fe2000800080d */
[----:B------:R-:W-:Y:S01]  /*5b10*/  ULDC UR6, c[0x0][0x604] ;  /* 0x0001810000067ab9 */ /* 0x000fe20000000800 */
[----:B---3--:R-:W-:Y:S01]  /*5b20*/  @!P5 FMUL R169, R169, R169 ;  /* 0x000000a9a9a9d220 */ /* 0x008fe20000400000 */
[--C-:B------:R-:W-:Y:S01]  /*5b30*/  FFMA R53, R53, UR6, -R13.reuse ;  /* 0x0000000635357c23 */ /* 0x100fe2000800080d */
[----:B------:R-:W-:Y:S01]  /*5b40*/  ULDC UR6, c[0x0][0x604] ;  /* 0x0001810000067ab9 */ /* 0x000fe20000000800 */
[----:B------:R-:W-:Y:S02]  /*5b50*/  @!P1 FMUL R49, R49, 0.5 ;  /* 0x3f00000031319820 */ /* 0x000fe40000400000 */
[----:B------:R1:W3:Y:S01]  /*5b60*/  MUFU.EX2 R171, R45 ;  /* 0x0000002d00ab7308 */ /* 0x0002e20000000800 */
[----:B------:R-:W-:Y:S01]  /*5b70*/  FSETP.GEU.AND P5, PT, R53, -126, PT ;  /* 0xc2fc00003500780b */ /* 0x000fe20003fae000 */
[----:B----4-:R-:W-:Y:S01]  /*5b80*/  @!P6 FMUL R44, R44, R44 ;  /* 0x0000002c2c2ce220 */ /* 0x010fe20000400000 */
[----:B------:R-:W-:Y:S01]  /*5b90*/  FSETP.GEU.AND P6, PT, R29, -126, PT ;  /* 0xc2fc00001d00780b */ /* 0x000fe20003fce000 */
[----:B--2---:R-:W-:Y:S01]  /*5ba0*/  FFMA R33, R56, UR6, -R13 ;  /* 0x0000000638217c23 */ /* 0x004fe2000800080d */
[----:B------:R-:W-:Y:S01]  /*5bb0*/  @!P4 FMUL R25, R25, 0.5 ;  /* 0x3f0000001919c820 */ /* 0x000fe20000400000 */
[----:B------:R-:W-:-:S02]  /*5bc0*/  ULDC UR6, c[0x0][0x604] ;  /* 0x0001810000067ab9 */ /* 0x000fc40000000800 */
[----:B------:R2:W4:Y:S01]  /*5bd0*/  MUFU.EX2 R173, R49 ;  /* 0x0000003100ad7308 */ /* 0x0005220000000800 */
[----:B-----5:R-:W-:Y:S01]  /*5be0*/  @!P3 FMUL R48, R48, R48 ;  /* 0x000000303030b220 */ /* 0x020fe20000400000 */
[----:B------:R-:W-:Y:S01]  /*5bf0*/  FSETP.GEU.AND P3, PT, R33, -126, PT ;  /* 0xc2fc00002100780b */ /* 0x000fe20003f6e000 */
[----:B------:R-:W-:Y:S01]  /*5c00*/  FFMA R57, R57, UR6, -R13 ;  /* 0x0000000639397c23 */ /* 0x000fe2000800080d */
[----:B------:R-:W-:Y:S01]  /*5c10*/  ULDC UR6, c[0x0][0x604] ;  /* 0x0001810000067ab9 */ /* 0x000fe20000000800 */
[----:B-1----:R-:W-:Y:S01]  /*5c20*/  FADD R45, R91, R134 ;  /* 0x000000865b2d7221 */ /* 0x002fe20000000000 */
[----:B------:R-:W-:Y:S02]  /*5c30*/  @!P5 FMUL R53, R53, 0.5 ;  /* 0x3f0000003535d820 */ /* 0x000fe40000400000 */
[----:B------:R-:W-:Y:S01]  /*5c40*/  @!P6 FMUL R29, R29, 0.5 ;  /* 0x3f0000001d1de820 */ /* 0x000fe20000400000 */
[----:B------:R1:W5:Y:S01]  /*5c50*/  MUFU.EX2 R52, R25 ;  /* 0x0000001900347308 */ /* 0x0003620000000800 */
[----:B---3--:R-:W-:Y:S01]  /*5c60*/  @!P2 FMUL R171, R171, R171 ;  /* 0x000000abababa220 */ /* 0x008fe20000400000 */
[----:B------:R-:W-:Y:S01]  /*5c70*/  FSETP.GEU.AND P2, PT, R57, -126, PT ;  /* 0xc2fc00003900780b */ /* 0x000fe20003f4e000 */
[----:B--2---:R-:W-:-:S03]  /*5c80*/  FADD R49, R46, R131 ;  /* 0x000000832e317221 */ /* 0x004fc60000000000 */
[----:B------:R-:W-:Y:S02]  /*5c90*/  @!P3 FMUL R33, R33, 0.5 ;  /* 0x3f0000002121b820 */ /* 0x000fe40000400000 */
[----:B------:R-:W2:Y:S01]  /*5ca0*/  MUFU.EX2 R175, R53 ;  /* 0x0000003500af7308 */ /* 0x000ea20000000800 */
[--C-:B-1----:R-:W-:Y:S01]  /*5cb0*/  FFMA R25, R60, UR6, -R13.reuse ;  /* 0x000000063c197c23 */ /* 0x102fe2000800080d */
[----:B------:R-:W-:Y:S01]  /*5cc0*/  ULDC UR6, c[0x0][0x604] ;  /* 0x0001810000067ab9 */ /* 0x000fe20000000800 */
[----:B----4-:R-:W-:Y:S01]  /*5cd0*/  @!P1 FMUL R173, R173, R173 ;  /* 0x000000adadad9220 */ /* 0x010fe20000400000 */
[--C-:B------:R-:W-:Y:S01]  /*5ce0*/  FFMA R61, R61, UR6, -R13.reuse ;  /* 0x000000063d3d7c23 */ /* 0x100fe2000800080d */
[----:B------:R-:W-:Y:S02]  /*5cf0*/  ULDC UR6, c[0x0][0x604] ;  /* 0x0001810000067ab9 */ /* 0x000fe40000000800 */
[--C-:B------:R-:W-:Y:S01]  /*5d00*/  FFMA R146, R64, UR6, -R13.reuse ;  /* 0x0000000640927c23 */ /* 0x100fe2000800080d */
[----:B------:R-:W1:Y:S01]  /*5d10*/  MUFU.EX2 R56, R29 ;  /* 0x0000001d00387308 */ /* 0x000e620000000800 */
[----:B------:R-:W-:Y:S01]  /*5d20*/  ULDC UR6, c[0x0][0x604] ;  /* 0x0001810000067ab9 */ /* 0x000fe20000000800 */
[----:B------:R-:W-:Y:S01]  /*5d30*/  FSETP.GEU.AND P1, PT, R61, -126, PT ;  /* 0xc2fc00003d00780b */ /* 0x000fe20003f2e000 */
[--C-:B------:R-:W-:Y:S01]  /*5d40*/  FFMA R65, R65, UR6, -R13.reuse ;  /* 0x0000000641417c23 */ /* 0x100fe2000800080d */
[----:B-----5:R-:W-:Y:S01]  /*5d50*/  @!P4 FMUL R52, R52, R52 ;  /* 0x000000343434c220 */ /* 0x020fe20000400000 */
[----:B------:R-:W-:Y:S01]  /*5d60*/  FSETP.GEU.AND P4, PT, R25, -126, PT ;  /* 0xc2fc00001900780b */ /* 0x000fe20003f8e000 */
[----:B------:R-:W-:Y:S01]  /*5d70*/  @!P2 FMUL R57, R57, 0.5 ;  /* 0x3f0000003939a820 */ /* 0x000fe20000400000 */
[----:B------:R-:W-:Y:S01]  /*5d80*/  ULDC UR6, c[0x0][0x604] ;  /* 0x0001810000067ab9 */ /* 0x000fe20000000800 */
[----:B------:R-:W3:Y:S01]  /*5d90*/  MUFU.EX2 R60, R33 ;  /* 0x00000021003c7308 */ /* 0x000ee20000000800 */
[----:B--2---:R-:W-:Y:S01]  /*5da0*/  @!P5 FMUL R175, R175, R175 ;  /* 0x000000afafafd220 */ /* 0x004fe20000400000 */
[----:B------:R-:W-:Y:S01]  /*5db0*/  FSETP.GEU.AND P5, PT, R65, -126, PT ;  /* 0xc2fc00004100780b */ /* 0x000fe20003fae000 */
[----:B------:R-:W-:Y:S01]  /*5dc0*/  FFMA R68, R68, UR6, -R13 ;  /* 0x0000000644447c23 */ /* 0x000fe2000800080d */
[----:B------:R-:W-:-:S02]  /*5dd0*/  ULDC UR6, c[0x0][0x604] ;  /* 0x0001810000067ab9 */ /* 0x000fc40000000800 */
[--C-:B------:R-:W-:Y:S01]  /*5de0*/  FFMA R69, R69, UR6, -R13.reuse ;  /* 0x0000000645457c23 */ /* 0x100fe2000800080d */
[----:B------:R-:W-:Y:S01]  /*5df0*/  @!P1 FMUL R61, R61, 0.5 ;  /* 0x3f0000003d3d9820 */ /* 0x000fe20000400000 */
[----:B------:R-:W2:Y:S01]  /*5e00*/  MUFU.EX2 R177, R57 ;  /* 0x0000003900b17308 */ /* 0x000ea20000000800 */
[----:B-1----:R-:W-:Y:S01]  /*5e10*/  @!P6 FMUL R56, R56, R56 ;  /* 0x000000383838e220 */ /* 0x002fe20000400000 */
[----:B------:R-:W-:Y:S01]  /*5e20*/  FSETP.GEU.AND P6, PT, R146, -126, PT ;  /* 0xc2fc00009200780b */ /* 0x000fe20003fce000 */
[----:B------:R-:W-:Y:S01]  /*5e30*/  @!P4 FMUL R25, R25, 0.5 ;  /* 0x3f0000001919c820 */ /* 0x000fe20000400000 */
[----:B------:R-:W-:Y:S02]  /*5e40*/  ULDC UR6, c[0x0][0x604] ;  /* 0x0001810000067ab9 */ /* 0x000fe40000000800 */
[----:B------:R-:W-:Y:S01]  /*5e50*/  FFMA R72, R72, UR6, -R13 ;  /* 0x0000000648487c23 */ /* 0x000fe2000800080d */
[----:B------:R-:W-:Y:S01]  /*5e60*/  @!P5 FMUL R65, R65, 0.5 ;  /* 0x3f0000004141d820 */ /* 0x000fe20000400000 */
[----:B------:R-:W1:Y:S01]  /*5e70*/  MUFU.EX2 R179, R61 ;  /* 0x0000003d00b37308 */ /* 0x000e620000000800 */
[----:B---3--:R-:W-:Y:S01]  /*5e80*/  @!P3 FMUL R60, R60, R60 ;  /* 0x0000003c3c3cb220 */ /* 0x008fe20000400000 */
[----:B------:R-:W-:Y:S01]  /*5e90*/  FSETP.GEU.AND P3, PT, R68, -126, PT ;  /* 0xc2fc00004400780b */ /* 0x000fe20003f6e000 */
[----:B------:R-:W-:-:S02]  /*5ea0*/  ULDC UR6, c[0x0][0x604] ;  /* 0x0001810000067ab9 */ /* 0x000fc40000000800 */
[--C-:B------:R-:W-:Y:S01]  /*5eb0*/  FFMA R73, R73, UR6, -R13.reuse ;  /* 0x0000000649497c23 */ /* 0x100fe2000800080d */
[----:B------:R-:W-:Y:S01]  /*5ec0*/  ULDC UR6, c[0x0][0x604] ;  /* 0x0001810000067ab9 */ /* 0x000fe20000000800 */
[----:B------:R-:W-:Y:S01]  /*5ed0*/  @!P6 FMUL R146, R146, 0.5 ;  /* 0x3f0000009292e820 */ /* 0x000fe20000400000 */
[----:B------:R-:W3:Y:S01]  /*5ee0*/  MUFU.EX2 R64, R25 ;  /* 0x0000001900407308 */ /* 0x000ee20000000800 */
[----:B--2---:R-:W-:Y:S01]  /*5ef0*/  @!P2 FMUL R177, R177, R177 ;  /* 0x000000b1b1b1a220 */ /* 0x004fe20000400000 */
[----:B------:R-:W-:Y:S01]  /*5f00*/  FSETP.GEU.AND P2, PT, R69, -126, PT ;  /* 0xc2fc00004500780b */ /* 0x000fe20003f4e000 */
[--C-:B------:R-:W-:Y:S01]  /*5f10*/  FFMA R76, R76, UR6, -R13.reuse ;  /* 0x000000064c4c7c23 */ /* 0x100fe2000800080d */
[----:B------:R-:W-:Y:S02]  /*5f20*/  ULDC UR6, c[0x0][0x604] ;  /* 0x0001810000067ab9 */ /* 0x000fe40000000800 */
[----:B------:R-:W-:Y:S01]  /*5f30*/  FFMA R77, R77, UR6, -R13 ;  /* 0x000000064d4d7c23 */ /* 0x000fe2000800080d */
[----:B------:R-:W-:Y:S01]  /*5f40*/  @!P3 FMUL R68, R68, 0.5 ;  /* 0x3f0000004444b820 */ /* 0x000fe20000400000 */
[----:B------:R-:W2:Y:S01]  /*5f50*/  MUFU.EX2 R181, R65 ;  /* 0x0000004100b57308 */ /* 0x000ea20000000800 */
[----:B-1----:R-:W-:Y:S01]  /*5f60*/  @!P1 FMUL R179, R179, R179 ;  /* 0x000000b3b3b39220 */ /* 0x002fe20000400000 */
[----:B------:R-:W-:Y:S01]  /*5f70*/  FSETP.GEU.AND P1, PT, R73, -126, PT ;  /* 0xc2fc00004900780b */ /* 0x000fe20003f2e000 */
[----:B------:R-:W-:-:S02]  /*5f80*/  ULDC UR6, c[0x0][0x604] ;  /* 0x0001810000067ab9 */ /* 0x000fc40000000800 */
[--C-:B------:R-:W-:Y:S01]  /*5f90*/  FFMA R80, R80, UR6, -R13.reuse ;  /* 0x0000000650507c23 */ /* 0x100fe2000800080d */
[----:B------:R-:W-:Y:S01]  /*5fa0*/  ULDC UR6, c[0x0][0x604] ;  /* 0x0001810000067ab9 */ /* 0x000fe20000000800 */
[----:B------:R-:W-:Y:S01]  /*5fb0*/  @!P2 FMUL R69, R69, 0.5 ;  /* 0x3f0000004545a820 */ /* 0x000fe20000400000 */
[----:B------:R-:W1:Y:S01]  /*5fc0*/  MUFU.EX2 R146, R146 ;  /* 0x0000009200927308 */ /* 0x000e620000000800 */
[----:B---3--:R-:W-:Y:S01]  /*5fd0*/  @!P4 FMUL R64, R64, R64 ;  /* 0x000000404040c220 */ /* 0x008fe20000400000 */
[----:B------:R-:W-:Y:S01]  /*5fe0*/  FSETP.GEU.AND P4, PT, R72, -126, PT ;  /* 0xc2fc00004800780b */ /* 0x000fe20003f8e000 */
[--C-:B------:R-:W-:Y:S01]  /*5ff0*/  FFMA R81, R81, UR6, -R13.reuse ;  /* 0x0000000651517c23 */ /* 0x100fe2000800080d */
[----:B------:R-:W-:Y:S02]  /*6000*/  ULDC UR6, c[0x0][0x604] ;  /* 0x0001810000067ab9 */ /* 0x000fe40000000800 */
[----:B------:R-:W-:Y:S01]  /*6010*/  FFMA R84, R84, UR6, -R13 ;  /* 0x0000000654547c23 */ /* 0x000fe2000800080d */
[----:B------:R-:W-:Y:S01]  /*6020*/  @!P1 FMUL R73, R73, 0.5 ;  /* 0x3f00000049499820 */ /* 0x000fe20000400000 */
[----:B------:R3:W4:Y:S01]  /*6030*/  MUFU.EX2 R150, R68 ;  /* 0x0000004400967308 */ /* 0x0007220000000800 */
[----:B--2---:R-:W-:Y:S01]  /*6040*/  @!P5 FMUL R181, R181, R181 ;  /* 0x000000b5b5b5d220 */ /* 0x004fe20000400000 */
[----:B------:R-:W-:Y:S01]  /*6050*/  FSETP.GEU.AND P5, PT, R77, -126, PT ;  /* 0xc2fc00004d00780b */ /* 0x000fe20003fae000 */
[----:B------:R-:W-:-:S02]  /*6060*/  ULDC UR6, c[0x0][0x604] ;  /* 0x0001810000067ab9 */ /* 0x000fc40000000800 */
[--C-:B------:R-:W-:Y:S01]  /*6070*/  FFMA R85, R85, UR6, -R13.reuse ;  /* 0x0000000655557c23 */ /* 0x100fe2000800080d */
[----:B------:R-:W-:Y:S01]  /*6080*/  ULDC UR6, c[0x0][0x604] ;  /* 0x0001810000067ab9 */ /* 0x000fe20000000800 */
[----:B------:R-:W-:Y:S01]  /*6090*/  @!P4 FMUL R72, R72, 0.5 ;  /* 0x3f0000004848c820 */ /* 0x000fe20000400000 */
[----:B------:R-:W2:Y:S01]  /*60a0*/  MUFU.EX2 R183, R69 ;  /* 0x0000004500b77308 */ /* 0x000ea20000000800 */
[----:B-1----:R-:W-:Y:S01]  /*60b0*/  @!P6 FMUL R146, R146, R146 ;  /* 0x000000929292e220 */ /* 0x002fe20000400000 */
[----:B------:R-:W-:Y:S01]  /*60c0*/  FSETP.GEU.AND P6, PT, R76, -126, PT ;  /* 0xc2fc00004c00780b */ /* 0x000fe20003fce000 */
[----:B------:R-:W-:Y:S01]  /*60d0*/  FFMA R191, R88, UR6, -R13 ;  /* 0x0000000658bf7c23 */ /* 0x000fe2000800080d */
[----:B------:R-:W-:Y:S01]  /*60e0*/  ULDC UR6, c[0x0][0x604] ;  /* 0x0001810000067ab9 */ /* 0x000fe20000000800 */
[----:B---3--:R-:W-:Y:S01]  /*60f0*/  FADD R68, R54, R139 ;  /* 0x0000008b36447221 */ /* 0x008fe20000000000 */
[----:B------:R-:W-:Y:S01]  /*6100*/  FFMA R25, R89, UR6, -R13 ;  /* 0x0000000659197c23 */ /* 0x000fe2000800080d */
[----:B------:R-:W-:Y:S01]  /*6110*/  @!P5 FMUL R77, R77, 0.5 ;  /* 0x3f0000004d4dd820 */ /* 0x000fe20000400000 */
[----:B------:R-:W1:Y:S01]  /*6120*/  MUFU.EX2 R185, R73 ;  /* 0x0000004900b97308 */ /* 0x000e620000000800 */
[----:B----4-:R-:W-:Y:S01]  /*6130*/  @!P3 FMUL R150, R150, R150 ;  /* 0x000000969696b220 */ /* 0x010fe20000400000 */
[----:B------:R-:W-:Y:S01]  /*6140*/  FSETP.GEU.AND P3, PT, R80, -126, PT ;  /* 0xc2fc00005000780b */ /* 0x000fe20003f6e000 */
[----:B------:R-:W-:-:S02]  /*6150*/  ULDC UR6, c[0x0][0x604] ;  /* 0x0001810000067ab9 */ /* 0x000fc40000000800 */
[--C-:B------:R-:W-:Y:S01]  /*6160*/  FFMA R29, R92, UR6, -R13.reuse ;  /* 0x000000065c1d7c23 */ /* 0x100fe2000800080d */
[----:B------:R-:W-:Y:S01]  /*6170*/  ULDC UR6, c[0x0][0x604] ;  /* 0x0001810000067ab9 */ /* 0x000fe20000000800 */
[----:B------:R-:W-:Y:S01]  /*6180*/  @!P6 FMUL R76, R76, 0.5 ;  /* 0x3f0000004c4ce820 */ /* 0x000fe20000400000 */
[----:B------:R3:W4:Y:S01]  /*6190*/  MUFU.EX2 R152, R72 ;  /* 0x0000004800987308 */ /* 0x0007220000000800 */
[----:B--2---:R-:W-:Y:S01]  /*61a0*/  @!P2 FMUL R183, R183, R183 ;  /* 0x000000b7b7b7a220 */ /* 0x004fe20000400000 */
[----:B------:R-:W-:Y:S01]  /*61b0*/  FSETP.GEU.AND P2, PT, R81, -126, PT ;  /* 0xc2fc00005100780b */ /* 0x000fe20003f4e000 */
[--C-:B------:R-:W-:Y:S01]  /*61c0*/  FFMA R33, R93, UR6, -R13.reuse ;  /* 0x000000065d217c23 */ /* 0x100fe2000800080d */
[----:B------:R-:W-:Y:S02]  /*61d0*/  ULDC UR6, c[0x0][0x604] ;  /* 0x0001810000067ab9 */ /* 0x000fe40000000800 */
[--C-:B------:R-:W-:Y:S01]  /*61e0*/  FFMA R37, R96, UR6, -R13.reuse ;  /* 0x0000000660257c23 */ /* 0x100fe2000800080d */
[----:B------:R-:W-:Y:S01]  /*61f0*/  @!P3 FMUL R80, R80, 0.5 ;  /* 0x3f0000005050b820 */ /* 0x000fe20000400000 */
[----:B------:R-:W2:Y:S01]  /*6200*/  MUFU.EX2 R187, R77 ;  /* 0x0000004d00bb7308 */ /* 0x000ea20000000800 */
[----:B-1----:R-:W-:Y:S01]  /*6210*/  @!P1 FMUL R185, R185, R185 ;  /* 0x000000b9b9b99220 */ /* 0x002fe20000400000 */
[----:B------:R-:W-:Y:S01]  /*6220*/  FSETP.GEU.AND P1, PT, R85, -126, PT ;  /* 0xc2fc00005500780b */ /* 0x000fe20003f2e000 */
[----:B------:R-:W-:Y:S01]  /*6230*/  ULDC UR6, c[0x0][0x604] ;  /* 0x0001810000067ab9 */ /* 0x000fe20000000800 */
[----:B---3--:R-:W-:Y:S01]  /*6240*/  FADD R72, R55, R118 ;  /* 0x0000007637487221 */ /* 0x008fe20000000000 */
[----:B------:R-:W-:Y:S01]  /*6250*/  FFMA R41, R97, UR6, -R13 ;  /* 0x0000000661297c23 */ /* 0x000fe2000800080d */
[----:B------:R-:W-:Y:S01]  /*6260*/  ULDC UR6, c[0x0][0x604] ;  /* 0x0001810000067ab9 */ /* 0x000fe20000000800 */
[----:B------:R-:W-:Y:S01]  /*6270*/  @!P2 FMUL R81, R81, 0.5 ;  /* 0x3f0000005151a820 */ /* 0x000fe20000400000 */
[----:B------:R1:W3:Y:S01]  /*6280*/  MUFU.EX2 R154, R76 ;  /* 0x0000004c009a7308 */ /* 0x0002e20000000800 */
[----:B----4-:R-:W-:Y:S01]  /*6290*/  @!P4 FMUL R152, R152, R152 ;  /* 0x000000989898c220 */ /* 0x010fe20000400000 */
[----:B------:R-:W-:-:S05]  /*62a0*/  FSETP.GEU.AND P4, PT, R84, -126, PT ;  /* 0xc2fc00005400780b */ /* 0x000fca0003f8e000 */
[----:B------:R-:W-:Y:S01]  /*62b0*/  @!P1 FMUL R85, R85, 0.5 ;  /* 0x3f00000055559820 */ /* 0x000fe20000400000 */
[----:B------:R4:W5:Y:S01]  /*62c0*/  MUFU.EX2 R156, R80 ;  /* 0x00000050009c7308 */ /* 0x0009620000000800 */
[----:B--2---:R-:W-:Y:S01]  /*62d0*/  @!P5 FMUL R187, R187, R187 ;  /* 0x000000bbbbbbd220 */ /* 0x004fe20000400000 */
[----:B------:R-:W-:Y:S01]  /*62e0*/  FSETP.GEU.AND P5, PT, R25, -126, PT ;  /* 0xc2fc00001900780b */ /* 0x000fe20003fae000 */
[----:B-1----:R-:W-:-:S04]  /*62f0*/  FADD R76, R58, R143 ;  /* 0x0000008f3a4c7221 */ /* 0x002fc80000000000 */
[----:B------:R-:W-:Y:S01]  /*6300*/  @!P4 FMUL R84, R84, 0.5 ;  /* 0x3f0000005454c820 */ /* 0x000fe20000400000 */
[----:B------:R1:W2:Y:S01]  /*6310*/  MUFU.EX2 R189, R81 ;  /* 0x0000005100bd7308 */ /* 0x0002a20000000800 */
[----:B---3--:R-:W-:Y:S01]  /*6320*/  @!P6 FMUL R154, R154, R154 ;  /* 0x0000009a9a9ae220 */ /* 0x008fe20000400000 */
[----:B------:R-:W-:Y:S01]  /*6330*/  FSETP.GEU.AND P6, PT, R191, -126, PT ;  /* 0xc2fc0000bf00780b */ /* 0x000fe20003fce000 */
[----:B----4-:R-:W-:-:S04]  /*6340*/  FADD R80, R74, R155 ;  /* 0x0000009b4a507221 */ /* 0x010fc80000000000 */
[----:B------:R-:W-:Y:S01]  /*6350*/  @!P5 FMUL R25, R25, 0.5 ;  /* 0x3f0000001919d820 */ /* 0x000fe20000400000 */
[----:B------:R3:W4:Y:S01]  /*6360*/  MUFU.EX2 R89, R85 ;  /* 0x0000005500597308 */ /* 0x0007220000000800 */
[----:B-----5:R-:W-:Y:S01]  /*6370*/  @!P3 FMUL R156, R156, R156 ;  /* 0x0000009c9c9cb220 */ /* 0x020fe20000400000 */
[----:B------:R-:W-:Y:S02]  /*6380*/  FSETP.GEU.AND P3, PT, R29, -126, PT ;  /* 0xc2fc00001d00780b */ /* 0x000fe40003f6e000 */
[----:B-1----:R-:W-:-:S03]  /*6390*/  F2FP.BF16.F32.PACK_AB R81, R31, R30 ;  /* 0x0000001e1f51723e */ /* 0x002fc600000010ff */
[----:B------:R-:W-:Y:S01]  /*63a0*/  @!P6 FMUL R191, R191, 0.5 ;  /* 0x3f000000bfbfe820 */ /* 0x000fe20000400000 */
[----:B------:R1:W5:Y:S01]  /*63b0*/  MUFU.EX2 R88, R84 ;  /* 0x0000005400587308 */ /* 0x0003620000000800 */
[----:B--2---:R-:W-:Y:S01]  /*63c0*/  @!P2 FMUL R189, R189, R189 ;  /* 0x000000bdbdbda220 */ /* 0x004fe20000400000 */
[----:B------:R-:W-:Y:S02]  /*63d0*/  FSETP.GEU.AND P2, PT, R33, -126, PT ;  /* 0xc2fc00002100780b */ /* 0x000fe40003f4e000 */
[----:B---3--:R-:W-:-:S03]  /*63e0*/  F2FP.BF16.F32.PACK_AB R85, R27, R14 ;  /* 0x0000000e1b55723e */ /* 0x008fc600000010ff */
[----:B------:R-:W-:Y:S01]  /*63f0*/  @!P3 FMUL R29, R29, 0.5 ;  /* 0x3f0000001d1db820 */ /* 0x000fe20000400000 */
[----:B------:R2:W3:Y:S01]  /*6400*/  MUFU.EX2 R92, R25 ;  /* 0x00000019005c7308 */ /* 0x0004e20000000800 */
[----:B----4-:R-:W-:Y:S01]  /*6410*/  @!P1 FMUL R89, R89, R89 ;  /* 0x0000005959599220 */ /* 0x010fe20000400000 */
[----:B------:R-:W-:Y:S01]  /*6420*/  FSETP.GEU.AND P1, PT, R41, -126, PT ;  /* 0xc2fc00002900780b */ /* 0x000fe20003f2e000 */
[----:B-1----:R-:W-:-:S04]  /*6430*/  FADD R84, R78, R157 ;  /* 0x0000009d4e547221 */ /* 0x002fc80000000000 */
[----:B------:R-:W-:Y:S01]  /*6440*/  @!P2 FMUL R33, R33, 0.5 ;  /* 0x3f0000002121a820 */ /* 0x000fe20000400000 */
[----:B------:R-:W1:Y:S01]  /*6450*/  MUFU.EX2 R191, R191 ;  /* 0x000000bf00bf7308 */ /* 0x000e620000000800 */
[----:B--2---:R-:W-:Y:S01]  /*6460*/  FFMA R25, R100, UR6, -R13 ;  /* 0x0000000664197c23 */ /* 0x004fe2000800080d */
[----:B------:R-:W-:Y:S01]  /*6470*/  ULDC UR6, c[0x0][0x604] ;  /* 0x0001810000067ab9 */ /* 0x000fe20000000800 */
[----:B-----5:R-:W-:Y:S01]  /*6480*/  @!P4 FMUL R88, R88, R88 ;  /* 0x000000585858c220 */ /* 0x020fe20000400000 */
[----:B------:R-:W-:Y:S01]  /*6490*/  FSETP.GEU.AND P4, PT, R37, -126, PT ;  /* 0xc2fc00002500780b */ /* 0x000fe20003f8e000 */
[----:B------:R-:W-:Y:S01]  /*64a0*/  FADD R178, R49, R84 ;  /* 0x0000005431b27221 */ /* 0x000fe20000000000 */
[----:B------:R-:W-:Y:S01]  /*64b0*/  FADD R49, R51, R114 ;  /* 0x0000007233317221 */ /* 0x000fe20000000000 */
[----:B------:R-:W-:Y:S01]  /*64c0*/  @!P1 FMUL R41, R41, 0.5 ;  /* 0x3f00000029299820 */ /* 0x000fe20000400000 */
[----:B------:R2:W4:Y:S01]  /*64d0*/  MUFU.EX2 R93, R29 ;  /* 0x0000001d005d7308 */ /* 0x0005220000000800 */
[----:B---3--:R-:W-:Y:S01]  /*64e0*/  @!P5 FMUL R92, R92, R92 ;  /* 0x0000005c5c5cd220 */ /* 0x008fe20000400000 */
[----:B------:R-:W-:-:S04]  /*64f0*/  FADD R84, R103, R24 ;  /* 0x0000001867547221 */ /* 0x000fc80000000000 */
[----:B------:R-:W-:Y:S02]  /*6500*/  FADD R184, R49, R84 ;  /* 0x0000005431b87221 */ /* 0x000fe40000000000 */
[----:B------:R3:W5:Y:S01]  /*6510*/  MUFU.EX2 R96, R33 ;  /* 0x0000002100607308 */ /* 0x0007620000000800 */
[--C-:B--2---:R-:W-:Y:S01]  /*6520*/  FFMA R29, R101, UR6, -R13.reuse ;  /* 0x00000006651d7c23 */ /* 0x104fe2000800080d */
[----:B-1----:R-:W-:Y:S01]  /*6530*/  @!P6 FMUL R191, R191, R191 ;  /* 0x000000bfbfbfe220 */ /* 0x002fe20000400000 */
[----:B------:R-:W-:Y:S01]  /*6540*/  ULDC UR6, c[0x0][0x604] ;  /* 0x0001810000067ab9 */ /* 0x000fe20000000800 */
[----:B------:R-:W-:Y:S01]  /*6550*/  FSETP.GEU.AND P6, PT, R25, -126, PT ;  /* 0xc2fc00001900780b */ /* 0x000fe20003fce000 */
[----:B------:R-:W-:Y:S01]  /*6560*/  @!P4 FMUL R37, R37, 0.5 ;  /* 0x3f0000002525c820 */ /* 0x000fe20000400000 */
[----:B------:R-:W-:Y:S02]  /*6570*/  FSETP.GEU.AND P5, PT, R29, -126, PT ;  /* 0xc2fc00001d00780b */ /* 0x000fe40003fae000 */
[----:B------:R-:W1:Y:S01]  /*6580*/  MUFU.EX2 R100, R41 ;  /* 0x0000002900647308 */ /* 0x000e620000000800 */
[----:B---3--:R-:W-:Y:S01]  /*6590*/  FFMA R33, R104, UR6, -R13 ;  /* 0x0000000668217c23 */ /* 0x008fe2000800080d */
[----:B----4-:R-:W-:Y:S01]  /*65a0*/  @!P3 FMUL R93, R93, R93 ;  /* 0x0000005d5d5db220 */ /* 0x010fe20000400000 */
[----:B------:R-:W-:-:S03]  /*65b0*/  ULDC UR6, c[0x0][0x604] ;  /* 0x0001810000067ab9 */ /* 0x000fc60000000800 */
[----:B------:R-:W-:Y:S02]  /*65c0*/  FSETP.GEU.AND P3, PT, R33, -126, PT ;  /* 0xc2fc00002100780b */ /* 0x000fe40003f6e000 */
[----:B------:R2:W3:Y:S01]  /*65d0*/  MUFU.EX2 R97, R37 ;  /* 0x0000002500617308 */ /* 0x0004e20000000800 */
[----:B------:R-:W-:Y:S01]  /*65e0*/  @!P6 FMUL R25, R25, 0.5 ;  /* 0x3f0000001919e820 */ /* 0x000fe20000400000 */
[----:B-----5:R-:W-:Y:S01]  /*65f0*/  @!P2 FMUL R96, R96, R96 ;  /* 0x000000606060a220 */ /* 0x020fe20000400000 */
[----:B------:R-:W-:-:S05]  /*6600*/  @!P5 FMUL R29, R29, 0.5 ;  /* 0x3f0000001d1dd820 */ /* 0x000fca0000400000 */
[----:B------:R-:W4:Y:S01]  /*6610*/  MUFU.EX2 R104, R29 ;  /* 0x0000001d00687308 */ /* 0x000f220000000800 */
[--C-:B--2---:R-:W-:Y:S01]  /*6620*/  FFMA R37, R105, UR6, -R13.reuse ;  /* 0x0000000669257c23 */ /* 0x104fe2000800080d */
[----:B------:R-:W-:Y:S01]  /*6630*/  ULDC UR6, c[0x0][0x604] ;  /* 0x0001810000067ab9 */ /* 0x000fe20000000800 */
[----:B------:R-:W-:Y:S01]  /*6640*/  @!P3 FMUL R33, R33, 0.5 ;  /* 0x3f0000002121b820 */ /* 0x000fe20000400000 */
[----:B------:R-:W-:Y:S01]  /*6650*/  FFMA R41, R108, UR6, -R13 ;  /* 0x000000066c297c23 */ /* 0x000fe2000800080d */
[----:B------:R-:W-:Y:S01]  /*6660*/  ULDC UR6, c[0x0][0x604] ;  /* 0x0001810000067ab9 */ /* 0x000fe20000000800 */
[----:B------:R-:W-:Y:S01]  /*6670*/  FSETP.GEU.AND P2, PT, R37, -126, PT ;  /* 0xc2fc00002500780b */ /* 0x000fe20003f4e000 */
[----:B-1----:R-:W-:Y:S01]  /*6680*/  @!P1 FMUL R100, R100, R100 ;  /* 0x0000006464649220 */ /* 0x002fe20000400000 */
[----:B------:R1:W2:Y:S01]  /*6690*/  MUFU.EX2 R101, R25 ;  /* 0x0000001900657308 */ /* 0x0002a20000000800 */
[----:B---3--:R-:W-:Y:S01]  /*66a0*/  @!P4 FMUL R97, R97, R97 ;  /* 0x000000616161c220 */ /* 0x008fe20000400000 */
[----:B------:R-:W-:-:S06]  /*66b0*/  FSETP.GEU.AND P4, PT, R41, -126, PT ;  /* 0xc2fc00002900780b */ /* 0x000fcc0003f8e000 */
[----:B------:R3:W5:Y:S01]  /*66c0*/  MUFU.EX2 R105, R33 ;  /* 0x0000002100697308 */ /* 0x0007620000000800 */
[--C-:B-1----:R-:W-:Y:S01]  /*66d0*/  FFMA R25, R109, UR6, -R13.reuse ;  /* 0x000000066d197c23 */ /* 0x102fe2000800080d */
[----:B------:R-:W-:Y:S01]  /*66e0*/  ULDC UR6, c[0x0][0x604] ;  /* 0x0001810000067ab9 */ /* 0x000fe20000000800 */
[----:B----4-:R-:W-:Y:S01]  /*66f0*/  @!P5 FMUL R104, R104, R104 ;  /* 0x000000686868d220 */ /* 0x010fe20000400000 */
[--C-:B------:R-:W-:Y:S01]  /*6700*/  FFMA R29, R112, UR6, -R13.reuse ;  /* 0x00000006701d7c23 */ /* 0x100fe2000800080d */
[----:B------:R-:W-:Y:S01]  /*6710*/  ULDC UR6, c[0x0][0x604] ;  /* 0x0001810000067ab9 */ /* 0x000fe20000000800 */
[----:B------:R-:W-:Y:S01]  /*6720*/  FSETP.GEU.AND P1, PT, R25, -126, PT ;  /* 0xc2fc00001900780b */ /* 0x000fe20003f2e000 */
[----:B------:R-:W-:Y:S01]  /*6730*/  @!P2 FMUL R37, R37, 0.5 ;  /* 0x3f0000002525a820 */ /* 0x000fe20000400000 */
[----:B------:R-:W-:Y:S01]  /*6740*/  @!P4 FMUL R41, R41, 0.5 ;  /* 0x3f0000002929c820 */ /* 0x000fe20000400000 */
[----:B---3--:R-:W-:Y:S01]  /*6750*/  FFMA R33, R113, UR6, -R13 ;  /* 0x0000000671217c23 */ /* 0x008fe2000800080d */
[----:B--2---:R-:W-:Y:S01]  /*6760*/  @!P6 FMUL R101, R101, R101 ;  /* 0x000000656565e220 */ /* 0x004fe20000400000 */
[----:B------:R-:W-:Y:S01]  /*6770*/  FSETP.GEU.AND P6, PT, R29, -126, PT ;  /* 0xc2fc00001d00780b */ /* 0x000fe20003fce000 */
[----:B------:R-:W-:Y:S01]  /*6780*/  ULDC UR6, c[0x0][0x604] ;  /* 0x0001810000067ab9 */ /* 0x000fe20000000800 */
[----:B------:R1:W2:Y:S01]  /*6790*/  MUFU.EX2 R108, R37 ;  /* 0x00000025006c7308 */ /* 0x0002a20000000800 */
[----:B------:R-:W-:Y:S01]  /*67a0*/  FSETP.GEU.AND P5, PT, R33, -126, PT ;  /* 0xc2fc00002100780b */ /* 0x000fe20003fae000 */
[----:B-----5:R-:W-:-:S04]  /*67b0*/  @!P3 FMUL R105, R105, R105 ;  /* 0x000000696969b220 */ /* 0x020fc80000400000 */
[----:B------:R-:W-:Y:S02]  /*67c0*/  @!P1 FMUL R25, R25, 0.5 ;  /* 0x3f00000019199820 */ /* 0x000fe40000400000 */
[----:B------:R3:W4:Y:S01]  /*67d0*/  MUFU.EX2 R109, R41 ;  /* 0x00000029006d7308 */ /* 0x0007220000000800 */
[--C-:B-1----:R-:W-:Y:S01]  /*67e0*/  FFMA R37, R116, UR6, -R13.reuse ;  /* 0x0000000674257c23 */ /* 0x102fe2000800080d */
[----:B------:R-:W-:Y:S01]  /*67f0*/  ULDC UR6, c[0x0][0x604] ;  /* 0x0001810000067ab9 */ /* 0x000fe20000000800 */
[----:B------:R-:W-:Y:S01]  /*6800*/  @!P6 FMUL R29, R29, 0.5 ;  /* 0x3f0000001d1de820 */ /* 0x000fe20000400000 */
[--C-:B------:R-:W-:Y:S01]  /*6810*/  FFMA R193, R120, UR6, -R13.reuse ;  /* 0x0000000678c17c23 */ /* 0x100fe2000800080d */
[----:B------:R-:W-:Y:S01]  /*6820*/  ULDC UR6, c[0x0][0x604] ;  /* 0x0001810000067ab9 */ /* 0x000fe20000000800 */
[----:B------:R-:W-:Y:S01]  /*6830*/  @!P5 FMUL R33, R33, 0.5 ;  /* 0x3f0000002121d820 */ /* 0x000fe20000400000 */
[--C-:B------:R-:W-:Y:S01]  /*6840*/  FFMA R120, R121, UR6, -R13.reuse ;  /* 0x0000000679787c23 */ /* 0x100fe2000800080d */
[----:B------:R1:W5:Y:S01]  /*6850*/  MUFU.EX2 R112, R25 ;  /* 0x0000001900707308 */ /* 0x0003620000000800 */
[----:B------:R-:W-:Y:S01]  /*6860*/  ULDC UR6, c[0x0][0x604] ;  /* 0x0001810000067ab9 */ /* 0x000fe20000000800 */
[----:B--2---:R-:W-:Y:S01]  /*6870*/  @!P2 FMUL R108, R108, R108 ;  /* 0x0000006c6c6ca220 */ /* 0x004fe20000400000 */
[----:B------:R-:W-:Y:S01]  /*6880*/  FSETP.GEU.AND P2, PT, R193, -126, PT ;  /* 0xc2fc0000c100780b */ /* 0x000fe20003f4e000 */
[--C-:B---3--:R-:W-:Y:S01]  /*6890*/  FFMA R41, R133, UR9, -R13.reuse ;  /* 0x0000000985297c23 */ /* 0x108fe2000800080d */
[----:B------:R-:W-:Y:S01]  /*68a0*/  FSETP.GEU.AND P3, PT, R37, -126, PT ;  /* 0xc2fc00002500780b */ /* 0x000fe20003f6e000 */
[--C-:B------:R-:W-:Y:S01]  /*68b0*/  FFMA R133, R140, UR11, -R13.reuse ;  /* 0x0000000b8c857c23 */ /* 0x100fe2000800080d */
[--C-:B------:R-:W-:Y:S01]  /*68c0*/  FFMA R140, R141, UR12, -R13.reuse ;  /* 0x0000000c8d8c7c23 */ /* 0x100fe2000800080d */
[----:B------:R2:W3:Y:S01]  /*68d0*/  MUFU.EX2 R116, R33 ;  /* 0x0000002100747308 */ /* 0x0004e20000000800 */
[--C-:B-1----:R-:W-:Y:S01]  /*68e0*/  FFMA R25, R124, UR6, -R13.reuse ;  /* 0x000000067c197c23 */ /* 0x102fe2000800080d */
[----:B------:R-:W-:Y:S01]  /*68f0*/  ULDC UR6, c[0x0][0x604] ;  /* 0x0001810000067ab9 */ /* 0x000fe20000000800 */
[----:B----4-:R-:W-:Y:S01]  /*6900*/  @!P4 FMUL R109, R109, R109 ;  /* 0x0000006d6d6dc220 */ /* 0x010fe20000400000 */
[----:B------:R-:W-:Y:S01]  /*6910*/  FFMA R124, R117, UR6, -R13 ;  /* 0x00000006757c7c23 */ /* 0x000fe2000800080d */
[----:B------:R-:W-:Y:S01]  /*6920*/  ULDC UR6, c[0x0][0x604] ;  /* 0x0001810000067ab9 */ /* 0x000fe20000000800 */
[----:B------:R-:W-:-:S02]  /*6930*/  FSETP.GEU.AND P4, PT, R120, -126, PT ;  /* 0xc2fc00007800780b */ /* 0x000fc40003f8e000 */
[----:B------:R1:W4:Y:S01]  /*6940*/  MUFU.EX2 R113, R29 ;  /* 0x0000001d00717308 */ /* 0x0003220000000800 */
[----:B-----5:R-:W-:Y:S01]  /*6950*/  @!P1 FMUL R112, R112, R112 ;  /* 0x0000007070709220 */ /* 0x020fe20000400000 */
[----:B------:R-:W-:Y:S01]  /*6960*/  FSETP.GEU.AND P1, PT, R25, -126, PT ;  /* 0xc2fc00001900780b */ /* 0x000fe20003f2e000 */
[----:B------:R-:W-:Y:S01]  /*6970*/  @!P2 FMUL R193, R193, 0.5 ;  /* 0x3f000000c1c1a820 */ /* 0x000fe20000400000 */
[--C-:B--2---:R-:W-:Y:S01]  /*6980*/  FFMA R33, R129, UR8, -R13.reuse ;  /* 0x0000000881217c23 */ /* 0x104fe2000800080d */
[--C-:B------:R-:W-:Y:S01]  /*6990*/  FFMA R129, R136, UR10, -R13.reuse ;  /* 0x0000000a88817c23 */ /* 0x100fe2000800080d */
[----:B------:R-:W-:Y:S01]  /*69a0*/  @!P3 FMUL R37, R37, 0.5 ;  /* 0x3f0000002525b820 */ /* 0x000fe20000400000 */
[----:B------:R-:W-:Y:S01]  /*69b0*/  ULDC UR8, c[0x0][0x604] ;  /* 0x0001810000087ab9 */ /* 0x000fe20000000800 */
[----:B------:R-:W-:Y:S01]  /*69c0*/  ULDC UR10, c[0x0][0x604] ;  /* 0x00018100000a7ab9 */ /* 0x000fe20000000800 */
[--C-:B-1----:R-:W-:Y:S01]  /*69d0*/  FFMA R29, R125, UR6, -R13.reuse ;  /* 0x000000067d1d7c23 */ /* 0x102fe2000800080d */
[----:B---3--:R-:W-:Y:S01]  /*69e0*/  @!P5 FMUL R116, R116, R116 ;  /* 0x000000747474d220 */ /* 0x008fe20000400000 */
[----:B------:R-:W-:Y:S01]  /*69f0*/  @!P4 FMUL R120, R120, 0.5 ;  /* 0x3f0000007878c820 */ /* 0x000fe20000400000 */
[--C-:B------:R-:W-:Y:S01]  /*6a00*/  FFMA R125, R128, UR7, -R13.reuse ;  /* 0x00000007807d7c23 */ /* 0x100fe2000800080d */
[----:B------:R-:W1:Y:S01]  /*6a10*/  MUFU.EX2 R193, R193 ;  /* 0x000000c100c17308 */ /* 0x000e620000000800 */
[----:B------:R-:W-:Y:S01]  /*6a20*/  FSETP.GEU.AND P5, PT, R29, -126, PT ;  /* 0xc2fc00001d00780b */ /* 0x000fe20003fae000 */
[----:B------:R-:W-:Y:S01]  /*6a30*/  @!P1 FMUL R25, R25, 0.5 ;  /* 0x3f00000019199820 */ /* 0x000fe20000400000 */
[----:B------:R-:W-:Y:S01]  /*6a40*/  ULDC UR7, c[0x0][0x604] ;  /* 0x0001810000077ab9 */ /* 0x000fe20000000800 */
[----:B------:R-:W-:Y:S01]  /*6a50*/  ULDC UR6, c[0x0][0x604] ;  /* 0x0001810000067ab9 */ /* 0x000fe20000000800 */
[--C-:B------:R-:W-:Y:S01]  /*6a60*/  FFMA R136, R137, UR7, -R13.reuse ;  /* 0x0000000789887c23 */ /* 0x100fe2000800080d */
[--C-:B------:R-:W-:Y:S01]  /*6a70*/  FFMA R137, R144, UR8, -R13.reuse ;  /* 0x0000000890897c23 */ /* 0x100fe2000800080d */
[--C-:B------:R-:W-:Y:S01]  /*6a80*/  FFMA R144, R145, UR13, -R13.reuse ;  /* 0x0000000d91907c23 */ /* 0x100fe2000800080d */
[----:B------:R2:W3:Y:S01]  /*6a90*/  MUFU.EX2 R117, R25 ;  /* 0x0000001900757308 */ /* 0x0004e20000000800 */
[--C-:B------:R-:W-:Y:S01]  /*6aa0*/  FFMA R145, R148, UR15, -R13.reuse ;  /* 0x0000000f94917c23 */ /* 0x100fe2000800080d */
[----:B------:R-:W-:Y:S01]  /*6ab0*/  FFMA R149, R149, UR10, -R13 ;  /* 0x0000000a95957c23 */ /* 0x000fe2000800080d */
[----:B----4-:R-:W-:Y:S01]  /*6ac0*/  @!P6 FMUL R113, R113, R113 ;  /* 0x000000717171e220 */ /* 0x010fe20000400000 */
[----:B------:R-:W-:-:S02]  /*6ad0*/  FSETP.GEU.AND P6, PT, R124, -126, PT ;  /* 0xc2fc00007c00780b */ /* 0x000fc40003fce000 */
[----:B------:R-:W-:Y:S02]  /*6ae0*/  @!P5 FMUL R29, R29, 0.5 ;  /* 0x3f0000001d1dd820 */ /* 0x000fe40000400000 */
[----:B------:R-:W4:Y:S01]  /*6af0*/  MUFU.EX2 R120, R120 ;  /* 0x0000007800787308 */ /* 0x000f220000000800 */
[----:B-1----:R-:W-:Y:S01]  /*6b00*/  @!P2 FMUL R193, R193, R193 ;  /* 0x000000c1c1c1a220 */ /* 0x002fe20000400000 */
[----:B------:R-:W-:Y:S01]  /*6b10*/  FSETP.GEU.AND P2, PT, R125, -126, PT ;  /* 0xc2fc00007d00780b */ /* 0x000fe20003f4e000 */
[----:B--2---:R-:W-:-:S05]  /*6b20*/  FADD R25, R14, R107 ;  /* 0x0000006b0e197221 */ /* 0x004fca0000000000 */
[----:B------:R1:W2:Y:S01]  /*6b30*/  MUFU.EX2 R128, R29 ;  /* 0x0000001d00807308 */ /* 0x0002a20000000800 */
[----:B---3--:R-:W-:Y:S01]  /*6b40*/  @!P1 FMUL R117, R117, R117 ;  /* 0x0000007575759220 */ /* 0x008fe20000400000 */
[----:B------:R-:W-:Y:S01]  /*6b50*/  FSETP.GEU.AND P1, PT, R129, -126, PT ;  /* 0xc2fc00008100780b */ /* 0x000fe20003f2e000 */
[----:B------:R-:W-:-:S04]  /*6b60*/  @!P6 FMUL R124, R124, 0.5 ;  /* 0x3f0000007c7ce820 */ /* 0x000fc80000400000 */
[----:B------:R-:W-:Y:S01]  /*6b70*/  @!P2 FMUL R125, R125, 0.5 ;  /* 0x3f0000007d7da820 */ /* 0x000fe20000400000 */
[----:B------:R3:W5:Y:S01]  /*6b80*/  MUFU.EX2 R121, R37 ;  /* 0x0000002500797308 */ /* 0x0007620000000800 */
[----:B----4-:R-:W-:Y:S01]  /*6b90*/  @!P4 FMUL R120, R120, R120 ;  /* 0x000000787878c220 */ /* 0x010fe20000400000 */
[----:B------:R-:W-:Y:S01]  /*6ba0*/  FSETP.GEU.AND P4, PT, R33, -126, PT ;  /* 0xc2fc00002100780b */ /* 0x000fe20003f8e000 */
[----:B-1----:R-:W-:-:S04]  /*6bb0*/  FADD R29, R70, R153 ;  /* 0x00000099461d7221 */ /* 0x002fc80000000000 */
[----:B------:R-:W-:Y:S01]  /*6bc0*/  @!P1 FMUL R129, R129, 0.5 ;  /* 0x3f00000081819820 */ /* 0x000fe20000400000 */
[----:B------:R-:W1:Y:S01]  /*6bd0*/  MUFU.EX2 R125, R125 ;  /* 0x0000007d007d7308 */ /* 0x000e620000000800 */
[----:B--2---:R-:W-:Y:S01]  /*6be0*/  @!P5 FMUL R128, R128, R128 ;  /* 0x000000808080d220 */ /* 0x004fe20000400000 */
[----:B------:R-:W-:Y:S01]  /*6bf0*/  FSETP.GEU.AND P5, PT, R136, -126, PT ;  /* 0xc2fc00008800780b */ /* 0x000fe20003fae000 */
[----:B---3--:R-:W-:Y:S01]  /*6c00*/  FFMA R37, R132, UR6, -R13 ;  /* 0x0000000684257c23 */ /* 0x008fe2000800080d */
[----:B------:R-:W-:Y:S01]  /*6c10*/  FADD R13, R25, R68 ;  /* 0x00000044190d7221 */ /* 0x000fe20000000000 */
[----:B------:R-:W-:Y:S01]  /*6c20*/  FADD R68, R38, R123 ;  /* 0x0000007b26447221 */ /* 0x000fe20000000000 */
[----:B------:R-:W-:Y:S01]  /*6c30*/  FADD R25, R27, R86 ;  /* 0x000000561b197221 */ /* 0x000fe20000000000 */
[----:B------:R-:W-:Y:S01]  /*6c40*/  @!P4 FMUL R33, R33, 0.5 ;  /* 0x3f0000002121c820 */ /* 0x000fe20000400000 */
[----:B------:R-:W2:Y:S01]  /*6c50*/  MUFU.EX2 R129, R129 ;  /* 0x0000008100817308 */ /* 0x000ea20000000800 */
[----:B------:R-:W-:Y:S01]  /*6c60*/  FADD R68, R68, R29 ;  /* 0x0000001d44447221 */ /* 0x000fe20000000000 */
[----:B------:R-:W-:Y:S01]  /*6c70*/  FADD R25, R25, R72 ;  /* 0x0000004819197221 */ /* 0x000fe20000000000 */
[----:B------:R-:W-:Y:S01]  /*6c80*/  FADD R72, R39, R102 ;  /* 0x0000006627487221 */ /* 0x000fe20000000000 */
[----:B------:R-:W-:Y:S01]  /*6c90*/  FADD R29, R15, R90 ;  /* 0x0000005a0f1d7221 */ /* 0x000fe20000000000 */
[----:B-----5:R-:W-:Y:S01]  /*6ca0*/  @!P3 FMUL R121, R121, R121 ;  /* 0x000000797979b220 */ /* 0x020fe20000400000 */
[----:B------:R-:W-:Y:S01]  /*6cb0*/  FADD R13, R13, R68 ;  /* 0x000000440d0d7221 */ /* 0x000fe20000000000 */
[----:B------:R-:W-:Y:S01]  /*6cc0*/  @!P5 FMUL R136, R136, 0.5 ;  /* 0x3f0000008888d820 */ /* 0x000fe20000400000 */
[----:B------:R3:W4:Y:S01]  /*6cd0*/  MUFU.EX2 R132, R33 ;  /* 0x0000002100847308 */ /* 0x0007220000000800 */
[----:B-1----:R-:W-:Y:S01]  /*6ce0*/  @!P2 FMUL R125, R125, R125 ;  /* 0x0000007d7d7da220 */ /* 0x002fe20000400000 */
[----:B------:R-:W-:Y:S01]  /*6cf0*/  FSETP.GEU.AND P2, PT, R133, -126, PT ;  /* 0xc2fc00008500780b */ /* 0x000fe20003f4e000 */
[----:B------:R-:W-:Y:S01]  /*6d00*/  FADD R72, R72, R45 ;  /* 0x0000002d48487221 */ /* 0x000fe20000000000 */
[----:B------:R-:W-:Y:S01]  /*6d10*/  FADD R29, R29, R76 ;  /* 0x0000004c1d1d7221 */ /* 0x000fe20000000000 */
[----:B------:R-:W-:Y:S01]  /*6d20*/  FADD R76, R59, R122 ;  /* 0x0000007a3b4c7221 */ /* 0x000fe20000000000 */
[----:B------:R-:W-:Y:S01]  /*6d30*/  FADD R45, R43, R106 ;  /* 0x0000006a2b2d7221 */ /* 0x000fe20000000000 */
[----:B------:R-:W-:Y:S01]  /*6d40*/  FADD R25, R25, R72 ;  /* 0x0000004819197221 */ /* 0x000fe20000000000 */
[----:B------:R-:W1:Y:S01]  /*6d50*/  MUFU.EX2 R136, R136 ;  /* 0x0000008800887308 */ /* 0x000e620000000800 */
[----:B--2---:R-:W-:Y:S01]  /*6d60*/  @!P1 FMUL R129, R129, R129 ;  /* 0x0000008181819220 */ /* 0x004fe20000400000 */
[----:B------:R-:W-:Y:S01]  /*6d70*/  FSETP.GEU.AND P1, PT, R137, -126, PT ;  /* 0xc2fc00008900780b */ /* 0x000fe20003f2e000 */
[----:B---3--:R-:W-:Y:S01]  /*6d80*/  FADD R33, R42, R127 ;  /* 0x0000007f2a217221 */ /* 0x008fe20000000000 */
[----:B------:R-:W-:-:S02]  /*6d90*/  F2FP.BF16.F32.PACK_AB R27, R24, R159 ;  /* 0x0000009f181b723e */ /* 0x000fc400000010ff */
[----:B------:R-:W-:Y:S01]  /*6da0*/  F2FP.BF16.F32.PACK_AB R72, R173, R52 ;  /* 0x00000034ad48723e */ /* 0x000fe200000010ff */
[----:B------:R-:W-:Y:S01]  /*6db0*/  @!P2 FMUL R133, R133, 0.5 ;  /* 0x3f0000008585a820 */ /* 0x000fe20000400000 */
[----:B------:R-:W-:Y:S01]  /*6dc0*/  FADD R174, R33, R80 ;  /* 0x0000005021ae7221 */ /* 0x000fe20000000000 */
[----:B----4-:R-:W-:Y:S01]  /*6dd0*/  @!P4 FMUL R132, R132, R132 ;  /* 0x000000848484c220 */ /* 0x010fe20000400000 */
[----:B------:R-:W-:Y:S01]  /*6de0*/  FSETP.GEU.AND P4, PT, R140, -126, PT ;  /* 0xc2fc00008c00780b */ /* 0x000fe20003f8e000 */
[----:B------:R-:W-:Y:S01]  /*6df0*/  FADD R33, R26, R111 ;  /* 0x0000006f1a217221 */ /* 0x000fe20000000000 */
[----:B------:R-:W-:Y:S01]  /*6e00*/  FADD R80, R95, R138 ;  /* 0x0000008a5f507221 */ /* 0x000fe20000000000 */
[----:B------:R-:W2:Y:S01]  /*6e10*/  MUFU.EX2 R133, R133 ;  /* 0x0000008500857308 */ /* 0x000ea20000000800 */
[----:B------:R-:W-:Y:S01]  /*6e20*/  FADD R29, R29, R174 ;  /* 0x000000ae1d1d7221 */ /* 0x000fe20000000000 */
[----:B------:R-:W-:Y:S01]  /*6e30*/  @!P1 FMUL R137, R137, 0.5 ;  /* 0x3f00000089899820 */ /* 0x000fe20000400000 */
[----:B------:R-:W-:Y:S01]  /*6e40*/  FADD R71, R33, R76 ;  /* 0x0000004c21477221 */ /* 0x000fe20000000000 */
[----:B-1----:R-:W-:Y:S01]  /*6e50*/  @!P5 FMUL R136, R136, R136 ;  /* 0x000000888888d220 */ /* 0x002fe20000400000 */
[----:B------:R-:W-:Y:S01]  /*6e60*/  FSETP.GEU.AND P5, PT, R144, -126, PT ;  /* 0xc2fc00009000780b */ /* 0x000fe20003fae000 */
[----:B------:R-:W-:Y:S01]  /*6e70*/  FADD R176, R45, R80 ;  /* 0x000000502db07221 */ /* 0x000fe20000000000 */
[----:B------:R-:W-:Y:S01]  /*6e80*/  FADD R33, R30, R115 ;  /* 0x000000731e217221 */ /* 0x000fe20000000000 */
[----:B------:R-:W1:Y:S01]  /*6e90*/  MUFU.EX2 R137, R137 ;  /* 0x0000008900897308 */ /* 0x000e620000000800 */
[----:B------:R-:W-:Y:S01]  /*6ea0*/  FADD R76, R62, R147 ;  /* 0x000000933e4c7221 */ /* 0x000fe20000000000 */
[----:B------:R-:W-:Y:S01]  /*6eb0*/  @!P4 FMUL R140, R140, 0.5 ;  /* 0x3f0000008c8cc820 */ /* 0x000fe20000400000 */
[----:B------:R-:W-:Y:S01]  /*6ec0*/  FADD R45, R31, R94 ;  /* 0x0000005e1f2d7221 */ /* 0x000fe20000000000 */
[----:B------:R-:W-:Y:S01]  /*6ed0*/  FADD R80, R63, R126 ;  /* 0x0000007e3f507221 */ /* 0x000fe20000000000 */
[----:B------:R-:W-:Y:S01]  /*6ee0*/  FADD R73, R33, R76 ;  /* 0x0000004c21497221 */ /* 0x000fe20000000000 */
[----:B------:R-:W-:Y:S01]  /*6ef0*/  FADD R33, R34, R119 ;  /* 0x0000007722217221 */ /* 0x000fe20000000000 */
[----:B------:R-:W-:Y:S01]  /*6f00*/  FADD R76, R67, R130 ;  /* 0x00000082434c7221 */ /* 0x000fe20000000000 */
[----:B------:R-:W3:Y:S01]  /*6f10*/  MUFU.EX2 R140, R140 ;  /* 0x0000008c008c7308 */ /* 0x000ee20000000800 */
[----:B--2---:R-:W-:Y:S01]  /*6f20*/  @!P2 FMUL R133, R133, R133 ;  /* 0x000000858585a220 */ /* 0x004fe20000400000 */
[----:B------:R-:W-:Y:S01]  /*6f30*/  @!P5 FMUL R144, R144, 0.5 ;  /* 0x3f0000009090d820 */ /* 0x000fe20000400000 */
[----:B------:R-:W-:Y:S01]  /*6f40*/  FSETP.GEU.AND P2, PT, R37, -126, PT ;  /* 0xc2fc00002500780b */ /* 0x000fe20003f4e000 */
[----:B------:R-:W-:Y:S01]  /*6f50*/  FADD R75, R45, R80 ;  /* 0x000000502d4b7221 */ /* 0x000fe20000000000 */
[----:B------:R-:W-:Y:S01]  /*6f60*/  FADD R45, R47, R110 ;  /* 0x0000006e2f2d7221 */ /* 0x000fe20000000000 */
[----:B------:R-:W-:Y:S01]  /*6f70*/  FADD R80, R99, R142 ;  /* 0x0000008e63507221 */ /* 0x000fe20000000000 */
[----:B------:R-:W-:Y:S01]  /*6f80*/  FADD R77, R33, R76 ;  /* 0x0000004c214d7221 */ /* 0x000fe20000000000 */
[----:B------:R-:W2:Y:S01]  /*6f90*/  MUFU.EX2 R144, R144 ;  /* 0x0000009000907308 */ /* 0x000ea20000000800 */
[----:B-1----:R-:W-:Y:S01]  /*6fa0*/  @!P1 FMUL R137, R137, R137 ;  /* 0x0000008989899220 */ /* 0x002fe20000400000 */
[----:B------:R-:W-:Y:S01]  /*6fb0*/  FSETP.GEU.AND P1, PT, R145, -126, PT ;  /* 0xc2fc00009100780b */ /* 0x000fe20003f2e000 */
[----:B------:R-:W-:Y:S01]  /*6fc0*/  FADD R180, R45, R80 ;  /* 0x000000502db47221 */ /* 0x000fe20000000000 */
[----:B------:R-:W-:Y:S01]  /*6fd0*/  FADD R45, R50, R135 ;  /* 0x00000087322d7221 */ /* 0x000fe20000000000 */
[----:B------:R-:W-:Y:S01]  /*6fe0*/  FADD R80, R82, R159 ;  /* 0x0000009f52507221 */ /* 0x000fe20000000000 */
[----:B------:R-:W-:Y:S01]  /*6ff0*/  FADD R33, R35, R98 ;  /* 0x0000006223217221 */ /* 0x000fe20000000000 */
[----:B------:R-:W-:Y:S01]  /*7000*/  FADD R76, R66, R151 ;  /* 0x00000097424c7221 */ /* 0x000fe20000000000 */
[----:B------:R-:W-:Y:S01]  /*7010*/  @!P2 FMUL R37, R37, 0.5 ;  /* 0x3f0000002525a820 */ /* 0x000fe20000400000 */
[----:B---3--:R-:W-:Y:S01]  /*7020*/  @!P4 FMUL R140, R140, R140 ;  /* 0x0000008c8c8cc220 */ /* 0x008fe20000400000 */
[----:B------:R-:W-:Y:S01]  /*7030*/  FSETP.GEU.AND P4, PT, R41, -126, PT ;  /* 0xc2fc00002900780b */ /* 0x000fe20003f8e000 */
[----:B------:R-:W1:Y:S01]  /*7040*/  MUFU.EX2 R124, R124 ;  /* 0x0000007c007c7308 */ /* 0x000e620000000800 */
[----:B------:R-:W-:Y:S01]  /*7050*/  FADD R182, R45, R80 ;  /* 0x000000502db67221 */ /* 0x000fe20000000000 */
[----:B------:R-:W-:Y:S01]  /*7060*/  FADD R79, R33, R76 ;  /* 0x0000004c214f7221 */ /* 0x000fe20000000000 */
[----:B------:R-:W-:Y:S01]  /*7070*/  FADD R33, R28, R191 ;  /* 0x000000bf1c217221 */ /* 0x000fe20000000000 */
[----:B------:R-:W-:Y:S01]  /*7080*/  @!P1 FMUL R145, R145, 0.5 ;  /* 0x3f00000091919820 */ /* 0x000fe20000400000 */
[----:B------:R-:W-:Y:S01]  /*7090*/  FADD R76, R60, R193 ;  /* 0x000000c13c4c7221 */ /* 0x000fe20000000000 */
[----:B--2---:R-:W-:Y:S01]  /*70a0*/  @!P5 FMUL R144, R144, R144 ;  /* 0x000000909090d220 */ /* 0x004fe20000400000 */
[----:B------:R-:W-:Y:S01]  /*70b0*/  FSETP.GEU.AND P5, PT, R149, -126, PT ;  /* 0xc2fc00009500780b */ /* 0x000fe20003fae000 */
[----:B------:R2:W3:Y:S01]  /*70c0*/  MUFU.EX2 R141, R37 ;  /* 0x00000025008d7308 */ /* 0x0004e20000000800 */
[----:B------:R-:W-:Y:S01]  /*70d0*/  FADD R45, R44, R105 ;  /* 0x000000692c2d7221 */ /* 0x000fe20000000000 */
[----:B------:R-:W-:Y:S01]  /*70e0*/  FADD R80, R152, R129 ;  /* 0x0000008198507221 */ /* 0x000fe20000000000 */
[----:B------:R-:W-:Y:S01]  /*70f0*/  FADD R49, R33, R76 ;  /* 0x0000004c21317221 */ /* 0x000fe20000000000 */
[----:B------:R-:W-:Y:S01]  /*7100*/  @!P4 FMUL R41, R41, 0.5 ;  /* 0x3f0000002929c820 */ /* 0x000fe20000400000 */
[----:B------:R-:W-:Y:S01]  /*7110*/  FADD R33, R161, R92 ;  /* 0x0000005ca1217221 */ /* 0x000fe20000000000 */
[----:B------:R-:W-:Y:S01]  /*7120*/  FADD R162, R45, R80 ;  /* 0x000000502da27221 */ /* 0x000fe20000000000 */
[----:B------:R-:W-:Y:S01]  /*7130*/  FADD R76, R177, R120 ;  /* 0x00000078b14c7221 */ /* 0x000fe20000000000 */
[----:B------:R4:W5:Y:S01]  /*7140*/  MUFU.EX2 R148, R41 ;  /* 0x0000002900947308 */ /* 0x0009620000000800 */
[----:B------:R-:W-:Y:S01]  /*7150*/  FADD R45, R169, R108 ;  /* 0x0000006ca92d7221 */ /* 0x000fe20000000000 */
[----:B------:R-:W-:Y:S01]  /*7160*/  FADD R84, R185, R136 ;  /* 0x00000088b9547221 */ /* 0x000fe20000000000 */
[----:B--2---:R-:W-:Y:S01]  /*7170*/  FADD R37, R32, R93 ;  /* 0x0000005d20257221 */ /* 0x004fe20000000000 */
[----:B------:R-:W-:Y:S01]  /*7180*/  @!P5 FMUL R149, R149, 0.5 ;  /* 0x3f0000009595d820 */ /* 0x000fe20000400000 */
[----:B------:R-:W-:Y:S01]  /*7190*/  FADD R80, R64, R117 ;  /* 0x0000007540507221 */ /* 0x000fe20000000000 */
[----:B------:R-:W-:Y:S01]  /*71a0*/  FADD R53, R33, R76 ;  /* 0x0000004c21357221 */ /* 0x000fe20000000000 */
[----:B------:R-:W-:Y:S01]  /*71b0*/  FADD R164, R45, R84 ;  /* 0x000000542da47221 */ /* 0x000fe20000000000 */
[----:B------:R-:W2:Y:S01]  /*71c0*/  MUFU.EX2 R145, R145 ;  /* 0x0000009100917308 */ /* 0x000ea20000000800 */
[----:B------:R-:W-:Y:S01]  /*71d0*/  FADD R57, R37, R80 ;  /* 0x0000005025397221 */ /* 0x000fe20000000000 */
[----:B------:R-:W-:Y:S01]  /*71e0*/  FADD R37, R48, R109 ;  /* 0x0000006d30257221 */ /* 0x000fe20000000000 */
[----:B------:R-:W-:Y:S01]  /*71f0*/  FADD R80, R154, R133 ;  /* 0x000000859a507221 */ /* 0x000fe20000000000 */
[----:B------:R-:W-:Y:S01]  /*7200*/  FADD R33, R163, R96 ;  /* 0x00000060a3217221 */ /* 0x000fe20000000000 */
[----:B------:R-:W-:Y:S01]  /*7210*/  FADD R76, R179, R128 ;  /* 0x00000080b34c7221 */ /* 0x000fe20000000000 */
[----:B----4-:R-:W-:Y:S01]  /*7220*/  FADD R41, R171, R112 ;  /* 0x00000070ab297221 */ /* 0x010fe20000000000 */
[----:B------:R-:W-:Y:S01]  /*7230*/  FADD R84, R187, R140 ;  /* 0x0000008cbb547221 */ /* 0x000fe20000000000 */
[----:B------:R-:W4:Y:S01]  /*7240*/  MUFU.EX2 R158, R149 ;  /* 0x00000095009e7308 */ /* 0x000f220000000800 */
[----:B------:R-:W-:Y:S01]  /*7250*/  FADD R166, R37, R80 ;  /* 0x0000005025a67221 */ /* 0x000fe20000000000 */
        /* <DEDUP_REMOVED lines=10> */
[----:B-1----:R-:W-:Y:S01]  /*7300*/  @!P6 FMUL R124, R124, R124 ;  /* 0x0000007c7c7ce220 */ /* 0x002fe20000400000 */
[----:B---3--:R-:W-:Y:S01]  /*7310*/  @!P2 FMUL R141, R141, R141 ;  /* 0x0000008d8d8da220 */ /* 0x008fe20000400000 */
[----:B-----5:R-:W-:Y:S01]  /*7320*/  @!P4 FMUL R148, R148, R148 ;  /* 0x000000949494c220 */ /* 0x020fe20000400000 */
[----:B--2---:R-:W-:Y:S01]  /*7330*/  @!P1 FMUL R145, R145, R145 ;  /* 0x0000009191919220 */ /* 0x004fe20000400000 */
[----:B------:R-:W-:Y:S01]  /*7340*/  FADD R65, R33, R76 ;  /* 0x0000004c21417221 */ /* 0x000fe20000000000 */
[----:B----4-:R-:W-:Y:S01]  /*7350*/  @!P5 FMUL R158, R158, R158 ;  /* 0x0000009e9e9ed220 */ /* 0x010fe20000400000 */
        /* <DEDUP_REMOVED lines=40> */
[----:B------:R-:W-:Y:S01]  /*75e0*/  F2FP.BF16.F32.PACK_AB R71, R59, R58 ;  /* 0x0000003a3b47723e */ /* 0x000fe200000010ff */
[----:B------:R-:W-:Y:S01]  /*75f0*/  FADD R14, R49, R160 ;  /* 0x000000a0310e7221 */ /* 0x000fe20000000000 */
[----:B------:R-:W-:Y:S01]  /*7600*/  F2FP.BF16.F32.PACK_AB R65, R63, R62 ;  /* 0x0000003e3f41723e */ /* 0x000fe200000010ff */
[----:B------:R-:W-:Y:S01]  /*7610*/  FADD R13, R13, R184 ;  /* 0x000000b80d0d7221 */ /* 0x000fe20000000000 */
[----:B------:R-:W-:-:S02]  /*7620*/  F2FP.BF16.F32.PACK_AB R61, R91, R70 ;  /* 0x000000465b3d723e */ /* 0x000fc400000010ff */
[----:B------:R-:W-:Y:S02]  /*7630*/  F2FP.BF16.F32.PACK_AB R63, R95, R74 ;  /* 0x0000004a5f3f723e */ /* 0x000fe400000010ff */
[----:B------:R-:W-:Y:S02]  /*7640*/  F2FP.BF16.F32.PACK_AB R57, R99, R78 ;  /* 0x0000004e6339723e */ /* 0x000fe400000010ff */
[----:B------:R-:W-:Y:S02]  /*7650*/  F2FP.BF16.F32.PACK_AB R59, R103, R82 ;  /* 0x00000052673b723e */ /* 0x000fe400000010ff */
[----:B------:R-:W-:Y:S02]  /*7660*/  F2FP.BF16.F32.PACK_AB R53, R86, R107 ;  /* 0x0000006b5635723e */ /* 0x000fe400000010ff */
[----:B------:R-:W-:Y:S02]  /*7670*/  F2FP.BF16.F32.PACK_AB R77, R39, R38 ;  /* 0x00000026274d723e */ /* 0x000fe400000010ff */
        /* <DEDUP_REMOVED lines=50> */
[----:B------:R-:W-:Y:S02]  /*79a0*/  MOV R15, 0x2 ;  /* 0x00000002000f7802 */ /* 0x000fe40000000f00 */
[----:B------:R-:W-:-:S07]  /*79b0*/  SHF.L.U32 R89, RZ, 0x1f, RZ ;  /* 0x0000001fff597819 */ /* 0x000fce00000006ff */
.L_x_23:
[----:B-1----:R1:W2:Y:S02]  /*79c0*/  SYNCS.PHASECHK.TRANS64.TRYWAIT P1, [R2+URZ+0x55008], R89 ;  /* 0x05500859020075a7 */ /* 0x0022a4000802017f */
[----:B--2---:R-:W-:Y:S05]  /*79d0*/  @!P1 NANOSLEEP.SYNCS 0x989680 ;  /* 0x009896800000995d */ /* 0x004fea0003900000 */
[----:B------:R-:W2:Y:S02]  /*79e0*/  @!P1 SYNCS.PHASECHK.TRANS64 P1, [R2+URZ+0x55008], R89 ;  /* 0x05500859020095a7 */ /* 0x000ea4000802007f */
[----:B--2---:R-:W-:Y:S05]  /*79f0*/  @!P1 BRA `(.L_x_23) ;  /* 0xfffffffc00f09947 */ /* 0x004fea000383ffff */
[----:B------:R-:W-:Y:S01]  /*7a00*/  UIADD3 UR6, UR22, 0x1400, URZ ;  /* 0x0000140016067890 */ /* 0x000fe2000fffe03f */
[----:B------:R-:W-:Y:S01]  /*7a10*/  WARPGROUP.ARRIVE ;  /* 0x00000000000079c5 */ /* 0x000fe20000000000 */
[----:B------:R-:W-:Y:S01]  /*7a20*/  UMOV UR7, 0x80000020 ;  /* 0x8000002000077882 */ /* 0x000fe20000000000 */
[----:B------:R-:W-:Y:S01]  /*7a30*/  UIADD3 UR8, UR22, 0x1800, URZ ;  /* 0x0000180016087890 */ /* 0x000fe2000fffe03f */
[----:B------:R-:W-:Y:S01]  /*7a40*/  R2UR UR15, R2 ;  /* 0x00000000020f72ca */ /* 0x000fe200000e0000 */
[----:B------:R-:W-:Y:S01]  /*7a50*/  UMOV UR19, 0x80000020 ;  /* 0x8000002000137882 */ /* 0x000fe20000000000 */
[----:B------:R-:W-:Y:S01]  /*7a60*/  UIADD3 UR10, UR22, 0x1c00, URZ ;  /* 0x00001c00160a7890 */ /* 0x000fe2000fffe03f */
[C---:B------:R-:W-:Y:S01]  /*7a70*/  ISETP.GE.AND P1, PT, R21.reuse, 0x3, PT ;  /* 0x000000031500780c */ /* 0x040fe20003f26270 */
[----:B------:R-:W-:Y:S01]  /*7a80*/  UMOV UR11, 0x80000020 ;  /* 0x80000020000b7882 */ /* 0x000fe20000000000 */
[----:B------:R-:W-:Y:S01]  /*7a90*/  HGMMA.64x32x16.F32.BF16 R216, R84, gdesc[UR4].tnspB, RZ, !UPT, gsb0 ;  /* 0x4060000454d87df0 */ /* 0x000fe2000c0018ff */
[----:B------:R-:W-:Y:S01]  /*7aa0*/  UMOV UR18, UR8 ;  /* 0x0000000800127c82 */ /* 0x000fe20008000000 */
[----:B------:R-:W-:Y:S01]  /*7ab0*/  UIADD3 UR6, UR22, 0x2000, URZ ;  /* 0x0000200016067890 */ /* 0x000fe2000fffe03f */
[----:B------:R-:W-:Y:S01]  /*7ac0*/  VIADD R12, R12, 0x100 ;  /* 0x000001000c0c7836 */ /* 0x000fe20000000000 */
[----:B------:R-:W-:Y:S01]  /*7ad0*/  UMOV UR7, 0x80000020 ;  /* 0x8000002000077882 */ /* 0x000fe20000000000 */
[----:B------:R-:W-:Y:S01]  /*7ae0*/  UIADD3 UR8, UR22, 0x2400, URZ ;  /* 0x0000240016087890 */ /* 0x000fe2000fffe03f */
[----:B------:R-:W-:-:S02]  /*7af0*/  IADD3 R244, R21, -0x1, RZ ;  /* 0xffffffff15f47810 */ /* 0x000fc40007ffe0ff */
[----:B------:R-:W-:Y:S01]  /*7b00*/  UIADD3 UR15, UR15, 0x55020, URZ ;  /* 0x000550200f0f7890 */ /* 0x000fe2000fffe03f */
[----:B------:R-:W-:Y:S02]  /*7b10*/  WARPGROUP.DEPBAR.LE gsb0, 0x0 ;  /* 0x00008000000079c5 */ /* 0x000fe40000010000 */
[----:B------:R-:W-:-:S06]  /*7b20*/  WARPGROUP.ARRIVE ;  /* 0x00000000000079c5 */ /* 0x000fcc0000000000 */
[----:B------:R-:W-:Y:S01]  /*7b30*/  HGMMA.64x32x16.F32.BF16 R200, R84, gdesc[UR16].tnspB, RZ, !UPT, gsb0 ;  /* 0x4060001054c87df0 */ /* 0x000fe2000c0018ff */
[----:B------:R-:W-:Y:S02]  /*7b40*/  UMOV UR19, 0x80000020 ;  /* 0x8000002000137882 */ /* 0x000fe40000000000 */
[----:B------:R-:W-:Y:S02]  /*7b50*/  WARPGROUP.DEPBAR.LE gsb0, 0x0 ;  /* 0x00008000000079c5 */ /* 0x000fe40000010000 */
[----:B------:R-:W-:-:S06]  /*7b60*/  WARPGROUP.ARRIVE ;  /* 0x00000000000079c5 */ /* 0x000fcc0000000000 */
[----:B------:R-:W-:Y:S01]  /*7b70*/  HGMMA.64x32x16.F32.BF16 R184, R84, gdesc[UR8].tnspB, RZ, !UPT, gsb0 ;  /* 0x4060000854b87df0 */ /* 0x000fe2000c0018ff */
[----:B------:R-:W-:Y:S01]  /*7b80*/  UIADD3 UR10, UR22, 0x1c40, URZ ;  /* 0x00001c40160a7890 */ /* 0x000fe2000fffe03f */
[----:B------:R-:W-:Y:S01]  /*7b90*/  UMOV UR11, 0x80000020 ;  /* 0x80000020000b7882 */ /* 0x000fe20000000000 */
[----:B------:R-:W-:Y:S02]  /*7ba0*/  WARPGROUP.DEPBAR.LE gsb0, 0x0 ;  /* 0x00008000000079c5 */ /* 0x000fe40000010000 */
[----:B------:R-:W-:-:S06]  /*7bb0*/  WARPGROUP.ARRIVE ;  /* 0x00000000000079c5 */ /* 0x000fcc0000000000 */
[----:B------:R-:W-:Y:S01]  /*7bc0*/  HGMMA.64x32x16.F32.BF16 R168, R84, gdesc[UR4].tnspB, RZ, !UPT, gsb0 ;  /* 0x4060000454a87df0 */ /* 0x000fe2000c0018ff */
[----:B------:R-:W-:Y:S01]  /*7bd0*/  UMOV UR6, UR8 ;  /* 0x0000000800067c82 */ /* 0x000fe20008000000 */
[----:B------:R-:W-:Y:S01]  /*7be0*/  UMOV UR7, 0x80000020 ;  /* 0x8000002000077882 */ /* 0x000fe20000000000 */
[----:B------:R-:W-:-:S07]  /*7bf0*/  UIADD3 UR8, UR22, 0x1840, URZ ;  /* 0x0000184016087890 */ /* 0x000fce000fffe03f */
[----:B------:R-:W-:Y:S01]  /*7c00*/  UMOV UR18, UR8 ;  /* 0x0000000800127c82 */ /* 0x000fe20008000000 */
[----:B------:R-:W-:Y:S01]  /*7c10*/  UIADD3 UR8, UR22, 0x2440, URZ ;  /* 0x0000244016087890 */ /* 0x000fe2000fffe03f */
[----:B------:R-:W-:Y:S02]  /*7c20*/  WARPGROUP.DEPBAR.LE gsb0, 0x0 ;  /* 0x00008000000079c5 */ /* 0x000fe40000010000 */
[----:B------:R-:W-:-:S06]  /*7c30*/  WARPGROUP.ARRIVE ;  /* 0x00000000000079c5 */ /* 0x000fcc0000000000 */
[----:B------:R-:W-:Y:S01]  /*7c40*/  HGMMA.64x32x16.F32.BF16 R152, R84, gdesc[UR4].tnspB, RZ, !UPT, gsb0 ;  /* 0x4060000454987df0 */ /* 0x000fe2000c0018ff */
[----:B------:R-:W-:Y:S01]  /*7c50*/  UIADD3 UR6, UR22, 0x1440, URZ ;  /* 0x0000144016067890 */ /* 0x000fe2000fffe03f */
[----:B------:R-:W-:Y:S01]  /*7c60*/  UMOV UR7, 0x80000020 ;  /* 0x8000002000077882 */ /* 0x000fe20000000000 */
[----:B------:R-:W-:Y:S02]  /*7c70*/  WARPGROUP.DEPBAR.LE gsb0, 0x0 ;  /* 0x00008000000079c5 */ /* 0x000fe40000010000 */
[----:B------:R-:W-:-:S06]  /*7c80*/  WARPGROUP.ARRIVE ;  /* 0x00000000000079c5 */ /* 0x000fcc0000000000 */
[----:B------:R-:W-:Y:S01]  /*7c90*/  HGMMA.64x32x16.F32.BF16 R216, R80, gdesc[UR4].tnspB, R216, gsb0 ;  /* 0x4060000450d87df0 */ /* 0x000fe200080018d8 */
[----:B------:R-:W-:Y:S01]  /*7ca0*/  UIADD3 UR6, UR22, 0x2040, URZ ;  /* 0x0000204016067890 */ /* 0x000fe2000fffe03f */
[----:B------:R-:W-:Y:S01]  /*7cb0*/  UMOV UR7, 0x80000020 ;  /* 0x8000002000077882 */ /* 0x000fe20000000000 */
[----:B------:R-:W-:Y:S02]  /*7cc0*/  WARPGROUP.DEPBAR.LE gsb0, 0x0 ;  /* 0x00008000000079c5 */ /* 0x000fe40000010000 */
[----:B------:R-:W-:-:S06]  /*7cd0*/  WARPGROUP.ARRIVE ;  /* 0x00000000000079c5 */ /* 0x000fcc0000000000 */
[----:B------:R-:W-:Y:S01]  /*7ce0*/  HGMMA.64x32x16.F32.BF16 R200, R80, gdesc[UR16].tnspB, R200, gsb0 ;  /* 0x4060001050c87df0 */ /* 0x000fe200080018c8 */
[----:B------:R-:W-:Y:S02]  /*7cf0*/  UMOV UR19, 0x80000020 ;  /* 0x8000002000137882 */ /* 0x000fe40000000000 */
        /* <DEDUP_REMOVED lines=8> */
[----:B------:R-:W-:Y:S01]  /*7d80*/  UMOV UR6, UR8 ;  /* 0x0000000800067c82 */ /* 0x000fe20008000000 */
[----:B------:R-:W-:Y:S01]  /*7d90*/  UMOV UR7, 0x80000020 ;  /* 0x8000002000077882 */ /* 0x000fe20000000000 */
[----:B------:R-:W-:-:S07]  /*7da0*/  UIADD3 UR8, UR22, 0x1880, URZ ;  /* 0x0000188016087890 */ /* 0x000fce000fffe03f */
[----:B------:R-:W-:Y:S01]  /*7db0*/  UMOV UR18, UR8 ;  /* 0x0000000800127c82 */ /* 0x000fe20008000000 */
[----:B------:R-:W-:Y:S01]  /*7dc0*/  UIADD3 UR8, UR22, 0x2480, URZ ;  /* 0x0000248016087890 */ /* 0x000fe2000fffe03f */
        /* <DEDUP_REMOVED lines=363> */
[----:B------:R-:W-:Y:S03]  /*9480*/  HGMMA.64x32x16.F32.BF16 R200, R24, gdesc[UR16].tnspB, R200, gsb0 ;  /* 0x4060001018c87df0 */ /* 0x000fe600080018c8 */
[----:B------:R-:W-:Y:S02]  /*9490*/  WARPGROUP.DEPBAR.LE gsb0, 0x0 ;  /* 0x00008000000079c5 */ /* 0x000fe40000010000 */
[----:B------:R-:W-:-:S06]  /*94a0*/  WARPGROUP.ARRIVE ;  /* 0x00000000000079c5 */ /* 0x000fcc0000000000 */
[----:B------:R-:W-:Y:S03]  /*94b0*/  HGMMA.64x32x16.F32.BF16 R184, R24, gdesc[UR8].tnspB, R184, gsb0 ;  /* 0x4060000818b87df0 */ /* 0x000fe600080018b8 */
[----:B------:R-:W-:Y:S02]  /*94c0*/  WARPGROUP.DEPBAR.LE gsb0, 0x0 ;  /* 0x00008000000079c5 */ /* 0x000fe40000010000 */
[----:B------:R-:W-:-:S06]  /*94d0*/  WARPGROUP.ARRIVE ;  /* 0x00000000000079c5 */ /* 0x000fcc0000000000 */
[----:B------:R-:W-:Y:S01]  /*94e0*/  HGMMA.64x32x16.F32.BF16 R168, R24, gdesc[UR4].tnspB, R168, gsb0 ;  /* 0x4060000418a87df0 */ /* 0x000fe200080018a8 */
[----:B------:R-:W-:Y:S01]  /*94f0*/  UMOV UR6, UR8 ;  /* 0x0000000800067c82 */ /* 0x000fe20008000000 */
[----:B------:R-:W-:Y:S01]  /*9500*/  UMOV UR7, 0x80000020 ;  /* 0x8000002000077882 */ /* 0x000fe20000000000 */
[----:B------:R-:W-:Y:S02]  /*9510*/  WARPGROUP.DEPBAR.LE gsb0, 0x0 ;  /* 0x00008000000079c5 */ /* 0x000fe40000010000 */
[----:B------:R-:W-:-:S06]  /*9520*/  WARPGROUP.ARRIVE ;  /* 0x00000000000079c5 */ /* 0x000fcc0000000000 */
[----:B------:R-:W-:Y:S01]  /*9530*/  HGMMA.64x32x16.F32.BF16 R152, R24, gdesc[UR4].tnspB, R152, gsb0 ;  /* 0x4060000418987df0 */ /* 0x000fe20008001898 */
[----:B------:R-:W-:Y:S02]  /*9540*/  UPRMT UR6, URZ, 0x654, UR15 ;  /* 0x000006543f067896 */ /* 0x000fe4000800000f */
[----:B------:R-:W-:-:S07]  /*9550*/  WARPGROUP.DEPBAR.LE gsb0, 0x0 ;  /* 0x00008000000079c5 */ /* 0x000fce0000010000 */
[----:B------:R-:W-:Y:S01]  /*9560*/  SYNCS.ARRIVE.TRANS64.RED.A1T0 RZ, [UR6], RZ ;  /* 0x000000ffffff79a7 */ /* 0x000fe20008100406 */
[----:B------:R-:W-:Y:S05]  /*9570*/  @!P1 BRA `(.L_x_24) ;  /* 0x0000006c00d09947 */ /* 0x000fea0003800000 */
[----:B------:R-:W-:Y:S01]  /*9580*/  IMAD.MOV.U32 R243, RZ, RZ, R17 ;  /* 0x000000fffff37224 */ /* 0x000fe200078e0011 */
[----:B------:R-:W-:Y:S01]  /*9590*/  MOV R21, R20 ;  /* 0x0000001400157202 */ /* 0x000fe20000000f00 */
[----:B------:R-:W-:Y:S01]  /*95a0*/  IMAD.MOV.U32 R15, RZ, RZ, 0x2 ;  /* 0x00000002ff0f7424 */ /* 0x000fe200078e00ff */
[----:B------:R-:W-:Y:S01]  /*95b0*/  MOV R10, 0x1 ;  /* 0x00000001000a7802 */ /* 0x000fe20000000f00 */
[----:B------:R-:W-:Y:S01]  /*95c0*/  IMAD.MOV.U32 R9, RZ, RZ, RZ ;  /* 0x000000ffff097224 */ /* 0x000fe200078e00ff */
[----:B------:R-:W-:-:S06]  /*95d0*/  ULDC.64 UR30, c[0x0][0x198] ;  /* 0x00006600001e7ab9 */ /* 0x000fcc0000000a00 */
.L_x_36:
[C---:B------:R-:W-:Y:S01]  /*95e0*/  ISETP.GT.AND P1, PT, R244.reuse, 0x2, PT ;  /* 0x00000002f400780c */ /* 0x040fe20003f24270 */
[----:B------:R-:W-:Y:S01]  /*95f0*/  IMAD R20, R15, 0x8, R2 ;  /* 0x000000080f147824 */ /* 0x000fe200078e0202 */
[----:B------:R-:W-:Y:S02]  /*9600*/  IADD3 R244, R244, -0x1, RZ ;  /* 0xfffffffff4f47810 */ /* 0x000fe40007ffe0ff */
[----:B------:R-:W-:-:S09]  /*9610*/  SHF.L.U32 R17, R9, 0x1f, RZ ;  /* 0x0000001f09117819 */ /* 0x000fd200000006ff */
.L_x_25:
[----:B--2---:R2:W3:Y:S02]  /*9620*/  SYNCS.PHASECHK.TRANS64.TRYWAIT P2, [R20+URZ+0x55000], R17 ;  /* 0x05500011140075a7 */ /* 0x0044e4000804017f */
[----:B---3--:R-:W-:Y:S05]  /*9630*/  @!P2 NANOSLEEP.SYNCS 0x989680 ;  /* 0x009896800000a95d */ /* 0x008fea0003900000 */
[----:B------:R-:W3:Y:S02]  /*9640*/  @!P2 SYNCS.PHASECHK.TRANS64 P2, [R20+URZ+0x55000], R17 ;  /* 0x055000111400a5a7 */ /* 0x000ee4000804007f */
[----:B---3--:R-:W-:Y:S05]  /*9650*/  @!P2 BRA `(.L_x_25) ;  /* 0xfffffffc00f0a947 */ /* 0x008fea000383ffff */
[----:B------:R-:W-:Y:S05]  /*9660*/  WARPSYNC.ALL ;  /* 0x0000000000007948 */ /* 0x000fea0003800000 */
[----:B------:R-:W-:Y:S01]  /*9670*/  R2UR UR6, R15 ;  /* 0x000000000f0672ca */ /* 0x000fe200000e0000 */
[----:B-1----:R-:W-:Y:S01]  /*9680*/  WARPGROUP.ARRIVE ;  /* 0x00000000000079c5 */ /* 0x002fe20000000000 */
[----:B------:R-:W-:Y:S01]  /*9690*/  R2UR UR8, R240 ;  /* 0x00000000f00872ca */ /* 0x000fe200000e0000 */
[----:B------:R-:W-:Y:S01]  /*96a0*/  UMOV UR11, 0x80000020 ;  /* 0x80000020000b7882 */ /* 0x000fe20000000000 */
        /* <DEDUP_REMOVED lines=9> */
[----:B------:R-:W-:Y:S01]  /*9740*/  UIMAD UR6, UR6, 0x1400, UR14 ;  /* 0x00001400060678a4 */ /* 0x000fe2000f8e020e */
[----:B------:R-:W-:Y:S01]  /*9750*/  R2UR UR32, R234 ;  /* 0x00000000ea2072ca */ /* 0x000fe200000e0000 */
[----:B------:R-:W-:Y:S01]  /*9760*/  UMOV UR19, 0x80000020 ;  /* 0x8000002000137882 */ /* 0x000fe20000000000 */
[----:B------:R-:W-:Y:S01]  /*9770*/  R2UR UR33, R235 ;  /* 0x00000000eb2172ca */ /* 0x000fe200000e0000 */
[----:B------:R-:W-:Y:S01]  /*9780*/  UIADD3 UR7, UR6, 0x2, URZ ;  /* 0x0000000206077890 */ /* 0x000fe2000fffe03f */
[----:B------:R-:W-:Y:S01]  /*9790*/  R2UR UR24, R232 ;  /* 0x00000000e81872ca */ /* 0x000fe200000e0000 */
[----:B------:R-:W-:Y:S01]  /*97a0*/  UIADD3 UR58, UR6, 0xc02, URZ ;  /* 0x00000c02063a7890 */ /* 0x000fe2000fffe03f */
[----:B------:R-:W-:Y:S01]  /*97b0*/  R2UR UR25, R233 ;  /* 0x00000000e91972ca */ /* 0x000fe200000e0000 */
[----:B------:R-:W-:Y:S01]  /*97c0*/  UMOV UR10, UR6 ;  /* 0x00000006000a7c82 */ /* 0x000fe20008000000 */
[----:B------:R-:W-:Y:S01]  /*97d0*/  R2UR UR16, R22 ;  /* 0x00000000161072ca */ /* 0x000fe200000e0000 */
[----:B------:R-:W-:Y:S01]  /*97e0*/  HGMMA.64x256x16.F32.BF16 R24, gdesc[UR8], RZ, !UPT, gsb0 ;  /* 0x03e00000081879f0 */ /* 0x000fe2000c0018ff */
[----:B------:R-:W-:Y:S01]  /*97f0*/  UMOV UR50, UR7 ;  /* 0x0000000700327c82 */ /* 0x000fe20008000000 */
[----:B------:R-:W-:Y:S01]  /*9800*/  UIADD3 UR7, UR6, 0x400, URZ ;  /* 0x0000040006077890 */ /* 0x000fe2000fffe03f */
[----:B------:R-:W-:Y:S01]  /*9810*/  R2UR UR17, R23 ;  /* 0x00000000171172ca */ /* 0x000fe200000e0000 */
[----:B------:R-:W-:Y:S01]  /*9820*/  UMOV UR11, 0x80000020 ;  /* 0x80000020000b7882 */ /* 0x000fe20000000000 */
[----:B------:R-:W-:Y:S01]  /*9830*/  R2UR UR8, R18 ;  /* 0x00000000120872ca */ /* 0x000fe200000e0000 */
[----:B------:R-:W-:Y:S01]  /*9840*/  UMOV UR59, 0x80000020 ;  /* 0x80000020003b7882 */ /* 0x000fe20000000000 */
[----:B------:R-:W-:Y:S01]  /*9850*/  R2UR UR9, R19 ;  /* 0x00000000130972ca */ /* 0x000fe200000e0000 */
[----:B------:R-:W-:Y:S01]  /*9860*/  UIADD3 UR46, UR6, 0x1000, URZ ;  /* 0x00001000062e7890 */ /* 0x000fe2000fffe03f */
[----:B------:R-:W-:Y:S01]  /*9870*/  ISETP.NE.AND P2, PT, R8, RZ, PT ;  /* 0x000000ff0800720c */ /* 0x000fe20003f45270 */
[----:B------:R-:W-:Y:S01]  /*9880*/  UMOV UR38, UR7 ;  /* 0x0000000700267c82 */ /* 0x000fe20008000000 */
[----:B------:R-:W-:Y:S01]  /*9890*/  UIADD3 UR7, UR6, 0x402, URZ ;  /* 0x0000040206077890 */ /* 0x000fe2000fffe03f */
[----:B------:R-:W-:-:S06]  /*98a0*/  UMOV UR47, 0x80000020 ;  /* 0x80000020002f7882 */ /* 0x000fcc0000000000 */
[----:B------:R-:W-:Y:S01]  /*98b0*/  UMOV UR34, UR7 ;  /* 0x0000000700227c82 */ /* 0x000fe20008000000 */
[----:B------:R-:W-:-:S07]  /*98c0*/  UIADD3 UR7, UR6, 0x800, URZ ;  /* 0x0000080006077890 */ /* 0x000fce000fffe03f */
[----:B------:R-:W-:Y:S01]  /*98d0*/  UMOV UR26, UR7 ;  /* 0x00000007001a7c82 */ /* 0x000fe20008000000 */
[----:B------:R-:W-:-:S07]  /*98e0*/  UIADD3 UR7, UR6, 0x802, URZ ;  /* 0x0000080206077890 */ /* 0x000fce000fffe03f */
[----:B------:R-:W-:Y:S01]  /*98f0*/  UMOV UR18, UR7 ;  /* 0x0000000700127c82 */ /* 0x000fe20008000000 */
[----:B------:R-:W-:Y:S02]  /*9900*/  UIADD3 UR7, UR6, 0xc00, URZ ;  /* 0x00000c0006077890 */ /* 0x000fe4000fffe03f */
[----:B------:R-:W-:-:S05]  /*9910*/  UIADD3 UR6, UR6, 0x1002, URZ ;  /* 0x0000100206067890 */ /* 0x000fca000fffe03f */
[----:B------:R-:W-:Y:S01]  /*9920*/  UMOV UR10, UR7 ;  /* 0x00000007000a7c82 */ /* 0x000fe20008000000 */
[----:B------:R-:W-:Y:S01]  /*9930*/  UMOV UR7, 0x80000020 ;  /* 0x8000002000077882 */ /* 0x000fe20000000000 */
[----:B------:R-:W-:Y:S02]  /*9940*/  WARPGROUP.DEPBAR.LE gsb0, 0x0 ;  /* 0x00008000000079c5 */ /* 0x000fe40000010000 */
[----:B------:R-:W-:-:S06]  /*9950*/  WARPGROUP.ARRIVE ;  /* 0x00000000000079c5 */ /* 0x000fcc0000000000 */
        /* <DEDUP_REMOVED lines=34> */
[----:B------:R-:W-:Y:S05]  /*9b80*/  @P2 BRA `(.L_x_26) ;  /* 0x0000000000fc2947 */ /* 0x000fea0003800000 */
[----:B------:R-:W-:-:S13]  /*9b90*/  ISETP.LT.OR P3, PT, R6, 0x1, !P0 ;  /* 0x000000010600780c */ /* 0x000fda0004761670 */
[----:B------:R-:W-:Y:S05]  /*9ba0*/  @P3 BRA `(.L_x_27) ;  /* 0x0000000000f03947 */ /* 0x000fea0003800000 */
[----:B------:R-:W-:Y:S02]  /*9bb0*/  ISETP.NE.AND P4, PT, R0, RZ, PT ;  /* 0x000000ff0000720c */ /* 0x000fe40003f85270 */
[----:B--2---:R-:W-:Y:S02]  /*9bc0*/  LEA R17, R4, R2, 0x3 ;  /* 0x0000000204117211 */ /* 0x004fe400078e18ff */
[----:B------:R-:W-:-:S09]  /*9bd0*/  SHF.L.U32 R20, R5, 0x1f, RZ ;  /* 0x0000001f05147819 */ /* 0x000fd200000006ff */
.L_x_28:
[----:B-1----:R1:W2:Y:S02]  /*9be0*/  SYNCS.PHASECHK.TRANS64.TRYWAIT P3, [R17+URZ+0x55020], R20 ;  /* 0x05502014110075a7 */ /* 0x0022a4000806017f */
[----:B--2---:R-:W-:Y:S05]  /*9bf0*/  @!P3 NANOSLEEP.SYNCS 0x989680 ;  /* 0x009896800000b95d */ /* 0x004fea0003900000 */
[----:B------:R-:W2:Y:S02]  /*9c00*/  @!P3 SYNCS.PHASECHK.TRANS64 P3, [R17+URZ+0x55020], R20 ;  /* 0x055020141100b5a7 */ /* 0x000ea4000806007f */
[----:B--2---:R-:W-:Y:S05]  /*9c10*/  @!P3 BRA `(.L_x_28) ;  /* 0xfffffffc00f0b947 */ /* 0x004fea000383ffff */
[----:B------:R-:W-:Y:S05]  /*9c20*/  @P4 BRA `(.L_x_29) ;  /* 0x0000000000144947 */ /* 0x000fea0003800000 */
[----:B------:R-:W-:Y:S01]  /*9c30*/  LOP3.LUT P3, RZ, R16, 0x1f, RZ, 0xc0, !PT ;  /* 0x0000001f10ff7812 */ /* 0x000fe2000786c0ff */
[----:B-1----:R-:W-:-:S04]  /*9c40*/  IMAD.MOV.U32 R20, RZ, RZ, 0x14000 ;  /* 0x00014000ff147424 */ /* 0x002fc800078e00ff */
[----:B------:R2:W-:Y:S08]  /*9c50*/  SYNCS.ARRIVE.TRANS64 RZ, [R17+URZ+0x55000], R20 ;  /* 0x0550001411ff79a7 */ /* 0x0005f0000800003f */
[----:B------:R-:W-:Y:S05]  /*9c60*/  @!P3 BRA `(.L_x_29) ;  /* 0x000000000004b947 */ /* 0x000fea0003800000 */
[----:B------:R-:W-:Y:S01]  /*9c70*/  BPT.TRAP 0x1 ;  /* 0x000000040000795c */ /* 0x000fe20000300000 */
.L_x_29:
[----:B-12---:R-:W-:Y:S01]  /*9c80*/  IMAD R20, R4, 0x14000, R2 ;  /* 0x0001400004147824 */ /* 0x006fe200078e0202 */
[----:B------:R-:W-:Y:S01]  /*9c90*/  R2UR UR49, R17 ;  /* 0x00000000113172ca */ /* 0x000fe200000e0000 */
[----:B------:R-:W-:Y:S01]  /*9ca0*/  UIADD3 UR38, UP0, UR30, 0x1f0, URZ ;  /* 0x000001f01e267890 */ /* 0x000fe2000ff1e03f */
[----:B------:R-:W-:Y:S01]  /*9cb0*/  R2UR UR51, R7 ;  /* 0x00000000073372ca */ /* 0x000fe200000e0000 */
[----:B------:R-:W-:Y:S01]  /*9cc0*/  UMOV UR6, 0x0 ;  /* 0x0000000000067882 */ /* 0x000fe20000000000 */
[----:B------:R-:W-:Y:S01]  /*9cd0*/  R2UR UR8, R20 ;  /* 0x00000000140872ca */ /* 0x000fe200000e0000 */
[----:B------:R-:W-:Y:S01]  /*9ce0*/  UIADD3.X UR39, URZ, UR31, URZ, UP0, !UPT ;  /* 0x0000001f3f277290 */ /* 0x000fe200087fe43f */
[----:B------:R-:W-:Y:S01]  /*9cf0*/  IADD3 R4, R4, 0x1, RZ ;  /* 0x0000000104047810 */ /* 0x000fe20007ffe0ff */
[----:B------:R-:W-:Y:S01]  /*9d00*/  UMOV UR7, 0x10000000 ;  /* 0x1000000000077882 */ /* 0x000fe20000000000 */
[----:B------:R-:W-:Y:S01]  /*9d10*/  UMOV UR50, URZ ;  /* 0x0000003f00327c82 */ /* 0x000fe20008000000 */
[----:B------:R-:W-:Y:S01]  /*9d20*/  UMOV UR34, 0x20 ;  /* 0x0000002000227882 */ /* 0x000fe20000000000 */
[----:B------:R-:W-:Y:S01]  /*9d30*/  UMOV UR36, UR52 ;  /* 0x0000003400247c82 */ /* 0x000fe20008000000 */
[----:B------:R-:W-:Y:S01]  /*9d40*/  UMOV UR37, UR53 ;  /* 0x0000003500257c82 */ /* 0x000fe20008000000 */
[----:B------:R-:W-:Y:S01]  /*9d50*/  UMOV UR26, 0x40 ;  /* 0x00000040001a7882 */ /* 0x000fe20000000000 */
[----:B------:R-:W-:Y:S01]  /*9d60*/  UIADD3 UR49, UR49, 0x55000, URZ ;  /* 0x0005500031317890 */ /* 0x000fe2000fffe03f */
[----:B------:R-:W-:Y:S01]  /*9d70*/  ISETP.NE.AND P3, PT, R4, 0x4, PT ;  /* 0x000000040400780c */ /* 0x000fe20003f65270 */
[----:B------:R-:W-:-:S02]  /*9d80*/  USHF.L.U32 UR51, UR51, 0x8, URZ ;  /* 0x0000000833337899 */ /* 0x000fc4000800063f */
[----:B------:R-:W-:Y:S01]  /*9d90*/  UIADD3 UR48, UR8, 0x5000, URZ ;  /* 0x0000500008307890 */ /* 0x000fe2000fffe03f */
[----:B------:R-:W-:Y:S01]  /*9da0*/  SEL R20, RZ, 0x1, P3 ;  /* 0x00000001ff147807 */ /* 0x000fe20001800000 */
[----:B------:R-:W-:Y:S01]  /*9db0*/  UIADD3 UR32, UR8, 0x9000, URZ ;  /* 0x0000900008207890 */ /* 0x000fe2000fffe03f */
[----:B------:R-:W-:Y:S01]  /*9dc0*/  SEL R4, R4, RZ, P3 ;  /* 0x000000ff04047207 */ /* 0x000fe20001800000 */
[----:B------:R-:W-:Y:S01]  /*9dd0*/  UIADD3 UR24, UR8, 0xd000, URZ ;  /* 0x0000d00008187890 */ /* 0x000fe2000fffe03f */
[----:B------:R-:W-:Y:S01]  /*9de0*/  LOP3.LUT R5, R5, R20, RZ, 0x3c, !PT ;  /* 0x0000001405057212 */ /* 0x000fe200078e3cff */
[----:B------:R-:W-:Y:S02]  /*9df0*/  UIADD3 UR16, UR8, 0x11000, URZ ;  /* 0x0001100008107890 */ /* 0x000fe4000fffe03f */
[----:B------:R-:W-:Y:S01]  /*9e00*/  UIADD3 UR8, UR8, 0x15000, URZ ;  /* 0x0001500008087890 */ /* 0x000fe2000fffe03f */
[----:B------:R1:W-:Y:S01]  /*9e10*/  UTMALDG.4D [UR48], [UR38], desc[UR6] ;  /* 0x00000630260075b4 */ /* 0x0003e20008019000 */
[----:B------:R-:W-:Y:S01]  /*9e20*/  UMOV UR33, UR49 ;  /* 0x0000003100217c82 */ /* 0x000fe20008000000 */
[----:B------:R-:W-:Y:S01]  /*9e30*/  UMOV UR35, UR51 ;  /* 0x0000003300237c82 */ /* 0x000fe20008000000 */
        /* <DEDUP_REMOVED lines=15> */
[----:B------:R1:W-:Y:S01]  /*9f30*/  UTMALDG.4D [UR24], [UR38], desc[UR6] ;  /* 0x00000618260075b4 */ /* 0x0003e20008019000 */
[----:B------:R1:W-:Y:S01]  /*9f40*/  UTMALDG.4D [UR16], [UR38], desc[UR6] ;  /* 0x00000610260075b4 */ /* 0x0003e20008019000 */
[----:B------:R1:W-:Y:S02]  /*9f50*/  UTMALDG.4D [UR8], [UR38], desc[UR6] ;  /* 0x00000608260075b4 */ /* 0x0003e40008019000 */
[----:B-1----:R-:W-:Y:S01]  /*9f60*/  NOP ;  /* 0x0000000000007918 */ /* 0x002fe20000000000 */
.L_x_27:
[----:B------:R-:W-:-:S07]  /*9f70*/  VIADD R6, R6, 0xffffffff ;  /* 0xffffffff06067836 */ /* 0x000fce0000000000 */
.L_x_26:
[----:B------:R-:W-:Y:S01]  /*9f80*/  IADD3 R15, R15, 0x1, RZ ;  /* 0x000000010f0f7810 */ /* 0x000fe20007ffe0ff */
[----:B------:R-:W-:Y:S05]  /*9f90*/  WARPSYNC.ALL ;  /* 0x0000000000007948 */ /* 0x000fea0003800000 */
[----:B------:R-:W-:-:S04]  /*9fa0*/  ISETP.NE.AND P3, PT, R15, 0x4, PT ;  /* 0x000000040f00780c */ /* 0x000fc80003f65270 */
[----:B--2---:R-:W-:Y:S02]  /*9fb0*/  SEL R20, RZ, 0x1, P3 ;  /* 0x00000001ff147807 */ /* 0x004fe40001800000 */
[----:B------:R-:W-:Y:S02]  /*9fc0*/  SEL R15, R15, RZ, P3 ;  /* 0x000000ff0f0f7207 */ /* 0x000fe40001800000 */
[----:B------:R-:W-:Y:S02]  /*9fd0*/  LOP3.LUT R9, R9, R20, RZ, 0x3c, !PT ;  /* 0x0000001409097212 */ /* 0x000fe400078e3cff */
[----:B------:R-:W-:Y:S01]  /*9fe0*/  FMNMX R20, R24, R243, !PT ;  /* 0x000000f318147209 */ /* 0x000fe20007800000 */
[----:B------:R-:W-:Y:S01]  /*9ff0*/  ULDC UR6, c[0x0][0x604] ;  /* 0x0001810000067ab9 */ /* 0x000fe20000000800 */
[----:B------:R-:W-:Y:S02]  /*a000*/  FMNMX R242, R26, R21, !PT ;  /* 0x000000151af27209 */ /* 0x000fe40007800000 */
[----:B------:R-:W-:-:S02]  /*a010*/  FMNMX R17, R25, R20, !PT ;  /* 0x0000001419117209 */ /* 0x000fc40007800000 */
        /* <DEDUP_REMOVED lines=124> */
[----:B------:R-:W-:-:S03]  /*a7e0*/  FMNMX R247, R151, R242, !PT ;  /* 0x000000f297f77209 */ /* 0x000fc60007800000 */
[----:B------:R-:W1:Y:S04]  /*a7f0*/  SHFL.BFLY PT, R20, R245, 0x1, 0x1f ;  /* 0x0c201f00f5147f89 */ /* 0x000e6800000e0000 */
[----:B------:R-:W2:Y:S01]  /*a800*/  SHFL.BFLY PT, R242, R247, 0x1, 0x1f ;  /* 0x0c201f00f7f27f89 */ /* 0x000ea200000e0000 */
[----:B-1----:R-:W-:Y:S02]  /*a810*/  FMNMX R248, R245, R20, !PT ;  /* 0x00000014f5f87209 */ /* 0x002fe40007800000 */
[----:B--2---:R-:W-:-:S03]  /*a820*/  FMNMX R249, R247, R242, !PT ;  /* 0x000000f2f7f97209 */ /* 0x004fc60007800000 */
[----:B------:R-:W1:Y:S04]  /*a830*/  SHFL.BFLY PT, R17, R248, 0x2, 0x1f ;  /* 0x0c401f00f8117f89 */ /* 0x000e6800000e0000 */
[----:B------:R-:W2:Y:S01]  /*a840*/  SHFL.BFLY PT, R20, R249, 0x2, 0x1f ;  /* 0x0c401f00f9147f89 */ /* 0x000ea200000e0000 */
[----:B-1----:R-:W-:Y:S02]  /*a850*/  FMNMX R17, R248, R17, !PT ;  /* 0x00000011f8117209 */ /* 0x002fe40007800000 */
[C---:B------:R-:W-:Y:S01]  /*a860*/  LEA R248, R10.reuse, UR15, 0x3 ;  /* 0x0000000f0af87c11 */ /* 0x040fe2000f8e18ff */
[----:B------:R-:W-:Y:S01]  /*a870*/  VIADD R10, R10, 0x1 ;  /* 0x000000010a0a7836 */ /* 0x000fe20000000000 */
[----:B--2---:R-:W-:Y:S02]  /*a880*/  FMNMX R20, R249, R20, !PT ;  /* 0x00000014f9147209 */ /* 0x004fe40007800000 */
[----:B------:R-:W-:-:S02]  /*a890*/  FSETP.NEU.AND P3, PT, R17, -INF , PT ;  /* 0xff8000001100780b */ /* 0x000fc40003f6d000 */
[C---:B------:R-:W-:Y:S02]  /*a8a0*/  FSETP.NEU.AND P4, PT, R20.reuse, -INF , PT ;  /* 0xff8000001400780b */ /* 0x040fe40003f8d000 */
[----:B------:R-:W-:Y:S02]  /*a8b0*/  FSEL R242, R17, RZ, P3 ;  /* 0x000000ff11f27208 */ /* 0x000fe40001800000 */
[----:B------:R-:W-:Y:S02]  /*a8c0*/  FSEL R246, R20, RZ, P4 ;  /* 0x000000ff14f67208 */ /* 0x000fe40002000000 */
[----:B------:R-:W-:Y:S01]  /*a8d0*/  PRMT R248, RZ, 0x654, R248 ;  /* 0x00000654fff87816 */ /* 0x000fe200000000f8 */
[----:B------:R-:W-:Y:S02]  /*a8e0*/  FADD R243, -R242, R243 ;  /* 0x000000f3f2f37221 */ /* 0x000fe40000000100 */
[----:B------:R-:W-:Y:S01]  /*a8f0*/  FADD R245, -R246, R21 ;  /* 0x00000015f6f57221 */ /* 0x000fe20000000100 */
[----:B------:R1:W-:Y:S01]  /*a900*/  SYNCS.ARRIVE.TRANS64.RED.A1T0 RZ, [R248+URZ], RZ ;  /* 0x000000fff8ff79a7 */ /* 0x0003e2000810043f */
[----:B------:R-:W-:-:S02]  /*a910*/  FMUL R21, R243, UR6 ;  /* 0x00000006f3157c20 */ /* 0x000fc40008400000 */
[----:B------:R-:W-:-:S03]  /*a920*/  FMUL R247, R245, UR6 ;  /* 0x00000006f5f77c20 */ /* 0x000fc60008400000 */
[----:B------:R-:W-:Y:S02]  /*a930*/  FSETP.GEU.AND P3, PT, R21, -126, PT ;  /* 0xc2fc00001500780b */ /* 0x000fe40003f6e000 */
[----:B------:R-:W-:Y:S02]  /*a940*/  FSETP.GEU.AND P4, PT, R247, -126, PT ;  /* 0xc2fc0000f700780b */ /* 0x000fe40003f8e000 */
[----:B-1----:R-:W-:-:S09]  /*a950*/  LEA R248, R15, R2, 0x3 ;  /* 0x000000020ff87211 */ /* 0x002fd200078e18ff */
[----:B------:R-:W-:Y:S02]  /*a960*/  @!P3 FMUL R21, R21, 0.5 ;  /* 0x3f0000001515b820 */ /* 0x000fe40000400000 */
[----:B------:R-:W-:Y:S02]  /*a970*/  @!P4 FMUL R247, R247, 0.5 ;  /* 0x3f000000f7f7c820 */ /* 0x000fe40000400000 */
[----:B------:R1:W2:Y:S08]  /*a980*/  MUFU.EX2 R245, R21 ;  /* 0x0000001500f57308 */ /* 0x0002b00000000800 */
[----:B------:R-:W3:Y:S01]  /*a990*/  MUFU.EX2 R243, R247 ;  /* 0x000000f700f37308 */ /* 0x000ee20000000800 */
[----:B-1----:R-:W-:Y:S01]  /*a9a0*/  SHF.L.U32 R21, R9, 0x1f, RZ ;  /* 0x0000001f09157819 */ /* 0x002fe200000006ff */
[----:B--2---:R-:W-:Y:S01]  /*a9b0*/  @!P3 FMUL R245, R245, R245 ;  /* 0x000000f5f5f5b220 */ /* 0x004fe20000400000 */
[----:B------:R-:W-:-:S03]  /*a9c0*/  ISETP.NE.AND P3, PT, R10, 0x4, PT ;  /* 0x000000040a00780c */ /* 0x000fc60003f65270 */
[-C--:B------:R-:W-:Y:S01]  /*a9d0*/  FMUL R216, R216, R245.reuse ;  /* 0x000000f5d8d87220 */ /* 0x080fe20000400000 */
[-C--:B------:R-:W-:Y:S01]  /*a9e0*/  FMUL R217, R217, R245.reuse ;  /* 0x000000f5d9d97220 */ /* 0x080fe20000400000 */
[-C--:B------:R-:W-:Y:S01]  /*a9f0*/  FMUL R220, R220, R245.reuse ;  /* 0x000000f5dcdc7220 */ /* 0x080fe20000400000 */
[----:B------:R-:W-:Y:S01]  /*aa00*/  FMUL R221, R221, R245 ;  /* 0x000000f5dddd7220 */ /* 0x000fe20000400000 */
[----:B---3--:R-:W-:Y:S01]  /*aa10*/  @!P4 FMUL R243, R243, R243 ;  /* 0x000000f3f3f3c220 */ /* 0x008fe20000400000 */
[-C--:B------:R-:W-:Y:S01]  /*aa20*/  FMUL R224, R224, R245.reuse ;  /* 0x000000f5e0e07220 */ /* 0x080fe20000400000 */
        /* <DEDUP_REMOVED lines=34> */
[----:B------:R-:W-:Y:S01]  /*ac50*/  FMUL R165, R165, R245 ;  /* 0x000000f5a5a57220 */ /* 0x000fe20000400000 */
        /* <DEDUP_REMOVED lines=39> */
[----:B------:R-:W-:-:S07]  /*aed0*/  FMUL R167, R167, R243 ;  /* 0x000000f3a7a77220 */ /* 0x000fce0000400000 */
.L_x_30:
[----:B-1----:R1:W2:Y:S02]  /*aee0*/  SYNCS.PHASECHK.TRANS64.TRYWAIT P4, [R248+URZ+0x55000], R21 ;  /* 0x05500015f80075a7 */ /* 0x0022a4000808017f */
[----:B--2---:R-:W-:Y:S05]  /*aef0*/  @!P4 NANOSLEEP.SYNCS 0x989680 ;  /* 0x009896800000c95d */ /* 0x004fea0003900000 */
[----:B------:R-:W2:Y:S02]  /*af00*/  @!P4 SYNCS.PHASECHK.TRANS64 P4, [R248+URZ+0x55000], R21 ;  /* 0x05500015f800c5a7 */ /* 0x000ea4000808007f */
[----:B--2---:R-:W-:Y:S05]  /*af10*/  @!P4 BRA `(.L_x_30) ;  /* 0xfffffffc00f0c947 */ /* 0x004fea000383ffff */
[----:B------:R-:W-:Y:S01]  /*af20*/  ULDC UR7, c[0x0][0x604] ;  /* 0x0001810000077ab9 */ /* 0x000fe20000000800 */
[----:B------:R-:W-:Y:S01]  /*af30*/  R2UR UR6, R15 ;  /* 0x000000000f0672ca */ /* 0x000fe200000e0000 */
[----:B-1----:R-:W-:Y:S01]  /*af40*/  FMUL R21, R242, UR7 ;  /* 0x00000007f2157c20 */ /* 0x002fe20008400000 */
[----:B------:R-:W-:Y:S01]  /*af50*/  UMOV UR19, 0x80000020 ;  /* 0x8000002000137882 */ /* 0x000fe20000000000 */
[----:B------:R-:W-:Y:S01]  /*af60*/  UMOV UR11, 0x80000020 ;  /* 0x80000020000b7882 */ /* 0x000fe20000000000 */
[----:B------:R-:W-:Y:S01]  /*af70*/  UMOV UR27, 0x80000020 ;  /* 0x80000020001b7882 */ /* 0x000fe20000000000 */
[--C-:B------:R-:W-:Y:S01]  /*af80*/  FFMA R25, R25, UR7, -R21.reuse ;  /* 0x0000000719197c23 */ /* 0x100fe20008000815 */
[--C-:B------:R-:W-:Y:S01]  /*af90*/  FFMA R24, R24, UR7, -R21.reuse ;  /* 0x0000000718187c23 */ /* 0x100fe20008000815 */
[--C-:B------:R-:W-:Y:S01]  /*afa0*/  FFMA R248, R28, UR7, -R21.reuse ;  /* 0x000000071cf87c23 */ /* 0x100fe20008000815 */
[----:B------:R-:W-:Y:S01]  /*afb0*/  FMUL R28, R246, UR7 ;  /* 0x00000007f61c7c20 */ /* 0x000fe20008400000 */
[--C-:B------:R-:W-:Y:S01]  /*afc0*/  FFMA R250, R29, UR7, -R21.reuse ;  /* 0x000000071dfa7c23 */ /* 0x100fe20008000815 */
[----:B------:R-:W-:Y:S01]  /*afd0*/  FSETP.GEU.AND P4, PT, R25, -126, PT ;  /* 0xc2fc00001900780b */ /* 0x000fe20003f8e000 */
[--C-:B------:R-:W-:Y:S01]  /*afe0*/  FFMA R33, R33, UR7, -R21.reuse ;  /* 0x0000000721217c23 */ /* 0x100fe20008000815 */
[----:B------:R-:W-:Y:S01]  /*aff0*/  FSETP.GEU.AND P5, PT, R24, -126, PT ;  /* 0xc2fc00001800780b */ /* 0x000fe20003fae000 */
[--C-:B------:R-:W-:Y:S01]  /*b000*/  FFMA R26, R26, UR7, -R28.reuse ;  /* 0x000000071a1a7c23 */ /* 0x100fe2000800081c */
[----:B------:R-:W-:Y:S01]  /*b010*/  FSETP.GEU.AND P6, PT, R248, -126, PT ;  /* 0xc2fc0000f800780b */ /* 0x000fe20003fce000 */
[--C-:B------:R-:W-:Y:S01]  /*b020*/  FFMA R27, R27, UR7, -R28.reuse ;  /* 0x000000071b1b7c23 */ /* 0x100fe2000800081c */
[----:B------:R-:W-:Y:S01]  /*b030*/  UIMAD UR6, UR6, 0x1400, UR22 ;  /* 0x00001400060678a4 */ /* 0x000fe2000f8e0216 */
[--C-:B------:R-:W-:Y:S01]  /*b040*/  FFMA R251, R32, UR7, -R21.reuse ;  /* 0x0000000720fb7c23 */ /* 0x100fe20008000815 */
[--C-:B------:R-:W-:Y:S01]  /*b050*/  FFMA R36, R36, UR7, -R21.reuse ;  /* 0x0000000724247c23 */ /* 0x100fe20008000815 */
[--C-:B------:R-:W-:Y:S01]  /*b060*/  FFMA R37, R37, UR7, -R21.reuse ;  /* 0x0000000725257c23 */ /* 0x100fe20008000815 */
[----:B------:R-:W-:Y:S01]  /*b070*/  UIADD3 UR8, UR6, 0x400, URZ ;  /* 0x0000040006087890 */ /* 0x000fe2000fffe03f */
[--C-:B------:R-:W-:Y:S01]  /*b080*/  FFMA R38, R38, UR7, -R28.reuse ;  /* 0x0000000726267c23 */ /* 0x100fe2000800081c */
[----:B------:R-:W-:Y:S01]  /*b090*/  UIADD3 UR10, UR6, 0x800, URZ ;  /* 0x00000800060a7890 */ /* 0x000fe2000fffe03f */
[----:B------:R-:W-:Y:S01]  /*b0a0*/  @!P4 FMUL R25, R25, 0.5 ;  /* 0x3f0000001919c820 */ /* 0x000fe20000400000 */
[----:B------:R-:W-:Y:S01]  /*b0b0*/  UMOV UR18, UR6 ;  /* 0x0000000600127c82 */ /* 0x000fe20008000000 */
[----:B------:R-:W-:Y:S01]  /*b0c0*/  @!P5 FMUL R24, R24, 0.5 ;  /* 0x3f0000001818d820 */ /* 0x000fe20000400000 */
[----:B------:R-:W-:Y:S01]  /*b0d0*/  UIADD3 UR12, UR6, 0xc00, URZ ;  /* 0x00000c00060c7890 */ /* 0x000fe2000fffe03f */
[----:B------:R-:W1:Y:S01]  /*b0e0*/  MUFU.EX2 R242, R25 ;  /* 0x0000001900f27308 */ /* 0x000e620000000800 */
[----:B------:R-:W-:Y:S01]  /*b0f0*/  @!P6 FMUL R248, R248, 0.5 ;  /* 0x3f000000f8f8e820 */ /* 0x000fe20000400000 */
[----:B------:R-:W-:Y:S01]  /*b100*/  UIADD3 UR16, UR6, 0x1000, URZ ;  /* 0x0000100006107890 */ /* 0x000fe2000fffe03f */
[--C-:B------:R-:W-:Y:S01]  /*b110*/  FFMA R40, R40, UR7, -R21.reuse ;  /* 0x0000000728287c23 */ /* 0x100fe20008000815 */
[--C-:B------:R-:W-:Y:S01]  /*b120*/  FFMA R44, R44, UR7, -R21.reuse ;  /* 0x000000072c2c7c23 */ /* 0x100fe20008000815 */
[--C-:B------:R-:W-:Y:S01]  /*b130*/  FFMA R42, R42, UR7, -R28.reuse ;  /* 0x000000072a2a7c23 */ /* 0x100fe2000800081c */
[--C-:B------:R-:W-:Y:S01]  /*b140*/  FFMA R47, R47, UR7, -R28.reuse ;  /* 0x000000072f2f7c23 */ /* 0x100fe2000800081c */
[--C-:B------:R-:W-:Y:S01]  /*b150*/  FFMA R48, R48, UR7, -R21.reuse ;  /* 0x0000000730307c23 */ /* 0x100fe20008000815 */
[----:B------:R2:W3:Y:S01]  /*b160*/  MUFU.EX2 R247, R24 ;  /* 0x0000001800f77308 */ /* 0x0004e20000000800 */
[--C-:B------:R-:W-:Y:S01]  /*b170*/  FFMA R252, R49, UR7, -R21.reuse ;  /* 0x0000000731fc7c23 */ /* 0x100fe20008000815 */
[--C-:B------:R-:W-:Y:S01]  /*b180*/  FFMA R52, R52, UR7, -R21.reuse ;  /* 0x0000000734347c23 */ /* 0x100fe20008000815 */
[--C-:B------:R-:W-:Y:S01]  /*b190*/  FFMA R50, R50, UR7, -R28.reuse ;  /* 0x0000000732327c23 */ /* 0x100fe2000800081c */
[--C-:B------:R-:W-:Y:S01]  /*b1a0*/  FFMA R54, R54, UR7, -R28.reuse ;  /* 0x0000000736367c23 */ /* 0x100fe2000800081c */
[--C-:B------:R-:W-:Y:S01]  /*b1b0*/  FFMA R55, R55, UR7, -R28.reuse ;  /* 0x0000000737377c23 */ /* 0x100fe2000800081c */
[--C-:B------:R-:W-:Y:S01]  /*b1c0*/  FFMA R56, R56, UR7, -R21.reuse ;  /* 0x0000000738387c23 */ /* 0x100fe20008000815 */
[--C-:B------:R-:W-:Y:S01]  /*b1d0*/  FFMA R60, R60, UR7, -R21.reuse ;  /* 0x000000073c3c7c23 */ /* 0x100fe20008000815 */
[----:B------:R-:W4:Y:S01]  /*b1e0*/  MUFU.EX2 R246, R248 ;  /* 0x000000f800f67308 */ /* 0x000f220000000800 */
[----:B-1----:R-:W-:Y:S01]  /*b1f0*/  @!P4 FMUL R242, R242, R242 ;  /* 0x000000f2f2f2c220 */ /* 0x002fe20000400000 */
[----:B------:R-:W-:Y:S01]  /*b200*/  FSETP.GEU.AND P4, PT, R26, -126, PT ;  /* 0xc2fc00001a00780b */ /* 0x000fe20003f8e000 */
[--C-:B--2---:R-:W-:Y:S01]  /*b210*/  FFMA R24, R30, UR7, -R28.reuse ;  /* 0x000000071e187c23 */ /* 0x104fe2000800081c */
[--C-:B------:R-:W-:Y:S01]  /*b220*/  FFMA R30, R31, UR7, -R28.reuse ;  /* 0x000000071f1e7c23 */ /* 0x100fe2000800081c */
[--C-:B------:R-:W-:Y:S01]  /*b230*/  FFMA R61, R61, UR7, -R21.reuse ;  /* 0x000000073d3d7c23 */ /* 0x100fe20008000815 */
[--C-:B------:R-:W-:Y:S01]  /*b240*/  FFMA R62, R62, UR7, -R28.reuse ;  /* 0x000000073e3e7c23 */ /* 0x100fe2000800081c */
[--C-:B------:R-:W-:Y:S01]  /*b250*/  FFMA R65, R65, UR7, -R21.reuse ;  /* 0x0000000741417c23 */ /* 0x100fe20008000815 */
[--C-:B------:R-:W-:Y:S01]  /*b260*/  FFMA R68, R68, UR7, -R21.reuse ;  /* 0x0000000744447c23 */ /* 0x100fe20008000815 */
[----:B---3--:R-:W-:Y:S01]  /*b270*/  @!P5 FMUL R247, R247, R247 ;  /* 0x000000f7f7f7d220 */ /* 0x008fe20000400000 */
[----:B------:R-:W-:Y:S01]  /*b280*/  FSETP.GEU.AND P5, PT, R250, -126, PT ;  /* 0xc2fc0000fa00780b */ /* 0x000fe20003fae000 */
[--C-:B------:R-:W-:Y:S01]  /*b290*/  FFMA R70, R70, UR7, -R28.reuse ;  /* 0x0000000746467c23 */ /* 0x100fe2000800081c */
[--C-:B------:R-:W-:Y:S01]  /*b2a0*/  FFMA R71, R71, UR7, -R28.reuse ;  /* 0x0000000747477c23 */ /* 0x100fe2000800081c */
[--C-:B------:R-:W-:Y:S01]  /*b2b0*/  FFMA R73, R73, UR7, -R21.reuse ;  /* 0x0000000749497c23 */ /* 0x100fe20008000815 */
[--C-:B------:R-:W-:Y:S01]  /*b2c0*/  FFMA R76, R76, UR7, -R21.reuse ;  /* 0x000000074c4c7c23 */ /* 0x100fe20008000815 */
[----:B------:R-:W-:Y:S01]  /*b2d0*/  @!P4 FMUL R26, R26, 0.5 ;  /* 0x3f0000001a1ac820 */ /* 0x000fe20000400000 */
[--C-:B------:R-:W-:Y:S01]  /*b2e0*/  FFMA R72, R72, UR7, -R21.reuse ;  /* 0x0000000748487c23 */ /* 0x100fe20008000815 */
[----:B----4-:R-:W-:Y:S01]  /*b2f0*/  @!P6 FMUL R246, R246, R246 ;  /* 0x000000f6f6f6e220 */ /* 0x010fe20000400000 */
[----:B------:R-:W-:Y:S01]  /*b300*/  FSETP.GEU.AND P6, PT, R27, -126, PT ;  /* 0xc2fc00001b00780b */ /* 0x000fe20003fce000 */
[----:B------:R-:W1:Y:S01]  /*b310*/  MUFU.EX2 R249, R26 ;  /* 0x0000001a00f97308 */ /* 0x000e620000000800 */
[--C-:B------:R-:W-:Y:S01]  /*b320*/  FFMA R79, R79, UR7, -R28.reuse ;  /* 0x000000074f4f7c23 */ /* 0x100fe2000800081c */
[--C-:B------:R-:W-:Y:S01]  /*b330*/  FFMA R80, R80, UR7, -R21.reuse ;  /* 0x0000000750507c23 */ /* 0x100fe20008000815 */
[--C-:B------:R-:W-:Y:S01]  /*b340*/  FFMA R78, R78, UR7, -R28.reuse ;  /* 0x000000074e4e7c23 */ /* 0x100fe2000800081c */
[----:B------:R-:W-:Y:S01]  /*b350*/  @!P5 FMUL R250, R250, 0.5 ;  /* 0x3f000000fafad820 */ /* 0x000fe20000400000 */
[--C-:B------:R-:W-:Y:S01]  /*b360*/  FFMA R85, R85, UR7, -R21.reuse ;  /* 0x0000000755557c23 */ /* 0x100fe20008000815 */
[--C-:B------:R-:W-:Y:S01]  /*b370*/  FFMA R81, R81, UR7, -R21.reuse ;  /* 0x0000000751517c23 */ /* 0x100fe20008000815 */
[--C-:B------:R-:W-:Y:S01]  /*b380*/  FFMA R83, R83, UR7, -R28.reuse ;  /* 0x0000000753537c23 */ /* 0x100fe2000800081c */
[----:B------:R-:W2:Y:S01]  /*b390*/  MUFU.EX2 R29, R250 ;  /* 0x000000fa001d7308 */ /* 0x000ea20000000800 */
[--C-:B------:R-:W-:Y:S01]  /*b3a0*/  FFMA R82, R82, UR7, -R28.reuse ;  /* 0x0000000752527c23 */ /* 0x100fe2000800081c */
[--C-:B------:R-:W-:Y:S01]  /*b3b0*/  FFMA R88, R88, UR7, -R21.reuse ;  /* 0x0000000758587c23 */ /* 0x100fe20008000815 */
[--C-:B------:R-:W-:Y:S01]  /*b3c0*/  FFMA R89, R89, UR7, -R21.reuse ;  /* 0x0000000759597c23 */ /* 0x100fe20008000815 */
[----:B------:R-:W-:Y:S01]  /*b3d0*/  @!P6 FMUL R27, R27, 0.5 ;  /* 0x3f0000001b1be820 */ /* 0x000fe20000400000 */
[--C-:B------:R-:W-:Y:S01]  /*b3e0*/  FFMA R87, R87, UR7, -R28.reuse ;  /* 0x0000000757577c23 */ /* 0x100fe2000800081c */
[--C-:B------:R-:W-:Y:S01]  /*b3f0*/  FFMA R93, R93, UR7, -R21.reuse ;  /* 0x000000075d5d7c23 */ /* 0x100fe20008000815 */
[--C-:B------:R-:W-:Y:S01]  /*b400*/  FFMA R92, R92, UR7, -R21.reuse ;  /* 0x000000075c5c7c23 */ /* 0x100fe20008000815 */
[----:B------:R-:W3:Y:S01]  /*b410*/  MUFU.EX2 R248, R27 ;  /* 0x0000001b00f87308 */ /* 0x000ee20000000800 */
[----:B-1----:R-:W-:Y:S01]  /*b420*/  @!P4 FMUL R249, R249, R249 ;  /* 0x000000f9f9f9c220 */ /* 0x002fe20000400000 */
[----:B------:R-:W-:Y:S01]  /*b430*/  FSETP.GEU.AND P4, PT, R30, -126, PT ;  /* 0xc2fc00001e00780b */ /* 0x000fe20003f8e000 */
[--C-:B------:R-:W-:Y:S01]  /*b440*/  FFMA R94, R94, UR7, -R28.reuse ;  /* 0x000000075e5e7c23 */ /* 0x100fe2000800081c */
[--C-:B------:R-:W-:Y:S01]  /*b450*/  FFMA R95, R95, UR7, -R28.reuse ;  /* 0x000000075f5f7c23 */ /* 0x100fe2000800081c */
[--C-:B------:R-:W-:Y:S01]  /*b460*/  FFMA R97, R97, UR7, -R21.reuse ;  /* 0x0000000761617c23 */ /* 0x100fe20008000815 */
[--C-:B------:R-:W-:Y:S01]  /*b470*/  FFMA R100, R100, UR7, -R21.reuse ;  /* 0x0000000764647c23 */ /* 0x100fe20008000815 */
[--C-:B------:R-:W-:Y:S01]  /*b480*/  FFMA R103, R103, UR7, -R28.reuse ;  /* 0x0000000767677c23 */ /* 0x100fe2000800081c */
[----:B------:R-:W-:Y:S01]  /*b490*/  FFMA R108, R108, UR7, -R21 ;  /* 0x000000076c6c7c23 */ /* 0x000fe20008000815 */
[----:B--2---:R-:W-:Y:S01]  /*b4a0*/  @!P5 FMUL R29, R29, R29 ;  /* 0x0000001d1d1dd220 */ /* 0x004fe20000400000 */
[----:B------:R-:W-:Y:S01]  /*b4b0*/  FSETP.GEU.AND P5, PT, R24, -126, PT ;  /* 0xc2fc00001800780b */ /* 0x000fe20003fae000 */
[----:B------:R-:W-:Y:S01]  /*b4c0*/  FFMA R107, R107, UR7, -R28 ;  /* 0x000000076b6b7c23 */ /* 0x000fe2000800081c */
[----:B------:R-:W-:Y:S01]  /*b4d0*/  FFMA R245, R245, R14, R247 ;  /* 0x0000000ef5f57223 */ /* 0x000fe200000000f7 */
[----:B------:R-:W-:Y:S01]  /*b4e0*/  FFMA R243, R243, R13, R249 ;  /* 0x0000000df3f37223 */ /* 0x000fe200000000f9 */
[----:B------:R-:W-:Y:S01]  /*b4f0*/  F2FP.BF16.F32.PACK_AB R26, R29, R246 ;  /* 0x000000f61d1a723e */ /* 0x000fe200000010ff */
[----:B------:R-:W-:Y:S01]  /*b500*/  @!P4 FMUL R30, R30, 0.5 ;  /* 0x3f0000001e1ec820 */ /* 0x000fe20000400000 */
[----:B------:R-:W-:Y:S01]  /*b510*/  FADD R245, R245, R242 ;  /* 0x000000f2f5f57221 */ /* 0x000fe20000000000 */
[----:B---3--:R-:W-:Y:S01]  /*b520*/  @!P6 FMUL R248, R248, R248 ;  /* 0x000000f8f8f8e220 */ /* 0x008fe20000400000 */
[----:B------:R-:W-:Y:S01]  /*b530*/  FSETP.GEU.AND P6, PT, R33, -126, PT ;  /* 0xc2fc00002100780b */ /* 0x000fe20003fce000 */
[--C-:B------:R-:W-:Y:S01]  /*b540*/  FFMA R96, R96, UR7, -R21.reuse ;  /* 0x0000000760607c23 */ /* 0x100fe20008000815 */
[----:B------:R-:W-:Y:S01]  /*b550*/  FADD R246, R245, R246 ;  /* 0x000000f6f5f67221 */ /* 0x000fe20000000000 */
[----:B------:R-:W1:Y:S01]  /*b560*/  MUFU.EX2 R30, R30 ;  /* 0x0000001e001e7308 */ /* 0x000e620000000800 */
[----:B------:R-:W-:Y:S01]  /*b570*/  F2FP.BF16.F32.PACK_AB R25, R248, R249 ;  /* 0x000000f9f819723e */ /* 0x000fe200000010ff */
[----:B------:R-:W-:Y:S01]  /*b580*/  @!P5 FMUL R24, R24, 0.5 ;  /* 0x3f0000001818d820 */ /* 0x000fe20000400000 */
[--C-:B------:R-:W-:Y:S01]  /*b590*/  FFMA R101, R101, UR7, -R21.reuse ;  /* 0x0000000765657c23 */ /* 0x100fe20008000815 */
[--C-:B------:R-:W-:Y:S01]  /*b5a0*/  FFMA R102, R102, UR7, -R28.reuse ;  /* 0x0000000766667c23 */ /* 0x100fe2000800081c */
[--C-:B------:R-:W-:Y:S01]  /*b5b0*/  FFMA R104, R104, UR7, -R21.reuse ;  /* 0x0000000768687c23 */ /* 0x100fe20008000815 */
[--C-:B------:R-:W-:Y:S01]  /*b5c0*/  FFMA R105, R105, UR7, -R21.reuse ;  /* 0x0000000769697c23 */ /* 0x100fe20008000815 */
[--C-:B------:R-:W-:Y:S01]  /*b5d0*/  FFMA R109, R109, UR7, -R21.reuse ;  /* 0x000000076d6d7c23 */ /* 0x100fe20008000815 */
[----:B------:R2:W3:Y:S01]  /*b5e0*/  MUFU.EX2 R31, R24 ;  /* 0x00000018001f7308 */ /* 0x0004e20000000800 */
[--C-:B------:R-:W-:Y:S01]  /*b5f0*/  FFMA R106, R106, UR7, -R28.reuse ;  /* 0x000000076a6a7c23 */ /* 0x100fe2000800081c */
[----:B------:R-:W-:Y:S01]  /*b600*/  @!P6 FMUL R33, R33, 0.5 ;  /* 0x3f0000002121e820 */ /* 0x000fe20000400000 */
[--C-:B------:R-:W-:Y:S01]  /*b610*/  FFMA R110, R110, UR7, -R28.reuse ;  /* 0x000000076e6e7c23 */ /* 0x100fe2000800081c */
[----:B------:R-:W-:Y:S01]  /*b620*/  FFMA R111, R111, UR7, -R28 ;  /* 0x000000076f6f7c23 */ /* 0x000fe2000800081c */
[--C-:B------:R-:W-:Y:S01]  /*b630*/  FFMA R112, R112, UR7, -R21.reuse ;  /* 0x0000000770707c23 */ /* 0x100fe20008000815 */
[--C-:B------:R-:W-:Y:S01]  /*b640*/  FFMA R113, R113, UR7, -R21.reuse ;  /* 0x0000000771717c23 */ /* 0x100fe20008000815 */
[----:B------:R-:W-:Y:S01]  /*b650*/  FADD R248, R243, R248 ;  /* 0x000000f8f3f87221 */ /* 0x000fe20000000000 */
[----:B------:R-:W4:Y:S01]  /*b660*/  MUFU.EX2 R32, R33 ;  /* 0x0000002100207308 */ /* 0x000f220000000800 */
[----:B-1----:R-:W-:Y:S01]  /*b670*/  @!P4 FMUL R30, R30, R30 ;  /* 0x0000001e1e1ec220 */ /* 0x002fe20000400000 */
[----:B--2---:R-:W-:Y:S01]  /*b680*/  F2FP.BF16.F32.PACK_AB R24, R242, R247 ;  /* 0x000000f7f218723e */ /* 0x004fe200000010ff */
[--C-:B------:R-:W-:Y:S01]  /*b690*/  FFMA R117, R117, UR7, -R21.reuse ;  /* 0x0000000775757c23 */ /* 0x100fe20008000815 */
[----:B------:R-:W-:Y:S01]  /*b6a0*/  FSETP.GEU.AND P4, PT, R251, -126, PT ;  /* 0xc2fc0000fb00780b */ /* 0x000fe20003f8e000 */
[--C-:B------:R-:W-:Y:S01]  /*b6b0*/  FFMA R114, R114, UR7, -R28.reuse ;  /* 0x0000000772727c23 */ /* 0x100fe2000800081c */
[--C-:B------:R-:W-:Y:S01]  /*b6c0*/  FFMA R115, R115, UR7, -R28.reuse ;  /* 0x0000000773737c23 */ /* 0x100fe2000800081c */
[--C-:B------:R-:W-:Y:S01]  /*b6d0*/  FFMA R143, R143, UR7, -R28.reuse ;  /* 0x000000078f8f7c23 */ /* 0x100fe2000800081c */
[--C-:B------:R-:W-:Y:S01]  /*b6e0*/  FFMA R144, R144, UR7, -R21.reuse ;  /* 0x0000000790907c23 */ /* 0x100fe20008000815 */
[----:B---3--:R-:W-:Y:S01]  /*b6f0*/  @!P5 FMUL R31, R31, R31 ;  /* 0x0000001f1f1fd220 */ /* 0x008fe20000400000 */
[----:B------:R-:W-:Y:S01]  /*b700*/  FSETP.GEU.AND P5, PT, R36, -126, PT ;  /* 0xc2fc00002400780b */ /* 0x000fe20003fae000 */
[--C-:B------:R-:W-:Y:S01]  /*b710*/  FFMA R145, R145, UR7, -R21.reuse ;  /* 0x0000000791917c23 */ /* 0x100fe20008000815 */
[----:B------:R-:W-:Y:S01]  /*b720*/  FFMA R148, R148, UR7, -R21 ;  /* 0x0000000794947c23 */ /* 0x000fe20008000815 */
[--C-:B------:R-:W-:Y:S01]  /*b730*/  FFMA R146, R146, UR7, -R28.reuse ;  /* 0x0000000792927c23 */ /* 0x100fe2000800081c */
[----:B------:R-:W-:Y:S01]  /*b740*/  F2FP.BF16.F32.PACK_AB R27, R30, R31 ;  /* 0x0000001f1e1b723e */ /* 0x000fe200000010ff */
[----:B------:R-:W-:Y:S01]  /*b750*/  FADD R31, R248, R31 ;  /* 0x0000001ff81f7221 */ /* 0x000fe20000000000 */
[----:B------:R-:W-:Y:S01]  /*b760*/  FFMA R147, R147, UR7, -R28 ;  /* 0x0000000793937c23 */ /* 0x000fe2000800081c */
[----:B------:R-:W-:Y:S01]  /*b770*/  @!P4 FMUL R251, R251, 0.5 ;  /* 0x3f000000fbfbc820 */ /* 0x000fe20000400000 */
[----:B------:R-:W-:Y:S01]  /*b780*/  WARPGROUP.ARRIVE ;  /* 0x00000000000079c5 */ /* 0x000fe20000000000 */
[----:B----4-:R-:W-:Y:S01]  /*b790*/  @!P6 FMUL R32, R32, R32 ;  /* 0x000000202020e220 */ /* 0x010fe20000400000 */
[----:B------:R-:W-:Y:S01]  /*b7a0*/  FADD R30, R31, R30 ;  /* 0x0000001e1f1e7221 */ /* 0x000fe20000000000 */
[----:B------:R-:W1:Y:S01]  /*b7b0*/  MUFU.EX2 R250, R251 ;  /* 0x000000fb00fa7308 */ /* 0x000e620000000800 */
[----:B------:R-:W-:Y:S01]  /*b7c0*/  FFMA R31, R116, UR7, -R21 ;  /* 0x00000007741f7c23 */ /* 0x000fe20008000815 */
[----:B------:R-:W-:Y:S01]  /*b7d0*/  @!P5 FMUL R36, R36, 0.5 ;  /* 0x3f0000002424d820 */ /* 0x000fe20000400000 */
[----:B------:R-:W-:Y:S01]  /*b7e0*/  HGMMA.64x32x16.F32.BF16 R216, R24, gdesc[UR16].tnspB, R216, gsb0 ;  /* 0x4060001018d87df0 */ /* 0x000fe200080018d8 */
[----:B------:R-:W-:Y:S01]  /*b7f0*/  UMOV UR18, UR8 ;  /* 0x0000000800127c82 */ /* 0x000fe20008000000 */
[----:B------:R-:W-:Y:S01]  /*b800*/  UMOV UR19, 0x80000020 ;  /* 0x8000002000137882 */ /* 0x000fe20000000000 */
[----:B------:R-:W-:Y:S01]  /*b810*/  UIADD3 UR8, UR6, 0x40, URZ ;  /* 0x0000004006087890 */ /* 0x000fe2000fffe03f */
[----:B------:R-:W-:Y:S01]  /*b820*/  FFMA R150, R150, UR7, -R28 ;  /* 0x0000000796967c23 */ /* 0x000fe2000800081c */
[----:B------:R-:W-:Y:S01]  /*b830*/  SEL R10, R10, RZ, P3 ;  /* 0x000000ff0a0a7207 */ /* 0x000fe20001800000 */
[----:B------:R-:W-:-:S04]  /*b840*/  VIADD R15, R15, 0x1 ;  /* 0x000000010f0f7836 */ /* 0x000fc80000000000 */
[----:B------:R-:W-:Y:S01]  /*b850*/  UMOV UR26, UR8 ;  /* 0x00000008001a7c82 */ /* 0x000fe20008000000 */
[----:B------:R-:W-:Y:S01]  /*b860*/  UIADD3 UR8, UR6, 0x80, URZ ;  /* 0x0000008006087890 */ /* 0x000fe2000fffe03f */
[----:B-1----:R-:W-:Y:S01]  /*b870*/  @!P4 FMUL R250, R250, R250 ;  /* 0x000000fafafac220 */ /* 0x002fe20000400000 */
[----:B------:R-:W-:-:S13]  /*b880*/  FSETP.GEU.AND P4, PT, R37, -126, PT ;  /* 0xc2fc00002500780b */ /* 0x000fda0003f8e000 */
[----:B------:R-:W-:-:S04]  /*b890*/  @!P4 FMUL R37, R37, 0.5 ;  /* 0x3f0000002525c820 */ /* 0x000fc80000400000 */
[----:B------:R-:W1:Y:S02]  /*b8a0*/  MUFU.EX2 R33, R37 ;  /* 0x0000002500217308 */ /* 0x000e640000000800 */
[----:B-1----:R-:W-:Y:S01]  /*b8b0*/  @!P4 FMUL R33, R33, R33 ;  /* 0x000000212121c220 */ /* 0x002fe20000400000 */
[----:B------:R-:W-:Y:S02]  /*b8c0*/  WARPGROUP.DEPBAR.LE gsb0, 0x0 ;  /* 0x00008000000079c5 */ /* 0x000fe40000010000 */
[----:B------:R-:W-:Y:S01]  /*b8d0*/  WARPGROUP.ARRIVE ;  /* 0x00000000000079c5 */ /* 0x000fe20000000000 */
[----:B------:R-:W-:-:S05]  /*b8e0*/  FSETP.GEU.AND P4, PT, R38, -126, PT ;  /* 0xc2fc00002600780b */ /* 0x000fca0003f8e000 */
[----:B------:R-:W-:Y:S01]  /*b8f0*/  HGMMA.64x32x16.F32.BF16 R200, R24, gdesc[UR16].tnspB, R200, gsb0 ;  /* 0x4060001018c87df0 */ /* 0x000fe200080018c8 */
[----:B------:R-:W-:Y:S01]  /*b900*/  UIADD3 UR18, UR6, 0x1040, URZ ;  /* 0x0000104006127890 */ /* 0x000fe2000fffe03f */
[----:B------:R-:W-:-:S06]  /*b910*/  UMOV UR19, 0x80000020 ;  /* 0x8000002000137882 */ /* 0x000fcc0000000000 */
[----:B------:R-:W-:Y:S01]  /*b920*/  @!P4 FMUL R38, R38, 0.5 ;  /* 0x3f0000002626c820 */ /* 0x000fe20000400000 */
[----:B------:R-:W-:Y:S02]  /*b930*/  WARPGROUP.DEPBAR.LE gsb0, 0x0 ;  /* 0x00008000000079c5 */ /* 0x000fe40000010000 */
[----:B------:R-:W-:-:S06]  /*b940*/  WARPGROUP.ARRIVE ;  /* 0x00000000000079c5 */ /* 0x000fcc0000000000 */
[----:B------:R-:W-:Y:S01]  /*b950*/  HGMMA.64x32x16.F32.BF16 R184, R24, gdesc[UR8].tnspB, R184, gsb0 ;  /* 0x4060000818b87df0 */ /* 0x000fe200080018b8 */
[----:B------:R-:W-:Y:S01]  /*b960*/  UMOV UR10, UR12 ;  /* 0x0000000c000a7c82 */ /* 0x000fe20008000000 */
[----:B------:R-:W-:Y:S01]  /*b970*/  UMOV UR11, 0x80000020 ;  /* 0x80000020000b7882 */ /* 0x000fe20000000000 */
[----:B------:R-:W-:Y:S01]  /*b980*/  UIADD3 UR12, UR6, 0x840, URZ ;  /* 0x00000840060c7890 */ /* 0x000fe2000fffe03f */
        /* <DEDUP_REMOVED lines=9> */
[----:B------:R-:W-:Y:S01]  /*ba20*/  UIADD3 UR10, UR6, 0x440, URZ ;  /* 0x00000440060a7890 */ /* 0x000fe2000fffe03f */
[----:B------:R-:W-:Y:S01]  /*ba30*/  UMOV UR11, 0x80000020 ;  /* 0x80000020000b7882 */ /* 0x000fe20000000000 */
[----:B------:R-:W-:Y:S02]  /*ba40*/  WARPGROUP.DEPBAR.LE gsb0, 0x0 ;  /* 0x00008000000079c5 */ /* 0x000fe40000010000 */
[--C-:B------:R-:W-:Y:S01]  /*ba50*/  FFMA R24, R34, UR7, -R28.reuse ;  /* 0x0000000722187c23 */ /* 0x100fe2000800081c */
[--C-:B------:R-:W-:Y:S01]  /*ba60*/  FFMA R25, R35, UR7, -R28.reuse ;  /* 0x0000000723197c23 */ /* 0x100fe2000800081c */
[----:B------:R-:W1:Y:S01]  /*ba70*/  MUFU.EX2 R34, R36 ;  /* 0x0000002400227308 */ /* 0x000e620000000800 */
[----:B------:R-:W-:Y:S01]  /*ba80*/  FFMA R35, R39, UR7, -R28 ;  /* 0x0000000727237c23 */ /* 0x000fe2000800081c */
[----:B------:R-:W-:Y:S01]  /*ba90*/  FFMA R39, R41, UR7, -R21 ;  /* 0x0000000729277c23 */ /* 0x000fe20008000815 */
[----:B------:R-:W-:-:S05]  /*baa0*/  FSETP.GEU.AND P6, PT, R24, -126, PT ;  /* 0xc2fc00001800780b */ /* 0x000fca0003fce000 */
[----:B------:R-:W2:Y:S08]  /*bab0*/  MUFU.EX2 R36, R38 ;  /* 0x0000002600247308 */ /* 0x000eb00000000800 */
[----:B------:R-:W-:Y:S01]  /*bac0*/  @!P6 FMUL R24, R24, 0.5 ;  /* 0x3f0000001818e820 */ /* 0x000fe20000400000 */
[----:B-1----:R-:W-:Y:S01]  /*bad0*/  @!P5 FMUL R34, R34, R34 ;  /* 0x000000222222d220 */ /* 0x002fe20000400000 */
[----:B------:R-:W-:-:S02]  /*bae0*/  FSETP.GEU.AND P5, PT, R25, -126, PT ;  /* 0xc2fc00001900780b */ /* 0x000fc40003fae000 */
[----:B------:R1:W3:Y:S02]  /*baf0*/  MUFU.EX2 R251, R24 ;  /* 0x0000001800fb7308 */ /* 0x0002e40000000800 */
[----:B------:R-:W-:Y:S01]  /*bb00*/  F2FP.BF16.F32.PACK_AB R26, R33, R34 ;  /* 0x00000022211a723e */ /* 0x000fe200000010ff */
[----:B--2---:R-:W-:Y:S01]  /*bb10*/  @!P4 FMUL R36, R36, R36 ;  /* 0x000000242424c220 */ /* 0x004fe20000400000 */
[----:B------:R-:W-:Y:S02]  /*bb20*/  FSETP.GEU.AND P4, PT, R39, -126, PT ;  /* 0xc2fc00002700780b */ /* 0x000fe40003f8e000 */
[----:B-1----:R-:W-:-:S05]  /*bb30*/  F2FP.BF16.F32.PACK_AB R24, R32, R250 ;  /* 0x000000fa2018723e */ /* 0x002fca00000010ff */
[----:B------:R-:W-:-:S04]  /*bb40*/  @!P5 FMUL R25, R25, 0.5 ;  /* 0x3f0000001919d820 */ /* 0x000fc80000400000 */
[----:B------:R-:W1:Y:S01]  /*bb50*/  MUFU.EX2 R37, R25 ;  /* 0x0000001900257308 */ /* 0x000e620000000800 */
[----:B---3--:R-:W-:Y:S01]  /*bb60*/  @!P6 FMUL R251, R251, R251 ;  /* 0x000000fbfbfbe220 */ /* 0x008fe20000400000 */
[----:B------:R-:W-:Y:S01]  /*bb70*/  FSETP.GEU.AND P6, PT, R35, -126, PT ;  /* 0xc2fc00002300780b */ /* 0x000fe20003fce000 */
[----:B------:R-:W-:-:S05]  /*bb80*/  @!P4 FMUL R39, R39, 0.5 ;  /* 0x3f0000002727c820 */ /* 0x000fca0000400000 */
[----:B------:R-:W2:Y:S07]  /*bb90*/  MUFU.EX2 R38, R39 ;  /* 0x0000002700267308 */ /* 0x000eae0000000800 */
[----:B------:R-:W-:Y:S01]  /*bba0*/  @!P6 FMUL R35, R35, 0.5 ;  /* 0x3f0000002323e820 */ /* 0x000fe20000400000 */
[----:B-1----:R-:W-:Y:S01]  /*bbb0*/  @!P5 FMUL R37, R37, R37 ;  /* 0x000000252525d220 */ /* 0x002fe20000400000 */
[----:B------:R-:W-:-:S04]  /*bbc0*/  FSETP.GEU.AND P5, PT, R40, -126, PT ;  /* 0xc2fc00002800780b */ /* 0x000fc80003fae000 */
[----:B------:R-:W1:Y:S01]  /*bbd0*/  MUFU.EX2 R35, R35 ;  /* 0x0000002300237308 */ /* 0x000e620000000800 */
[----:B------:R-:W-:Y:S01]  /*bbe0*/  F2FP.BF16.F32.PACK_AB R25, R37, R251 ;  /* 0x000000fb2519723e */ /* 0x000fe200000010ff */
[----:B--2---:R-:W-:Y:S01]  /*bbf0*/  @!P4 FMUL R38, R38, R38 ;  /* 0x000000262626c220 */ /* 0x004fe20000400000 */
[----:B------:R-:W-:-:S06]  /*bc00*/  FSETP.GEU.AND P4, PT, R42, -126, PT ;  /* 0xc2fc00002a00780b */ /* 0x000fcc0003f8e000 */
[----:B------:R-:W-:-:S04]  /*bc10*/  @!P5 FMUL R40, R40, 0.5 ;  /* 0x3f0000002828d820 */ /* 0x000fc80000400000 */
[----:B------:R-:W2:Y:S01]  /*bc20*/  MUFU.EX2 R41, R40 ;  /* 0x0000002800297308 */ /* 0x000ea20000000800 */
[----:B-1----:R-:W-:Y:S01]  /*bc30*/  @!P6 FMUL R35, R35, R35 ;  /* 0x000000232323e220 */ /* 0x002fe20000400000 */
[----:B------:R-:W-:Y:S01]  /*bc40*/  FSETP.GEU.AND P6, PT, R44, -126, PT ;  /* 0xc2fc00002c00780b */ /* 0x000fe20003fce000 */
[----:B------:R-:W-:-:S03]  /*bc50*/  @!P4 FMUL R42, R42, 0.5 ;  /* 0x3f0000002a2ac820 */ /* 0x000fc60000400000 */
[----:B------:R-:W-:-:S04]  /*bc60*/  F2FP.BF16.F32.PACK_AB R27, R35, R36 ;  /* 0x00000024231b723e */ /* 0x000fc800000010ff */
[----:B------:R-:W-:Y:S01]  /*bc70*/  WARPGROUP.ARRIVE ;  /* 0x00000000000079c5 */ /* 0x000fe20000000000 */
[----:B--2---:R-:W-:-:S04]  /*bc80*/  @!P5 FMUL R41, R41, R41 ;  /* 0x000000292929d220 */ /* 0x004fc80000400000 */
[----:B------:R-:W-:Y:S01]  /*bc90*/  @!P6 FMUL R44, R44, 0.5 ;  /* 0x3f0000002c2ce820 */ /* 0x000fe20000400000 */
[----:B------:R-:W-:Y:S01]  /*bca0*/  HGMMA.64x32x16.F32.BF16 R216, R24, gdesc[UR24].tnspB, R216, gsb0 ;  /* 0x4060001818d87df0 */ /* 0x000fe200080018d8 */
[----:B------:R-:W-:Y:S01]  /*bcb0*/  UMOV UR26, UR8 ;  /* 0x00000008001a7c82 */ /* 0x000fe20008000000 */
[----:B------:R-:W-:Y:S01]  /*bcc0*/  UMOV UR27, 0x80000020 ;  /* 0x80000020001b7882 */ /* 0x000fe20000000000 */
[----:B------:R-:W1:Y:S01]  /*bcd0*/  MUFU.EX2 R40, R44 ;  /* 0x0000002c00287308 */ /* 0x000e620000000800 */
[----:B------:R-:W-:Y:S01]  /*bce0*/  UIADD3 UR8, UR6, 0xc0, URZ ;  /* 0x000000c006087890 */ /* 0x000fe2000fffe03f */
[----:B-1----:R-:W-:Y:S01]  /*bcf0*/  @!P6 FMUL R40, R40, R40 ;  /* 0x000000282828e220 */ /* 0x002fe20000400000 */
        /* <DEDUP_REMOVED lines=23> */
[----:B------:R-:W-:Y:S01]  /*be70*/  FFMA R24, R45, UR7, -R21 ;  /* 0x000000072d187c23 */ /* 0x000fe20008000815 */
[--C-:B------:R-:W-:Y:S01]  /*be80*/  FFMA R25, R43, UR7, -R28.reuse ;  /* 0x000000072b197c23 */ /* 0x100fe2000800081c */
[----:B------:R-:W1:Y:S01]  /*be90*/  MUFU.EX2 R45, R42 ;  /* 0x0000002a002d7308 */ /* 0x000e620000000800 */
[----:B------:R-:W-:Y:S02]  /*bea0*/  FFMA R43, R46, UR7, -R28 ;  /* 0x000000072e2b7c23 */ /* 0x000fe4000800081c */
[----:B------:R-:W-:-:S02]  /*beb0*/  FSETP.GEU.AND P5, PT, R24, -126, PT ;  /* 0xc2fc00001800780b */ /* 0x000fc40003fae000 */
[----:B------:R-:W-:-:S11]  /*bec0*/  FSETP.GEU.AND P6, PT, R25, -126, PT ;  /* 0xc2fc00001900780b */ /* 0x000fd60003fce000 */
[----:B------:R-:W-:Y:S01]  /*bed0*/  @!P5 FMUL R24, R24, 0.5 ;  /* 0x3f0000001818d820 */ /* 0x000fe20000400000 */
[----:B-1----:R-:W-:Y:S01]  /*bee0*/  @!P4 FMUL R45, R45, R45 ;  /* 0x0000002d2d2dc220 */ /* 0x002fe20000400000 */
[----:B------:R-:W-:Y:S01]  /*bef0*/  FSETP.GEU.AND P4, PT, R47, -126, PT ;  /* 0xc2fc00002f00780b */ /* 0x000fe20003f8e000 */
[----:B------:R-:W-:Y:S01]  /*bf00*/  @!P6 FMUL R25, R25, 0.5 ;  /* 0x3f0000001919e820 */ /* 0x000fe20000400000 */
[----:B------:R1:W2:Y:S08]  /*bf10*/  MUFU.EX2 R39, R24 ;  /* 0x0000001800277308 */ /* 0x0002b00000000800 */
[----:B------:R-:W3:Y:S01]  /*bf20*/  MUFU.EX2 R44, R25 ;  /* 0x00000019002c7308 */ /* 0x000ee20000000800 */
[----:B-1----:R-:W-:-:S02]  /*bf30*/  F2FP.BF16.F32.PACK_AB R24, R38, R41 ;  /* 0x000000292618723e */ /* 0x002fc400000010ff */
[----:B------:R-:W-:-:S05]  /*bf40*/  @!P4 FMUL R47, R47, 0.5 ;  /* 0x3f0000002f2fc820 */ /* 0x000fca0000400000 */
[----:B------:R-:W1:Y:S01]  /*bf50*/  MUFU.EX2 R42, R47 ;  /* 0x0000002f002a7308 */ /* 0x000e620000000800 */
[----:B--2---:R-:W-:Y:S01]  /*bf60*/  @!P5 FMUL R39, R39, R39 ;  /* 0x000000272727d220 */ /* 0x004fe20000400000 */
[----:B------:R-:W-:-:S04]  /*bf70*/  FSETP.GEU.AND P5, PT, R43, -126, PT ;  /* 0xc2fc00002b00780b */ /* 0x000fc80003fae000 */
[----:B------:R-:W-:Y:S01]  /*bf80*/  F2FP.BF16.F32.PACK_AB R26, R39, R40 ;  /* 0x00000028271a723e */ /* 0x000fe200000010ff */
[----:B---3--:R-:W-:Y:S01]  /*bf90*/  @!P6 FMUL R44, R44, R44 ;  /* 0x0000002c2c2ce220 */ /* 0x008fe20000400000 */
[----:B------:R-:W-:-:S04]  /*bfa0*/  FSETP.GEU.AND P6, PT, R48, -126, PT ;  /* 0xc2fc00003000780b */ /* 0x000fc80003fce000 */
[----:B------:R-:W-:-:S03]  /*bfb0*/  F2FP.BF16.F32.PACK_AB R25, R44, R45 ;  /* 0x0000002d2c19723e */ /* 0x000fc600000010ff */
[----:B------:R-:W-:Y:S01]  /*bfc0*/  @!P5 FMUL R43, R43, 0.5 ;  /* 0x3f0000002b2bd820 */ /* 0x000fe20000400000 */
[----:B-1----:R-:W-:Y:S01]  /*bfd0*/  @!P4 FMUL R42, R42, R42 ;  /* 0x0000002a2a2ac220 */ /* 0x002fe20000400000 */
[----:B------:R-:W-:-:S04]  /*bfe0*/  FSETP.GEU.AND P4, PT, R52, -126, PT ;  /* 0xc2fc00003400780b */ /* 0x000fc80003f8e000 */
[----:B------:R-:W1:Y:S01]  /*bff0*/  MUFU.EX2 R43, R43 ;  /* 0x0000002b002b7308 */ /* 0x000e620000000800 */
[----:B------:R-:W-:-:S07]  /*c000*/  @!P6 FMUL R48, R48, 0.5 ;  /* 0x3f0000003030e820 */ /* 0x000fce0000400000 */
[----:B------:R-:W2:Y:S01]  /*c010*/  MUFU.EX2 R49, R48 ;  /* 0x0000003000317308 */ /* 0x000ea20000000800 */
[----:B------:R-:W-:-:S07]  /*c020*/  @!P4 FMUL R52, R52, 0.5 ;  /* 0x3f0000003434c820 */ /* 0x000fce0000400000 */
[----:B------:R-:W3:Y:S01]  /*c030*/  MUFU.EX2 R48, R52 ;  /* 0x0000003400307308 */ /* 0x000ee20000000800 */
[----:B-1----:R-:W-:Y:S01]  /*c040*/  @!P5 FMUL R43, R43, R43 ;  /* 0x0000002b2b2bd220 */ /* 0x002fe20000400000 */
[----:B------:R-:W-:-:S04]  /*c050*/  FSETP.GEU.AND P5, PT, R252, -126, PT ;  /* 0xc2fc0000fc00780b */ /* 0x000fc80003fae000 */
[----:B------:R-:W-:Y:S01]  /*c060*/  F2FP.BF16.F32.PACK_AB R27, R42, R43 ;  /* 0x0000002b2a1b723e */ /* 0x000fe200000010ff */
[----:B--2---:R-:W-:-:S03]  /*c070*/  @!P6 FMUL R49, R49, R49 ;  /* 0x000000313131e220 */ /* 0x004fc60000400000 */
[----:B------:R-:W-:-:S05]  /*c080*/  WARPGROUP.ARRIVE ;  /* 0x00000000000079c5 */ /* 0x000fca0000000000 */
[----:B------:R-:W-:Y:S01]  /*c090*/  @!P5 FMUL R252, R252, 0.5 ;  /* 0x3f000000fcfcd820 */ /* 0x000fe20000400000 */
[----:B------:R-:W-:Y:S01]  /*c0a0*/  HGMMA.64x32x16.F32.BF16 R216, R24, gdesc[UR24].tnspB, R216, gsb0 ;  /* 0x4060001818d87df0 */ /* 0x000fe200080018d8 */
[----:B---3--:R-:W-:Y:S01]  /*c0b0*/  @!P4 FMUL R48, R48, R48 ;  /* 0x000000303030c220 */ /* 0x008fe20000400000 */
[----:B------:R-:W-:Y:S01]  /*c0c0*/  UMOV UR27, 0x80000020 ;  /* 0x80000020001b7882 */ /* 0x000fe20000000000 */
[----:B------:R-:W1:Y:S02]  /*c0d0*/  MUFU.EX2 R46, R252 ;  /* 0x000000fc002e7308 */ /* 0x000e640000000800 */
[----:B-1----:R-:W-:Y:S01]  /*c0e0*/  @!P5 FMUL R46, R46, R46 ;  /* 0x0000002e2e2ed220 */ /* 0x002fe20000400000 */
[----:B------:R-:W-:-:S13]  /*c0f0*/  FSETP.GEU.AND P5, PT, R50, -126, PT ;  /* 0xc2fc00003200780b */ /* 0x000fda0003fae000 */
        /* <DEDUP_REMOVED lines=23> */
[----:B------:R-:W-:Y:S01]  /*c270*/  UIADD3 UR8, UR6, 0x10c0, URZ ;  /* 0x000010c006087890 */ /* 0x000fe2000fffe03f */
[----:B------:R-:W-:Y:S02]  /*c280*/  WARPGROUP.DEPBAR.LE gsb0, 0x0 ;  /* 0x00008000000079c5 */ /* 0x000fe40000010000 */
[----:B------:R-:W-:Y:S01]  /*c290*/  FFMA R24, R53, UR7, -R21 ;  /* 0x0000000735187c23 */ /* 0x000fe20008000815 */
[----:B------:R-:W-:Y:S01]  /*c2a0*/  FFMA R25, R51, UR7, -R28 ;  /* 0x0000000733197c23 */ /* 0x000fe2000800081c */
[----:B------:R-:W1:Y:S03]  /*c2b0*/  MUFU.EX2 R53, R50 ;  /* 0x0000003200357308 */ /* 0x000e660000000800 */
        /* <DEDUP_REMOVED lines=19> */
[----:B------:R-:W-:Y:S02]  /*c3f0*/  FSETP.GEU.AND P5, PT, R60, -126, PT ;  /* 0xc2fc00003c00780b */ /* 0x000fe40003fae000 */
[----:B------:R-:W1:Y:S02]  /*c400*/  MUFU.EX2 R51, R54 ;  /* 0x0000003600337308 */ /* 0x000e640000000800 */
[----:B------:R-:W-:-:S09]  /*c410*/  @!P4 FMUL R56, R56, 0.5 ;  /* 0x3f0000003838c820 */ /* 0x000fd20000400000 */
[----:B------:R-:W-:-:S04]  /*c420*/  @!P5 FMUL R60, R60, 0.5 ;  /* 0x3f0000003c3cd820 */ /* 0x000fc80000400000 */
[----:B------:R-:W2:Y:S01]  /*c430*/  MUFU.EX2 R55, R60 ;  /* 0x0000003c00377308 */ /* 0x000ea20000000800 */
[----:B-1----:R-:W-:-:S05]  /*c440*/  @!P6 FMUL R51, R51, R51 ;  /* 0x000000333333e220 */ /* 0x002fca0000400000 */
[----:B------:R-:W-:-:S04]  /*c450*/  F2FP.BF16.F32.PACK_AB R27, R50, R51 ;  /* 0x00000033321b723e */ /* 0x000fc800000010ff */
[----:B------:R-:W-:-:S06]  /*c460*/  WARPGROUP.ARRIVE ;  /* 0x00000000000079c5 */ /* 0x000fcc0000000000 */
[----:B------:R-:W-:Y:S01]  /*c470*/  HGMMA.64x32x16.F32.BF16 R216, R24, gdesc[UR16].tnspB, R216, gsb0 ;  /* 0x4060001018d87df0 */ /* 0x000fe200080018d8 */
[----:B--2---:R-:W-:Y:S01]  /*c480*/  @!P5 FMUL R55, R55, R55 ;  /* 0x000000373737d220 */ /* 0x004fe20000400000 */
        /* <DEDUP_REMOVED lines=32> */
[----:B------:R-:W-:-:S13]  /*c690*/  FSETP.GEU.AND P6, PT, R24, -126, PT ;  /* 0xc2fc00001800780b */ /* 0x000fda0003fce000 */
[----:B------:R-:W-:Y:S01]  /*c6a0*/  @!P6 FMUL R24, R24, 0.5 ;  /* 0x3f0000001818e820 */ /* 0x000fe20000400000 */
[----:B-1----:R-:W-:Y:S01]  /*c6b0*/  @!P4 FMUL R57, R57, R57 ;  /* 0x000000393939c220 */ /* 0x002fe20000400000 */
[----:B------:R-:W-:Y:S02]  /*c6c0*/  FSETP.GEU.AND P4, PT, R61, -126, PT ;  /* 0xc2fc00003d00780b */ /* 0x000fe40003f8e000 */
[----:B------:R1:W2:Y:S02]  /*c6d0*/  MUFU.EX2 R54, R24 ;  /* 0x0000001800367308 */ /* 0x0002a40000000800 */
[----:B-1----:R-:W-:-:S09]  /*c6e0*/  FFMA R24, R59, UR7, -R28 ;  /* 0x000000073b187c23 */ /* 0x002fd2000800081c */
[----:B------:R-:W-:Y:S01]  /*c6f0*/  @!P4 FMUL R61, R61, 0.5 ;  /* 0x3f0000003d3dc820 */ /* 0x000fe20000400000 */
[----:B------:R-:W-:-:S03]  /*c700*/  FSETP.GEU.AND P5, PT, R24, -126, PT ;  /* 0xc2fc00001800780b */ /* 0x000fc60003fae000 */
[----:B------:R-:W1:Y:S01]  /*c710*/  MUFU.EX2 R56, R61 ;  /* 0x0000003d00387308 */ /* 0x000e620000000800 */
[----:B--2---:R-:W-:Y:S01]  /*c720*/  @!P6 FMUL R54, R54, R54 ;  /* 0x000000363636e220 */ /* 0x004fe20000400000 */
[----:B------:R-:W-:-:S08]  /*c730*/  FSETP.GEU.AND P6, PT, R25, -126, PT ;  /* 0xc2fc00001900780b */ /* 0x000fd00003fce000 */
[----:B------:R-:W-:-:S04]  /*c740*/  @!P5 FMUL R24, R24, 0.5 ;  /* 0x3f0000001818d820 */ /* 0x000fc80000400000 */
[----:B------:R2:W3:Y:S01]  /*c750*/  MUFU.EX2 R58, R24 ;  /* 0x00000018003a7308 */ /* 0x0004e20000000800 */
[----:B-1----:R-:W-:Y:S01]  /*c760*/  @!P4 FMUL R56, R56, R56 ;  /* 0x000000383838c220 */ /* 0x002fe20000400000 */
[----:B------:R-:W-:Y:S01]  /*c770*/  FSETP.GEU.AND P4, PT, R62, -126, PT ;  /* 0xc2fc00003e00780b */ /* 0x000fe20003f8e000 */
[----:B------:R-:W-:-:S05]  /*c780*/  @!P6 FMUL R25, R25, 0.5 ;  /* 0x3f0000001919e820 */ /* 0x000fca0000400000 */
[----:B------:R1:W4:Y:S01]  /*c790*/  MUFU.EX2 R252, R25 ;  /* 0x0000001900fc7308 */ /* 0x0003220000000800 */
[----:B--2---:R-:W-:-:S06]  /*c7a0*/  FFMA R24, R69, UR7, -R21 ;  /* 0x0000000745187c23 */ /* 0x004fcc0008000815 */
[----:B------:R-:W-:Y:S01]  /*c7b0*/  @!P4 FMUL R62, R62, 0.5 ;  /* 0x3f0000003e3ec820 */ /* 0x000fe20000400000 */
[----:B-1----:R-:W-:Y:S01]  /*c7c0*/  FFMA R25, R64, UR7, -R21 ;  /* 0x0000000740197c23 */ /* 0x002fe20008000815 */
[----:B---3--:R-:W-:Y:S02]  /*c7d0*/  @!P5 FMUL R58, R58, R58 ;  /* 0x0000003a3a3ad220 */ /* 0x008fe40000400000 */
[----:B------:R-:W1:Y:S02]  /*c7e0*/  MUFU.EX2 R59, R62 ;  /* 0x0000003e003b7308 */ /* 0x000e640000000800 */
[----:B------:R-:W-:Y:S01]  /*c7f0*/  FSETP.GEU.AND P5, PT, R25, -126, PT ;  /* 0xc2fc00001900780b */ /* 0x000fe20003fae000 */
[----:B----4-:R-:W-:Y:S01]  /*c800*/  @!P6 FMUL R252, R252, R252 ;  /* 0x000000fcfcfce220 */ /* 0x010fe20000400000 */
[----:B------:R-:W-:-:S11]  /*c810*/  FSETP.GEU.AND P6, PT, R26, -126, PT ;  /* 0xc2fc00001a00780b */ /* 0x000fd60003fce000 */
[----:B------:R-:W-:Y:S01]  /*c820*/  @!P5 FMUL R25, R25, 0.5 ;  /* 0x3f0000001919d820 */ /* 0x000fe20000400000 */
[----:B-1----:R-:W-:Y:S01]  /*c830*/  @!P4 FMUL R59, R59, R59 ;  /* 0x0000003b3b3bc220 */ /* 0x002fe20000400000 */
[----:B------:R-:W-:Y:S02]  /*c840*/  FSETP.GEU.AND P4, PT, R65, -126, PT ;  /* 0xc2fc00004100780b */ /* 0x000fe40003f8e000 */
[----:B------:R1:W2:Y:S01]  /*c850*/  MUFU.EX2 R64, R25 ;  /* 0x0000001900407308 */ /* 0x0002a20000000800 */
[----:B------:R-:W-:-:S07]  /*c860*/  @!P6 FMUL R26, R26, 0.5 ;  /* 0x3f0000001a1ae820 */ /* 0x000fce0000400000 */
[----:B------:R3:W4:Y:S01]  /*c870*/  MUFU.EX2 R63, R26 ;  /* 0x0000001a003f7308 */ /* 0x0007220000000800 */
[----:B-1----:R-:W-:Y:S02]  /*c880*/  FFMA R25, R66, UR7, -R28 ;  /* 0x0000000742197c23 */ /* 0x002fe4000800081c */
[----:B------:R-:W-:-:S05]  /*c890*/  @!P4 FMUL R65, R65, 0.5 ;  /* 0x3f0000004141c820 */ /* 0x000fca0000400000 */
[----:B------:R-:W1:Y:S01]  /*c8a0*/  MUFU.EX2 R60, R65 ;  /* 0x00000041003c7308 */ /* 0x000e620000000800 */
[----:B--2---:R-:W-:Y:S01]  /*c8b0*/  @!P5 FMUL R64, R64, R64 ;  /* 0x000000404040d220 */ /* 0x004fe20000400000 */
[----:B------:R-:W-:Y:S01]  /*c8c0*/  FSETP.GEU.AND P5, PT, R24, -126, PT ;  /* 0xc2fc00001800780b */ /* 0x000fe20003fae000 */
[----:B---3--:R-:W-:Y:S01]  /*c8d0*/  FFMA R26, R67, UR7, -R28 ;  /* 0x00000007431a7c23 */ /* 0x008fe2000800081c */
[----:B----4-:R-:W-:Y:S01]  /*c8e0*/  @!P6 FMUL R63, R63, R63 ;  /* 0x0000003f3f3fe220 */ /* 0x010fe20000400000 */
[----:B------:R-:W-:-:S04]  /*c8f0*/  FSETP.GEU.AND P6, PT, R68, -126, PT ;  /* 0xc2fc00004400780b */ /* 0x000fc80003fce000 */
[----:B------:R-:W-:-:S06]  /*c900*/  F2FP.BF16.F32.PACK_AB R27, R63, R59 ;  /* 0x0000003b3f1b723e */ /* 0x000fcc00000010ff */
[----:B------:R-:W-:Y:S01]  /*c910*/  @!P5 FMUL R24, R24, 0.5 ;  /* 0x3f0000001818d820 */ /* 0x000fe20000400000 */
[----:B-1----:R-:W-:Y:S01]  /*c920*/  @!P4 FMUL R60, R60, R60 ;  /* 0x0000003c3c3cc220 */ /* 0x002fe20000400000 */
[----:B------:R-:W-:Y:S02]  /*c930*/  FSETP.GEU.AND P4, PT, R25, -126, PT ;  /* 0xc2fc00001900780b */ /* 0x000fe40003f8e000 */
[----:B------:R1:W2:Y:S01]  /*c940*/  MUFU.EX2 R62, R24 ;  /* 0x00000018003e7308 */ /* 0x0002a20000000800 */
[----:B------:R-:W-:-:S07]  /*c950*/  @!P6 FMUL R68, R68, 0.5 ;  /* 0x3f0000004444e820 */ /* 0x000fce0000400000 */
[----:B------:R-:W3:Y:S01]  /*c960*/  MUFU.EX2 R61, R68 ;  /* 0x00000044003d7308 */ /* 0x000ee20000000800 */
[----:B-1----:R-:W-:Y:S02]  /*c970*/  FFMA R24, R77, UR7, -R21 ;  /* 0x000000074d187c23 */ /* 0x002fe40008000815 */
[----:B------:R-:W-:-:S05]  /*c980*/  @!P4 FMUL R25, R25, 0.5 ;  /* 0x3f0000001919c820 */ /* 0x000fca0000400000 */
[----:B------:R1:W4:Y:S01]  /*c990*/  MUFU.EX2 R69, R25 ;  /* 0x0000001900457308 */ /* 0x0003220000000800 */
[----:B--2---:R-:W-:Y:S01]  /*c9a0*/  @!P5 FMUL R62, R62, R62 ;  /* 0x0000003e3e3ed220 */ /* 0x004fe20000400000 */
[----:B------:R-:W-:Y:S01]  /*c9b0*/  FSETP.GEU.AND P5, PT, R70, -126, PT ;  /* 0xc2fc00004600780b */ /* 0x000fe20003fae000 */
[----:B---3--:R-:W-:Y:S01]  /*c9c0*/  @!P6 FMUL R61, R61, R61 ;  /* 0x0000003d3d3de220 */ /* 0x008fe20000400000 */
[----:B------:R-:W-:Y:S01]  /*c9d0*/  FSETP.GEU.AND P6, PT, R26, -126, PT ;  /* 0xc2fc00001a00780b */ /* 0x000fe20003fce000 */
[----:B-1----:R-:W-:-:S10]  /*c9e0*/  FFMA R25, R74, UR7, -R28 ;  /* 0x000000074a197c23 */ /* 0x002fd4000800081c */
[----:B------:R-:W-:Y:S01]  /*c9f0*/  @!P5 FMUL R70, R70, 0.5 ;  /* 0x3f0000004646d820 */ /* 0x000fe20000400000 */
[----:B----4-:R-:W-:Y:S01]  /*ca00*/  @!P4 FMUL R69, R69, R69 ;  /* 0x000000454545c220 */ /* 0x010fe20000400000 */
[----:B------:R-:W-:Y:S02]  /*ca10*/  FSETP.GEU.AND P4, PT, R71, -126, PT ;  /* 0xc2fc00004700780b */ /* 0x000fe40003f8e000 */
[----:B------:R-:W1:Y:S01]  /*ca20*/  MUFU.EX2 R66, R70 ;  /* 0x0000004600427308 */ /* 0x000e620000000800 */
[----:B------:R-:W-:-:S07]  /*ca30*/  @!P6 FMUL R26, R26, 0.5 ;  /* 0x3f0000001a1ae820 */ /* 0x000fce0000400000 */
[----:B------:R2:W3:Y:S03]  /*ca40*/  MUFU.EX2 R65, R26 ;  /* 0x0000001a00417308 */ /* 0x0004e60000000800 */
[----:B------:R-:W-:-:S05]  /*ca50*/  @!P4 FMUL R71, R71, 0.5 ;  /* 0x3f0000004747c820 */ /* 0x000fca0000400000 */
[----:B------:R-:W4:Y:S01]  /*ca60*/  MUFU.EX2 R67, R71 ;  /* 0x0000004700437308 */ /* 0x000f220000000800 */
[----:B-1----:R-:W-:Y:S01]  /*ca70*/  @!P5 FMUL R66, R66, R66 ;  /* 0x000000424242d220 */ /* 0x002fe20000400000 */
[----:B------:R-:W-:Y:S01]  /*ca80*/  FSETP.GEU.AND P5, PT, R73, -126, PT ;  /* 0xc2fc00004900780b */ /* 0x000fe20003fae000 */
[----:B--2---:R-:W-:Y:S01]  /*ca90*/  FFMA R26, R75, UR7, -R28 ;  /* 0x000000074b1a7c23 */ /* 0x004fe2000800081c */
[----:B---3--:R-:W-:Y:S01]  /*caa0*/  @!P6 FMUL R65, R65, R65 ;  /* 0x000000414141e220 */ /* 0x008fe20000400000 */
[----:B------:R-:W-:-:S10]  /*cab0*/  FSETP.GEU.AND P6, PT, R72, -126, PT ;  /* 0xc2fc00004800780b */ /* 0x000fd40003fce000 */
[----:B------:R-:W-:Y:S01]  /*cac0*/  @!P5 FMUL R73, R73, 0.5 ;  /* 0x3f0000004949d820 */ /* 0x000fe20000400000 */
[----:B----4-:R-:W-:Y:S01]  /*cad0*/  @!P4 FMUL R67, R67, R67 ;  /* 0x000000434343c220 */ /* 0x010fe20000400000 */
[----:B------:R-:W-:Y:S02]  /*cae0*/  FSETP.GEU.AND P4, PT, R76, -126, PT ;  /* 0xc2fc00004c00780b */ /* 0x000fe40003f8e000 */
[----:B------:R-:W1:Y:S01]  /*caf0*/  MUFU.EX2 R70, R73 ;  /* 0x0000004900467308 */ /* 0x000e620000000800 */
[----:B------:R-:W-:-:S07]  /*cb00*/  @!P6 FMUL R72, R72, 0.5 ;  /* 0x3f0000004848e820 */ /* 0x000fce0000400000 */
[----:B------:R-:W2:Y:S03]  /*cb10*/  MUFU.EX2 R68, R72 ;  /* 0x0000004800447308 */ /* 0x000ea60000000800 */
[----:B------:R-:W-:-:S05]  /*cb20*/  @!P4 FMUL R76, R76, 0.5 ;  /* 0x3f0000004c4cc820 */ /* 0x000fca0000400000 */
[----:B------:R-:W3:Y:S01]  /*cb30*/  MUFU.EX2 R71, R76 ;  /* 0x0000004c00477308 */ /* 0x000ee20000000800 */
[----:B-1----:R-:W-:Y:S01]  /*cb40*/  @!P5 FMUL R70, R70, R70 ;  /* 0x000000464646d220 */ /* 0x002fe20000400000 */
[----:B------:R-:W-:Y:S01]  /*cb50*/  FSETP.GEU.AND P5, PT, R25, -126, PT ;  /* 0xc2fc00001900780b */ /* 0x000fe20003fae000 */
[----:B--2---:R-:W-:Y:S01]  /*cb60*/  @!P6 FMUL R68, R68, R68 ;  /* 0x000000444444e220 */ /* 0x004fe20000400000 */
[----:B------:R-:W-:-:S11]  /*cb70*/  FSETP.GEU.AND P6, PT, R24, -126, PT ;  /* 0xc2fc00001800780b */ /* 0x000fd60003fce000 */
[----:B------:R-:W-:Y:S01]  /*cb80*/  @!P5 FMUL R25, R25, 0.5 ;  /* 0x3f0000001919d820 */ /* 0x000fe20000400000 */
[----:B---3--:R-:W-:Y:S01]  /*cb90*/  @!P4 FMUL R71, R71, R71 ;  /* 0x000000474747c220 */ /* 0x008fe20000400000 */
[----:B------:R-:W-:Y:S02]  /*cba0*/  FSETP.GEU.AND P4, PT, R26, -126, PT ;  /* 0xc2fc00001a00780b */ /* 0x000fe40003f8e000 */
[----:B------:R1:W2:Y:S01]  /*cbb0*/  MUFU.EX2 R77, R25 ;  /* 0x00000019004d7308 */ /* 0x0002a20000000800 */
[----:B------:R-:W-:-:S07]  /*cbc0*/  @!P6 FMUL R24, R24, 0.5 ;  /* 0x3f0000001818e820 */ /* 0x000fce0000400000 */
[----:B------:R3:W4:Y:S01]  /*cbd0*/  MUFU.EX2 R72, R24 ;  /* 0x0000001800487308 */ /* 0x0007220000000800 */
[----:B-1----:R-:W-:Y:S02]  /*cbe0*/  FFMA R25, R91, UR7, -R28 ;  /* 0x000000075b197c23 */ /* 0x002fe4000800081c */
[----:B------:R-:W-:-:S05]  /*cbf0*/  @!P4 FMUL R26, R26, 0.5 ;  /* 0x3f0000001a1ac820 */ /* 0x000fca0000400000 */
[----:B------:R1:W5:Y:S01]  /*cc00*/  MUFU.EX2 R73, R26 ;  /* 0x0000001a00497308 */ /* 0x0003620000000800 */
[----:B--2---:R-:W-:Y:S01]  /*cc10*/  @!P5 FMUL R77, R77, R77 ;  /* 0x0000004d4d4dd220 */ /* 0x004fe20000400000 */
[----:B------:R-:W-:Y:S01]  /*cc20*/  FSETP.GEU.AND P5, PT, R79, -126, PT ;  /* 0xc2fc00004f00780b */ /* 0x000fe20003fae000 */
[----:B---3--:R-:W-:Y:S01]  /*cc30*/  FFMA R24, R84, UR7, -R21 ;  /* 0x0000000754187c23 */ /* 0x008fe20008000815 */
[----:B----4-:R-:W-:Y:S01]  /*cc40*/  @!P6 FMUL R72, R72, R72 ;  /* 0x000000484848e220 */ /* 0x010fe20000400000 */
[----:B------:R-:W-:Y:S02]  /*cc50*/  FSETP.GEU.AND P6, PT, R78, -126, PT ;  /* 0xc2fc00004e00780b */ /* 0x000fe40003fce000 */
[----:B-1----:R-:W-:-:S08]  /*cc60*/  F2FP.BF16.F32.PACK_AB R26, R56, R55 ;  /* 0x00000037381a723e */ /* 0x002fd000000010ff */
[----:B------:R-:W-:Y:S01]  /*cc70*/  @!P5 FMUL R79, R79, 0.5 ;  /* 0x3f0000004f4fd820 */ /* 0x000fe20000400000 */
[----:B-----5:R-:W-:Y:S01]  /*cc80*/  @!P4 FMUL R73, R73, R73 ;  /* 0x000000494949c220 */ /* 0x020fe20000400000 */
        /* <DEDUP_REMOVED lines=15> */
[----:B------:R-:W3:Y:S01]  /*cd80*/  MUFU.EX2 R78, R81 ;  /* 0x00000051004e7308 */ /* 0x000ee20000000800 */
[----:B-1----:R-:W-:Y:S02]  /*cd90*/  FFMA R24, R86, UR7, -R28 ;  /* 0x0000000756187c23 */ /* 0x002fe4000800081c */
[----:B------:R-:W-:-:S05]  /*cda0*/  @!P4 FMUL R85, R85, 0.5 ;  /* 0x3f0000005555c820 */ /* 0x000fca0000400000 */
[----:B------:R-:W1:Y:S01]  /*cdb0*/  MUFU.EX2 R80, R85 ;  /* 0x0000005500507308 */ /* 0x000e620000000800 */
[----:B--2---:R-:W-:Y:S01]  /*cdc0*/  @!P5 FMUL R79, R79, R79 ;  /* 0x0000004f4f4fd220 */ /* 0x004fe20000400000 */
[----:B------:R-:W-:Y:S01]  /*cdd0*/  FSETP.GEU.AND P5, PT, R83, -126, PT ;  /* 0xc2fc00005300780b */ /* 0x000fe20003fae000 */
[----:B---3--:R-:W-:Y:S01]  /*cde0*/  @!P6 FMUL R78, R78, R78 ;  /* 0x0000004e4e4ee220 */ /* 0x008fe20000400000 */
[----:B------:R-:W-:-:S11]  /*cdf0*/  FSETP.GEU.AND P6, PT, R82, -126, PT ;  /* 0xc2fc00005200780b */ /* 0x000fd60003fce000 */
[----:B------:R-:W-:Y:S01]  /*ce00*/  @!P5 FMUL R83, R83, 0.5 ;  /* 0x3f0000005353d820 */ /* 0x000fe20000400000 */
[----:B-1----:R-:W-:Y:S01]  /*ce10*/  @!P4 FMUL R80, R80, R80 ;  /* 0x000000505050c220 */ /* 0x002fe20000400000 */
[----:B------:R-:W-:Y:S02]  /*ce20*/  FSETP.GEU.AND P4, PT, R24, -126, PT ;  /* 0xc2fc00001800780b */ /* 0x000fe40003f8e000 */
[----:B------:R-:W1:Y:S01]  /*ce30*/  MUFU.EX2 R86, R83 ;  /* 0x0000005300567308 */ /* 0x000e620000000800 */
[----:B------:R-:W-:-:S07]  /*ce40*/  @!P6 FMUL R82, R82, 0.5 ;  /* 0x3f0000005252e820 */ /* 0x000fce0000400000 */
[----:B------:R-:W2:Y:S03]  /*ce50*/  MUFU.EX2 R84, R82 ;  /* 0x0000005200547308 */ /* 0x000ea60000000800 */
[----:B------:R-:W-:-:S05]  /*ce60*/  @!P4 FMUL R24, R24, 0.5 ;  /* 0x3f0000001818c820 */ /* 0x000fca0000400000 */
[----:B------:R3:W4:Y:S01]  /*ce70*/  MUFU.EX2 R81, R24 ;  /* 0x0000001800517308 */ /* 0x0007220000000800 */
[----:B-1----:R-:W-:Y:S01]  /*ce80*/  @!P5 FMUL R86, R86, R86 ;  /* 0x000000565656d220 */ /* 0x002fe20000400000 */
[----:B------:R-:W-:Y:S01]  /*ce90*/  FSETP.GEU.AND P5, PT, R88, -126, PT ;  /* 0xc2fc00005800780b */ /* 0x000fe20003fae000 */
[----:B---3--:R-:W-:Y:S01]  /*cea0*/  FFMA R24, R90, UR7, -R28 ;  /* 0x000000075a187c23 */ /* 0x008fe2000800081c */
[----:B--2---:R-:W-:Y:S01]  /*ceb0*/  @!P6 FMUL R84, R84, R84 ;  /* 0x000000545454e220 */ /* 0x004fe20000400000 */
        /* <DEDUP_REMOVED lines=23> */
[----:B--2---:R-:W-:Y:S01]  /*d030*/  @!P6 FMUL R87, R87, R87 ;  /* 0x000000575757e220 */ /* 0x004fe20000400000 */
[----:B------:R-:W-:Y:S01]  /*d040*/  FSETP.GEU.AND P6, PT, R25, -126, PT ;  /* 0xc2fc00001900780b */ /* 0x000fe20003fce000 */
[----:B---3--:R-:W-:-:S10]  /*d050*/  FFMA R24, R98, UR7, -R28 ;  /* 0x0000000762187c23 */ /* 0x008fd4000800081c */
        /* <DEDUP_REMOVED lines=31> */
[----:B-1----:R-:W-:Y:S02]  /*d250*/  F2FP.BF16.F32.PACK_AB R24, R54, R57 ;  /* 0x000000393618723e */ /* 0x002fe400000010ff */
[----:B------:R-:W-:-:S05]  /*d260*/  @!P4 FMUL R25, R25, 0.5 ;  /* 0x3f0000001919c820 */ /* 0x000fca0000400000 */
[----:B------:R1:W4:Y:S01]  /*d270*/  MUFU.EX2 R98, R25 ;  /* 0x0000001900627308 */ /* 0x0003220000000800 */
[----:B--2---:R-:W-:Y:S01]  /*d280*/  @!P5 FMUL R97, R97, R97 ;  /* 0x000000616161d220 */ /* 0x004fe20000400000 */
[----:B------:R-:W-:Y:S02]  /*d290*/  FSETP.GEU.AND P5, PT, R103, -126, PT ;  /* 0xc2fc00006700780b */ /* 0x000fe40003fae000 */
[----:B-1----:R-:W-:Y:S01]  /*d2a0*/  F2FP.BF16.F32.PACK_AB R25, R58, R252 ;  /* 0x000000fc3a19723e */ /* 0x002fe200000010ff */
[----:B---3--:R-:W-:Y:S01]  /*d2b0*/  @!P6 FMUL R96, R96, R96 ;  /* 0x000000606060e220 */ /* 0x008fe20000400000 */
[----:B------:R-:W-:Y:S02]  /*d2c0*/  FSETP.GEU.AND P6, PT, R102, -126, PT ;  /* 0xc2fc00006600780b */ /* 0x000fe40003fce000 */
[----:B------:R-:W-:-:S07]  /*d2d0*/  WARPGROUP.ARRIVE ;  /* 0x00000000000079c5 */ /* 0x000fce0000000000 */
[----:B------:R-:W-:Y:S01]  /*d2e0*/  @!P5 FMUL R103, R103, 0.5 ;  /* 0x3f0000006767d820 */ /* 0x000fe20000400000 */
[----:B----4-:R-:W-:Y:S01]  /*d2f0*/  @!P4 FMUL R98, R98, R98 ;  /* 0x000000626262c220 */ /* 0x010fe20000400000 */
[----:B------:R-:W-:Y:S01]  /*d300*/  FSETP.GEU.AND P4, PT, R104, -126, PT ;  /* 0xc2fc00006800780b */ /* 0x000fe20003f8e000 */
[----:B------:R-:W-:Y:S01]  /*d310*/  HGMMA.64x32x16.F32.BF16 R216, R24, gdesc[UR24].tnspB, R216, gsb0 ;  /* 0x4060001818d87df0 */ /* 0x000fe200080018d8 */
[----:B------:R-:W1:Y:S01]  /*d320*/  MUFU.EX2 R100, R103 ;  /* 0x0000006700647308 */ /* 0x000e620000000800 */
[----:B------:R-:W-:Y:S01]  /*d330*/  UMOV UR26, UR8 ;  /* 0x00000008001a7c82 */ /* 0x000fe20008000000 */
[----:B------:R-:W-:Y:S01]  /*d340*/  UMOV UR27, 0x80000020 ;  /* 0x80000020001b7882 */ /* 0x000fe20000000000 */
[----:B------:R-:W-:Y:S01]  /*d350*/  UIADD3 UR8, UR6, 0x180, URZ ;  /* 0x0000018006087890 */ /* 0x000fe2000fffe03f */
[----:B------:R-:W-:-:S04]  /*d360*/  @!P6 FMUL R102, R102, 0.5 ;  /* 0x3f0000006666e820 */ /* 0x000fc80000400000 */
        /* <DEDUP_REMOVED lines=13> */
[----:B-1----:R-:W-:Y:S02]  /*d440*/  FADD R108, R30, R251 ;  /* 0x000000fb1e6c7221 */ /* 0x002fe40000000000 */
[----:B------:R-:W-:Y:S02]  /*d450*/  @!P4 FMUL R109, R109, 0.5 ;  /* 0x3f0000006d6dc820 */ /* 0x000fe40000400000 */
[----:B------:R-:W-:Y:S01]  /*d460*/  FADD R37, R108, R37 ;  /* 0x000000256c257221 */ /* 0x000fe20000000000 */
[----:B------:R-:W-:Y:S02]  /*d470*/  WARPGROUP.DEPBAR.LE gsb0, 0x0 ;  /* 0x00008000000079c5 */ /* 0x000fe40000010000 */
[----:B------:R-:W-:Y:S01]  /*d480*/  WARPGROUP.ARRIVE ;  /* 0x00000000000079c5 */ /* 0x000fe20000000000 */
[----:B--2---:R-:W-:Y:S01]  /*d490*/  @!P5 FMUL R103, R103, R103 ;  /* 0x000000676767d220 */ /* 0x004fe20000400000 */
[----:B------:R-:W-:Y:S01]  /*d4a0*/  FSETP.GEU.AND P5, PT, R107, -126, PT ;  /* 0xc2fc00006b00780b */ /* 0x000fe20003fae000 */
[----:B------:R-:W1:Y:S01]  /*d4b0*/  MUFU.EX2 R104, R109 ;  /* 0x0000006d00687308 */ /* 0x000e620000000800 */
[----:B------:R-:W-:Y:S01]  /*d4c0*/  FADD R36, R37, R36 ;  /* 0x0000002425247221 */ /* 0x000fe20000000000 */
[----:B------:R-:W-:Y:S01]  /*d4d0*/  FFMA R37, R120, UR7, -R21 ;  /* 0x0000000778257c23 */ /* 0x000fe20008000815 */
[----:B------:R-:W-:Y:S01]  /*d4e0*/  HGMMA.64x32x16.F32.BF16 R200, R24, gdesc[UR8].tnspB, R200, gsb0 ;  /* 0x4060000818c87df0 */ /* 0x000fe200080018c8 */
[----:B------:R-:W-:Y:S01]  /*d4f0*/  UMOV UR10, UR12 ;  /* 0x0000000c000a7c82 */ /* 0x000fe20008000000 */
[----:B------:R-:W-:Y:S01]  /*d500*/  UMOV UR11, 0x80000020 ;  /* 0x80000020000b7882 */ /* 0x000fe20000000000 */
[----:B------:R-:W-:Y:S01]  /*d510*/  UIADD3 UR12, UR6, 0x940, URZ ;  /* 0x00000940060c7890 */ /* 0x000fe2000fffe03f */
[----:B---3--:R-:W-:Y:S01]  /*d520*/  @!P6 FMUL R102, R102, R102 ;  /* 0x000000666666e220 */ /* 0x008fe20000400000 */
[----:B------:R-:W-:Y:S01]  /*d530*/  FSETP.GEU.AND P6, PT, R106, -126, PT ;  /* 0xc2fc00006a00780b */ /* 0x000fe20003fce000 */
[----:B------:R-:W-:Y:S01]  /*d540*/  FADD R36, R36, R35 ;  /* 0x0000002324247221 */ /* 0x000fe20000000000 */
[----:B------:R-:W-:-:S02]  /*d550*/  FFMA R35, R118, UR7, -R28 ;  /* 0x0000000776237c23 */ /* 0x000fc4000800081c */
[----:B------:R-:W-:Y:S01]  /*d560*/  @!P5 FMUL R107, R107, 0.5 ;  /* 0x3f0000006b6bd820 */ /* 0x000fe20000400000 */
[----:B------:R-:W-:Y:S01]  /*d570*/  FADD R45, R36, R45 ;  /* 0x0000002d242d7221 */ /* 0x000fe20000000000 */
[----:B------:R-:W-:Y:S02]  /*d580*/  FFMA R36, R119, UR7, -R28 ;  /* 0x0000000777247c23 */ /* 0x000fe4000800081c */
[----:B------:R-:W2:Y:S01]  /*d590*/  MUFU.EX2 R13, R107 ;  /* 0x0000006b000d7308 */ /* 0x000ea20000000800 */
[----:B-1----:R-:W-:Y:S01]  /*d5a0*/  @!P4 FMUL R104, R104, R104 ;  /* 0x000000686868c220 */ /* 0x002fe20000400000 */
[----:B------:R-:W-:Y:S01]  /*d5b0*/  FSETP.GEU.AND P4, PT, R110, -126, PT ;  /* 0xc2fc00006e00780b */ /* 0x000fe20003f8e000 */
[----:B------:R-:W-:Y:S01]  /*d5c0*/  FADD R44, R45, R44 ;  /* 0x0000002c2d2c7221 */ /* 0x000fe20000000000 */
[----:B------:R-:W-:Y:S01]  /*d5d0*/  FFMA R45, R128, UR7, -R21 ;  /* 0x00000007802d7c23 */ /* 0x000fe20008000815 */
[----:B------:R-:W-:Y:S02]  /*d5e0*/  @!P6 FMUL R106, R106, 0.5 ;  /* 0x3f0000006a6ae820 */ /* 0x000fe40000400000 */
[----:B------:R-:W-:Y:S01]  /*d5f0*/  FADD R43, R44, R43 ;  /* 0x0000002b2c2b7221 */ /* 0x000fe20000000000 */
[----:B------:R-:W-:Y:S01]  /*d600*/  FFMA R44, R127, UR7, -R28 ;  /* 0x000000077f2c7c23 */ /* 0x000fe2000800081c */
[----:B------:R-:W1:Y:S02]  /*d610*/  MUFU.EX2 R105, R106 ;  /* 0x0000006a00697308 */ /* 0x000e640000000800 */
[----:B------:R-:W-:Y:S01]  /*d620*/  FADD R42, R43, R42 ;  /* 0x0000002a2b2a7221 */ /* 0x000fe20000000000 */
[----:B------:R-:W-:-:S03]  /*d630*/  FFMA R43, R126, UR7, -R28 ;  /* 0x000000077e2b7c23 */ /* 0x000fc6000800081c */
[----:B------:R-:W-:Y:S01]  /*d640*/  @!P4 FMUL R110, R110, 0.5 ;  /* 0x3f0000006e6ec820 */ /* 0x000fe20000400000 */
[----:B------:R-:W-:Y:S01]  /*d650*/  FADD R53, R42, R53 ;  /* 0x000000352a357221 */ /* 0x000fe20000000000 */
[----:B--2---:R-:W-:Y:S01]  /*d660*/  @!P5 FMUL R13, R13, R13 ;  /* 0x0000000d0d0dd220 */ /* 0x004fe20000400000 */
[----:B------:R-:W-:Y:S01]  /*d670*/  FSETP.GEU.AND P5, PT, R112, -126, PT ;  /* 0xc2fc00007000780b */ /* 0x000fe20003fae000 */
[----:B------:R-:W2:Y:S01]  /*d680*/  MUFU.EX2 R14, R110 ;  /* 0x0000006e000e7308 */ /* 0x000ea20000000800 */
[----:B------:R-:W-:Y:S01]  /*d690*/  FFMA R42, R123, UR7, -R28 ;  /* 0x000000077b2a7c23 */ /* 0x000fe2000800081c */
[----:B------:R-:W-:Y:S01]  /*d6a0*/  FADD R52, R53, R52 ;  /* 0x0000003435347221 */ /* 0x000fe20000000000 */
[----:B------:R-:W-:-:S03]  /*d6b0*/  FFMA R53, R136, UR7, -R21 ;  /* 0x0000000788357c23 */ /* 0x000fc60008000815 */
[----:B------:R-:W-:Y:S01]  /*d6c0*/  FADD R51, R52, R51 ;  /* 0x0000003334337221 */ /* 0x000fe20000000000 */
[----:B-1----:R-:W-:Y:S01]  /*d6d0*/  @!P6 FMUL R105, R105, R105 ;  /* 0x000000696969e220 */ /* 0x002fe20000400000 */
[----:B------:R-:W-:Y:S01]  /*d6e0*/  FSETP.GEU.AND P6, PT, R111, -126, PT ;  /* 0xc2fc00006f00780b */ /* 0x000fe20003fce000 */
[----:B------:R-:W-:Y:S01]  /*d6f0*/  FFMA R52, R135, UR7, -R28 ;  /* 0x0000000787347c23 */ /* 0x000fe2000800081c */
[----:B------:R-:W-:Y:S01]  /*d700*/  FADD R51, R51, R50 ;  /* 0x0000003233337221 */ /* 0x000fe20000000000 */
[----:B------:R-:W-:Y:S01]  /*d710*/  FFMA R50, R131, UR7, -R28 ;  /* 0x0000000783327c23 */ /* 0x000fe2000800081c */
[----:B------:R-:W-:Y:S02]  /*d720*/  @!P5 FMUL R112, R112, 0.5 ;  /* 0x3f0000007070d820 */ /* 0x000fe40000400000 */
[----:B------:R-:W-:Y:S01]  /*d730*/  FADD R51, R51, R252 ;  /* 0x000000fc33337221 */ /* 0x000fe20000000000 */
[----:B--2---:R-:W-:Y:S01]  /*d740*/  @!P4 FMUL R14, R14, R14 ;  /* 0x0000000e0e0ec220 */ /* 0x004fe20000400000 */
[----:B------:R-:W-:-:S02]  /*d750*/  WARPGROUP.DEPBAR.LE gsb0, 0x0 ;  /* 0x00008000000079c5 */ /* 0x000fc40000010000 */
[----:B------:R-:W-:-:S03]  /*d760*/  WARPGROUP.ARRIVE ;  /* 0x00000000000079c5 */ /* 0x000fc60000000000 */
[----:B------:R-:W-:Y:S01]  /*d770*/  @!P6 FMUL R111, R111, 0.5 ;  /* 0x3f0000006f6fe820 */ /* 0x000fe20000400000 */
[----:B------:R-:W-:Y:S01]  /*d780*/  FSETP.GEU.AND P4, PT, R113, -126, PT ;  /* 0xc2fc00007100780b */ /* 0x000fe20003f8e000 */
[----:B------:R-:W-:Y:S01]  /*d790*/  FADD R58, R51, R58 ;  /* 0x0000003a333a7221 */ /* 0x000fe20000000000 */
[--C-:B------:R-:W-:Y:S01]  /*d7a0*/  FFMA R51, R134, UR7, -R28.reuse ;  /* 0x0000000786337c23 */ /* 0x100fe2000800081c */
[----:B------:R-:W1:Y:S01]  /*d7b0*/  MUFU.EX2 R106, R111 ;  /* 0x0000006f006a7308 */ /* 0x000e620000000800 */
[----:B------:R-:W-:Y:S01]  /*d7c0*/  HGMMA.64x32x16.F32.BF16 R184, R24, gdesc[UR8].tnspB, R184, gsb0 ;  /* 0x4060000818b87df0 */ /* 0x000fe200080018b8 */
[----:B------:R-:W-:Y:S01]  /*d7d0*/  UMOV UR10, UR16 ;  /* 0x00000010000a7c82 */ /* 0x000fe20008000000 */
[----:B------:R-:W-:Y:S01]  /*d7e0*/  UMOV UR11, 0x80000020 ;  /* 0x80000020000b7882 */ /* 0x000fe20000000000 */
[----:B------:R-:W-:Y:S01]  /*d7f0*/  UIADD3 UR16, UR6, 0xd40, URZ ;  /* 0x00000d4006107890 */ /* 0x000fe2000fffe03f */
[----:B------:R-:W-:Y:S01]  /*d800*/  FADD R58, R58, R59 ;  /* 0x0000003b3a3a7221 */ /* 0x000fe20000000000 */
[----:B------:R-:W-:-:S03]  /*d810*/  FFMA R59, R139, UR7, -R28 ;  /* 0x000000078b3b7c23 */ /* 0x000fc6000800081c */
[----:B------:R-:W-:Y:S01]  /*d820*/  FADD R58, R58, R63 ;  /* 0x0000003f3a3a7221 */ /* 0x000fe20000000000 */
[----:B------:R-:W-:-:S03]  /*d830*/  @!P4 FMUL R113, R113, 0.5 ;  /* 0x3f0000007171c820 */ /* 0x000fc60000400000 */
[----:B------:R-:W-:Y:S01]  /*d840*/  FADD R58, R58, R69 ;  /* 0x000000453a3a7221 */ /* 0x000fe20000000000 */
[----:B------:R-:W2:Y:S01]  /*d850*/  MUFU.EX2 R30, R113 ;  /* 0x00000071001e7308 */ /* 0x000ea20000000800 */
[----:B-1----:R-:W-:Y:S01]  /*d860*/  @!P6 FMUL R106, R106, R106 ;  /* 0x0000006a6a6ae220 */ /* 0x002fe20000400000 */
[----:B------:R-:W-:Y:S01]  /*d870*/  FSETP.GEU.AND P6, PT, R31, -126, PT ;  /* 0xc2fc00001f00780b */ /* 0x000fe20003fce000 */
[----:B--2---:R-:W-:Y:S01]  /*d880*/  @!P4 FMUL R30, R30, R30 ;  /* 0x0000001e1e1ec220 */ /* 0x004fe20000400000 */
[----:B------:R-:W-:-:S11]  /*d890*/  FSETP.GEU.AND P4, PT, R114, -126, PT ;  /* 0xc2fc00007200780b */ /* 0x000fd60003f8e000 */
[----:B------:R-:W-:-:S06]  /*d8a0*/  @!P6 FMUL R31, R31, 0.5 ;  /* 0x3f0000001f1fe820 */ /* 0x000fcc0000400000 */
[----:B------:R-:W1:Y:S01]  /*d8b0*/  MUFU.EX2 R31, R31 ;  /* 0x0000001f001f7308 */ /* 0x000e620000000800 */
[----:B------:R-:W-:Y:S01]  /*d8c0*/  @!P4 FMUL R114, R114, 0.5 ;  /* 0x3f0000007272c820 */ /* 0x000fe20000400000 */
[----:B------:R-:W-:Y:S02]  /*d8d0*/  WARPGROUP.DEPBAR.LE gsb0, 0x0 ;  /* 0x00008000000079c5 */ /* 0x000fe40000010000 */
[----:B------:R-:W-:Y:S01]  /*d8e0*/  WARPGROUP.ARRIVE ;  /* 0x00000000000079c5 */ /* 0x000fe20000000000 */
[----:B-1----:R-:W-:Y:S01]  /*d8f0*/  @!P6 FMUL R31, R31, R31 ;  /* 0x0000001f1f1fe220 */ /* 0x002fe20000400000 */
[----:B------:R-:W-:-:S04]  /*d900*/  FSETP.GEU.AND P6, PT, R115, -126, PT ;  /* 0xc2fc00007300780b */ /* 0x000fc80003fce000 */
[----:B------:R-:W-:Y:S01]  /*d910*/  HGMMA.64x32x16.F32.BF16 R168, R24, gdesc[UR8].tnspB, R168, gsb0 ;  /* 0x4060000818a87df0 */ /* 0x000fe200080018a8 */
[----:B------:R-:W-:Y:S01]  /*d920*/  UIADD3 UR10, UR6, 0x540, URZ ;  /* 0x00000540060a7890 */ /* 0x000fe2000fffe03f */
[----:B------:R-:W-:-:S07]  /*d930*/  UMOV UR11, 0x80000020 ;  /* 0x80000020000b7882 */ /* 0x000fce0000000000 */
[----:B------:R-:W-:Y:S01]  /*d940*/  @!P6 FMUL R115, R115, 0.5 ;  /* 0x3f0000007373e820 */ /* 0x000fe20000400000 */
[----:B------:R-:W-:Y:S02]  /*d950*/  WARPGROUP.DEPBAR.LE gsb0, 0x0 ;  /* 0x00008000000079c5 */ /* 0x000fe40000010000 */
[----:B------:R-:W-:-:S06]  /*d960*/  WARPGROUP.ARRIVE ;  /* 0x00000000000079c5 */ /* 0x000fcc0000000000 */
[----:B------:R-:W-:Y:S01]  /*d970*/  HGMMA.64x32x16.F32.BF16 R152, R24, gdesc[UR16].tnspB, R152, gsb0 ;  /* 0x4060001018987df0 */ /* 0x000fe20008001898 */
[----:B------:R-:W-:Y:S01]  /*d980*/  UIADD3 UR18, UR6, 0x1140, URZ ;  /* 0x0000114006127890 */ /* 0x000fe2000fffe03f */
[----:B------:R-:W-:Y:S01]  /*d990*/  UMOV UR19, 0x80000020 ;  /* 0x8000002000137882 */ /* 0x000fe20000000000 */
[----:B------:R-:W-:Y:S02]  /*d9a0*/  WARPGROUP.DEPBAR.LE gsb0, 0x0 ;  /* 0x00008000000079c5 */ /* 0x000fe40000010000 */
[----:B------:R-:W-:Y:S01]  /*d9b0*/  FADD R25, R246, R29 ;  /* 0x0000001df6197221 */ /* 0x000fe20000000000 */
[----:B------:R-:W-:Y:S01]  /*d9c0*/  F2FP.BF16.F32.PACK_AB R24, R60, R64 ;  /* 0x000000403c18723e */ /* 0x000fe200000010ff */
[----:B------:R-:W1:Y:S01]  /*d9d0*/  MUFU.EX2 R29, R112 ;  /* 0x00000070001d7308 */ /* 0x000e620000000800 */
[----:B------:R-:W-:Y:S01]  /*d9e0*/  F2FP.BF16.F32.PACK_AB R26, R62, R61 ;  /* 0x0000003d3e1a723e */ /* 0x000fe200000010ff */
[----:B------:R-:W-:Y:S01]  /*d9f0*/  FADD R107, R25, R250 ;  /* 0x000000fa196b7221 */ /* 0x000fe20000000000 */
[----:B------:R-:W-:Y:S01]  /*da00*/  F2FP.BF16.F32.PACK_AB R25, R65, R69 ;  /* 0x000000454119723e */ /* 0x000fe200000010ff */
[----:B------:R-:W-:Y:S01]  /*da10*/  FADD R65, R58, R65 ;  /* 0x000000413a417221 */ /* 0x000fe20000000000 */
[----:B------:R-:W-:Y:S01]  /*da20*/  F2FP.BF16.F32.PACK_AB R27, R67, R66 ;  /* 0x00000042431b723e */ /* 0x000fe200000010ff */
[----:B------:R-:W-:Y:S01]  /*da30*/  FADD R107, R107, R32 ;  /* 0x000000206b6b7221 */ /* 0x000fe20000000000 */
[----:B------:R-:W-:Y:S01]  /*da40*/  FFMA R58, R138, UR7, -R28 ;  /* 0x000000078a3a7c23 */ /* 0x000fe2000800081c */
[----:B------:R-:W-:Y:S01]  /*da50*/  FADD R66, R65, R66 ;  /* 0x0000004241427221 */ /* 0x000fe20000000000 */
[----:B------:R-:W-:Y:S01]  /*da60*/  WARPGROUP.ARRIVE ;  /* 0x00000000000079c5 */ /* 0x000fe20000000000 */
[----:B------:R-:W-:-:S02]  /*da70*/  FADD R34, R107, R34 ;  /* 0x000000226b227221 */ /* 0x000fc40000000000 */
[----:B------:R-:W-:Y:S02]  /*da80*/  FADD R66, R66, R67 ;  /* 0x0000004342427221 */ /* 0x000fe40000000000 */
[----:B------:R-:W-:Y:S01]  /*da90*/  FADD R34, R34, R33 ;  /* 0x0000002122227221 */ /* 0x000fe20000000000 */
[----:B------:R-:W-:Y:S01]  /*daa0*/  HGMMA.64x32x16.F32.BF16 R216, R24, gdesc[UR24].tnspB, R216, gsb0 ;  /* 0x4060001818d87df0 */ /* 0x000fe200080018d8 */
[----:B------:R-:W-:Y:S01]  /*dab0*/  UMOV UR26, UR8 ;  /* 0x00000008001a7c82 */ /* 0x000fe20008000000 */
[----:B------:R-:W-:Y:S01]  /*dac0*/  UMOV UR27, 0x80000020 ;  /* 0x80000020001b7882 */ /* 0x000fe20000000000 */
[----:B------:R-:W-:Y:S01]  /*dad0*/  UIADD3 UR8, UR6, 0x1c0, URZ ;  /* 0x000001c006087890 */ /* 0x000fe2000fffe03f */
[----:B-1----:R-:W-:Y:S01]  /*dae0*/  @!P5 FMUL R29, R29, R29 ;  /* 0x0000001d1d1dd220 */ /* 0x002fe20000400000 */
[----:B------:R-:W-:Y:S01]  /*daf0*/  FSETP.GEU.AND P5, PT, R117, -126, PT ;  /* 0xc2fc00007500780b */ /* 0x000fe20003fae000 */
[----:B------:R-:W1:Y:S01]  /*db00*/  MUFU.EX2 R33, R114 ;  /* 0x0000007200217308 */ /* 0x000e620000000800 */
[----:B------:R-:W-:Y:S01]  /*db10*/  FADD R41, R34, R41 ;  /* 0x0000002922297221 */ /* 0x000fe20000000000 */
[----:B------:R-:W-:-:S03]  /*db20*/  FADD R66, R66, R77 ;  /* 0x0000004d42427221 */ /* 0x000fc60000000000 */
[----:B------:R-:W-:Y:S01]  /*db30*/  FADD R41, R41, R38 ;  /* 0x0000002629297221 */ /* 0x000fe20000000000 */
[----:B------:R-:W-:Y:S02]  /*db40*/  FFMA R38, R121, UR7, -R21 ;  /* 0x0000000779267c23 */ /* 0x000fe40008000815 */
[----:B------:R-:W2:Y:S01]  /*db50*/  MUFU.EX2 R34, R115 ;  /* 0x0000007300227308 */ /* 0x000ea20000000800 */
[----:B------:R-:W-:Y:S01]  /*db60*/  FADD R40, R41, R40 ;  /* 0x0000002829287221 */ /* 0x000fe20000000000 */
[----:B------:R-:W-:Y:S02]  /*db70*/  FFMA R41, R122, UR7, -R28 ;  /* 0x000000077a297c23 */ /* 0x000fe4000800081c */
[----:B------:R-:W-:Y:S01]  /*db80*/  @!P5 FMUL R117, R117, 0.5 ;  /* 0x3f0000007575d820 */ /* 0x000fe20000400000 */
[----:B------:R-:W-:Y:S01]  /*db90*/  FADD R40, R40, R39 ;  /* 0x0000002728287221 */ /* 0x000fe20000000000 */
[----:B------:R-:W-:Y:S02]  /*dba0*/  FFMA R39, R124, UR7, -R21 ;  /* 0x000000077c277c23 */ /* 0x000fe40008000815 */
[----:B------:R-:W3:Y:S01]  /*dbb0*/  MUFU.EX2 R32, R117 ;  /* 0x0000007500207308 */ /* 0x000ee20000000800 */
[----:B-1----:R-:W-:Y:S01]  /*dbc0*/  @!P4 FMUL R33, R33, R33 ;  /* 0x000000212121c220 */ /* 0x002fe20000400000 */
[----:B------:R-:W-:Y:S01]  /*dbd0*/  FSETP.GEU.AND P4, PT, R36, -126, PT ;  /* 0xc2fc00002400780b */ /* 0x000fe20003f8e000 */
[----:B------:R-:W-:Y:S01]  /*dbe0*/  FADD R49, R40, R49 ;  /* 0x0000003128317221 */ /* 0x000fe20000000000 */
[----:B------:R-:W-:-:S03]  /*dbf0*/  FFMA R40, R125, UR7, -R21 ;  /* 0x000000077d287c23 */ /* 0x000fc60008000815 */
[----:B------:R-:W-:Y:S01]  /*dc00*/  FADD R49, R49, R46 ;  /* 0x0000002e31317221 */ /* 0x000fe20000000000 */
[----:B------:R-:W-:Y:S01]  /*dc10*/  FFMA R46, R129, UR7, -R21 ;  /* 0x00000007812e7c23 */ /* 0x000fe20008000815 */
[----:B--2---:R-:W-:Y:S01]  /*dc20*/  @!P6 FMUL R34, R34, R34 ;  /* 0x000000222222e220 */ /* 0x004fe20000400000 */
[----:B------:R-:W-:Y:S01]  /*dc30*/  FSETP.GEU.AND P6, PT, R37, -126, PT ;  /* 0xc2fc00002500780b */ /* 0x000fe20003fce000 */
[----:B------:R-:W-:Y:S01]  /*dc40*/  FADD R48, R49, R48 ;  /* 0x0000003031307221 */ /* 0x000fe20000000000 */
[----:B------:R-:W-:-:S03]  /*dc50*/  FFMA R49, R130, UR7, -R28 ;  /* 0x0000000782317c23 */ /* 0x000fc6000800081c */
[----:B------:R-:W-:Y:S01]  /*dc60*/  @!P4 FMUL R36, R36, 0.5 ;  /* 0x3f0000002424c820 */ /* 0x000fe20000400000 */
[----:B------:R-:W-:Y:S01]  /*dc70*/  FADD R48, R48, R47 ;  /* 0x0000002f30307221 */ /* 0x000fe20000000000 */
[----:B---3--:R-:W-:Y:S01]  /*dc80*/  @!P5 FMUL R32, R32, R32 ;  /* 0x000000202020d220 */ /* 0x008fe20000400000 */
[----:B------:R-:W-:Y:S01]  /*dc90*/  FSETP.GEU.AND P5, PT, R35, -126, PT ;  /* 0xc2fc00002300780b */ /* 0x000fe20003fae000 */
[----:B------:R-:W-:Y:S01]  /*dca0*/  FFMA R47, R132, UR7, -R21 ;  /* 0x00000007842f7c23 */ /* 0x000fe20008000815 */
[----:B------:R-:W-:Y:S01]  /*dcb0*/  FADD R57, R48, R57 ;  /* 0x0000003930397221 */ /* 0x000fe20000000000 */
[----:B------:R-:W1:Y:S01]  /*dcc0*/  MUFU.EX2 R36, R36 ;  /* 0x0000002400247308 */ /* 0x000e620000000800 */
[----:B------:R-:W-:Y:S01]  /*dcd0*/  FFMA R48, R133, UR7, -R21 ;  /* 0x0000000785307c23 */ /* 0x000fe20008000815 */
[----:B------:R-:W-:Y:S01]  /*dce0*/  @!P6 FMUL R37, R37, 0.5 ;  /* 0x3f0000002525e820 */ /* 0x000fe20000400000 */
[----:B------:R-:W-:Y:S01]  /*dcf0*/  FADD R54, R57, R54 ;  /* 0x0000003639367221 */ /* 0x000fe20000000000 */
[--C-:B------:R-:W-:Y:S01]  /*dd00*/  FFMA R57, R142, UR7, -R28.reuse ;  /* 0x000000078e397c23 */ /* 0x100fe2000800081c */
[----:B------:R-:W-:Y:S01]  /*dd10*/  FFMA R28, R151, UR7, -R28 ;  /* 0x00000007971c7c23 */ /* 0x000fe2000800081c */
[----:B------:R-:W-:-:S02]  /*dd20*/  WARPGROUP.DEPBAR.LE gsb0, 0x0 ;  /* 0x00008000000079c5 */ /* 0x000fc40000010000 */
[----:B------:R-:W-:Y:S02]  /*dd30*/  WARPGROUP.ARRIVE ;  /* 0x00000000000079c5 */ /* 0x000fe40000000000 */
[----:B------:R-:W-:Y:S01]  /*dd40*/  @!P5 FMUL R35, R35, 0.5 ;  /* 0x3f0000002323d820 */ /* 0x000fe20000400000 */
[----:B------:R-:W2:Y:S01]  /*dd50*/  MUFU.EX2 R37, R37 ;  /* 0x0000002500257308 */ /* 0x000ea20000000800 */
[----:B------:R-:W-:Y:S01]  /*dd60*/  FADD R55, R54, R55 ;  /* 0x0000003736377221 */ /* 0x000fe20000000000 */
[--C-:B------:R-:W-:Y:S01]  /*dd70*/  FFMA R54, R137, UR7, -R21.reuse ;  /* 0x0000000789367c23 */ /* 0x100fe20008000815 */
[----:B------:R-:W-:Y:S01]  /*dd80*/  HGMMA.64x32x16.F32.BF16 R200, R24, gdesc[UR8].tnspB, R200, gsb0 ;  /* 0x4060000818c87df0 */ /* 0x000fe200080018c8 */
[----:B------:R-:W-:Y:S01]  /*dd90*/  UMOV UR10, UR12 ;  /* 0x0000000c000a7c82 */ /* 0x000fe20008000000 */
[----:B------:R-:W-:Y:S01]  /*dda0*/  UMOV UR11, 0x80000020 ;  /* 0x80000020000b7882 */ /* 0x000fe20000000000 */
[----:B------:R-:W-:Y:S02]  /*ddb0*/  UIADD3 UR12, UR6, 0x980, URZ ;  /* 0x00000980060c7890 */ /* 0x000fe4000fffe03f */
[----:B------:R-:W3:Y:S01]  /*ddc0*/  MUFU.EX2 R35, R35 ;  /* 0x0000002300237308 */ /* 0x000ee20000000800 */
[----:B-1----:R-:W-:Y:S01]  /*ddd0*/  @!P4 FMUL R36, R36, R36 ;  /* 0x000000242424c220 */ /* 0x002fe20000400000 */
[----:B------:R-:W-:Y:S01]  /*dde0*/  FSETP.GEU.AND P4, PT, R39, -126, PT ;  /* 0xc2fc00002700780b */ /* 0x000fe20003f8e000 */
[----:B------:R-:W-:Y:S01]  /*ddf0*/  FADD R55, R55, R56 ;  /* 0x0000003837377221 */ /* 0x000fe20000000000 */
[----:B------:R-:W-:-:S03]  /*de00*/  FFMA R56, R141, UR7, -R21 ;  /* 0x000000078d387c23 */ /* 0x000fc60008000815 */
[----:B------:R-:W-:Y:S01]  /*de10*/  FADD R55, R55, R64 ;  /* 0x0000004037377221 */ /* 0x000fe20000000000 */
[----:B--2---:R-:W-:Y:S01]  /*de20*/  @!P6 FMUL R37, R37, R37 ;  /* 0x000000252525e220 */ /* 0x004fe20000400000 */
[----:B------:R-:W-:Y:S02]  /*de30*/  FSETP.GEU.AND P6, PT, R40, -126, PT ;  /* 0xc2fc00002800780b */ /* 0x000fe40003fce000 */
[----:B------:R-:W-:Y:S01]  /*de40*/  FADD R60, R55, R60 ;  /* 0x0000003c373c7221 */ /* 0x000fe20000000000 */
[--C-:B------:R-:W-:Y:S01]  /*de50*/  FFMA R55, R140, UR7, -R21.reuse ;  /* 0x000000078c377c23 */ /* 0x100fe20008000815 */
[----:B------:R-:W-:Y:S01]  /*de60*/  FFMA R21, R149, UR7, -R21 ;  /* 0x0000000795157c23 */ /* 0x000fe20008000815 */
[----:B------:R-:W-:Y:S01]  /*de70*/  UMOV UR7, 0x80000020 ;  /* 0x8000002000077882 */ /* 0x000fe20000000000 */
[----:B------:R-:W-:Y:S01]  /*de80*/  @!P4 FMUL R39, R39, 0.5 ;  /* 0x3f0000002727c820 */ /* 0x000fe20000400000 */
[----:B------:R-:W-:Y:S01]  /*de90*/  FADD R61, R60, R61 ;  /* 0x0000003d3c3d7221 */ /* 0x000fe20000000000 */
[----:B---3--:R-:W-:Y:S01]  /*dea0*/  @!P5 FMUL R35, R35, R35 ;  /* 0x000000232323d220 */ /* 0x008fe20000400000 */
[----:B------:R-:W-:-:S02]  /*deb0*/  FSETP.GEU.AND P5, PT, R38, -126, PT ;  /* 0xc2fc00002600780b */ /* 0x000fc40003fae000 */
[----:B------:R-:W-:Y:S01]  /*dec0*/  FADD R61, R61, R62 ;  /* 0x0000003e3d3d7221 */ /* 0x000fe20000000000 */
[----:B------:R-:W1:Y:S01]  /*ded0*/  MUFU.EX2 R39, R39 ;  /* 0x0000002700277308 */ /* 0x000e620000000800 */
[----:B------:R-:W-:Y:S02]  /*dee0*/  @!P6 FMUL R40, R40, 0.5 ;  /* 0x3f0000002828e820 */ /* 0x000fe40000400000 */
[----:B------:R-:W-:-:S05]  /*def0*/  FADD R61, R61, R68 ;  /* 0x000000443d3d7221 */ /* 0x000fca0000000000 */
[----:B------:R-:W2:Y:S02]  /*df00*/  MUFU.EX2 R40, R40 ;  /* 0x0000002800287308 */ /* 0x000ea40000000800 */
[----:B------:R-:W-:-:S06]  /*df10*/  @!P5 FMUL R38, R38, 0.5 ;  /* 0x3f0000002626d820 */ /* 0x000fcc0000400000 */
[----:B------:R-:W3:Y:S01]  /*df20*/  MUFU.EX2 R38, R38 ;  /* 0x0000002600267308 */ /* 0x000ee20000000800 */
[----:B-1----:R-:W-:Y:S01]  /*df30*/  @!P4 FMUL R39, R39, R39 ;  /* 0x000000272727c220 */ /* 0x002fe20000400000 */
[----:B------:R-:W-:Y:S01]  /*df40*/  FSETP.GEU.AND P4, PT, R42, -126, PT ;  /* 0xc2fc00002a00780b */ /* 0x000fe20003f8e000 */
[----:B------:R-:W-:Y:S02]  /*df50*/  WARPGROUP.DEPBAR.LE gsb0, 0x0 ;  /* 0x00008000000079c5 */ /* 0x000fe40000010000 */
[----:B------:R-:W-:Y:S01]  /*df60*/  WARPGROUP.ARRIVE ;  /* 0x00000000000079c5 */ /* 0x000fe20000000000 */
[----:B--2---:R-:W-:Y:S01]  /*df70*/  @!P6 FMUL R40, R40, R40 ;  /* 0x000000282828e220 */ /* 0x004fe20000400000 */
[----:B------:R-:W-:-:S08]  /*df80*/  FSETP.GEU.AND P6, PT, R43, -126, PT ;  /* 0xc2fc00002b00780b */ /* 0x000fd00003fce000 */
[----:B------:R-:W-:Y:S01]  /*df90*/  @!P4 FMUL R42, R42, 0.5 ;  /* 0x3f0000002a2ac820 */ /* 0x000fe20000400000 */
[----:B------:R-:W-:Y:S01]  /*dfa0*/  HGMMA.64x32x16.F32.BF16 R184, R24, gdesc[UR8].tnspB, R184, gsb0 ;  /* 0x4060000818b87df0 */ /* 0x000fe200080018b8 */
[----:B------:R-:W-:Y:S01]  /*dfb0*/  UMOV UR10, UR16 ;  /* 0x00000010000a7c82 */ /* 0x000fe20008000000 */
[----:B------:R-:W-:Y:S01]  /*dfc0*/  UMOV UR11, 0x80000020 ;  /* 0x80000020000b7882 */ /* 0x000fe20000000000 */
[----:B------:R-:W-:Y:S01]  /*dfd0*/  UIADD3 UR16, UR6, 0xd80, URZ ;  /* 0x00000d8006107890 */ /* 0x000fe2000fffe03f */
[----:B---3--:R-:W-:Y:S01]  /*dfe0*/  @!P5 FMUL R38, R38, R38 ;  /* 0x000000262626d220 */ /* 0x008fe20000400000 */
[----:B------:R-:W-:Y:S01]  /*dff0*/  FSETP.GEU.AND P5, PT, R41, -126, PT ;  /* 0xc2fc00002900780b */ /* 0x000fe20003fae000 */
[----:B------:R-:W1:Y:S01]  /*e000*/  MUFU.EX2 R42, R42 ;  /* 0x0000002a002a7308 */ /* 0x000e620000000800 */
[----:B------:R-:W-:-:S07]  /*e010*/  @!P6 FMUL R43, R43, 0.5 ;  /* 0x3f0000002b2be820 */ /* 0x000fce0000400000 */
[----:B------:R-:W2:Y:S04]  /*e020*/  MUFU.EX2 R43, R43 ;  /* 0x0000002b002b7308 */ /* 0x000ea80000000800 */
[----:B------:R-:W-:Y:S01]  /*e030*/  @!P5 FMUL R41, R41, 0.5 ;  /* 0x3f0000002929d820 */ /* 0x000fe20000400000 */
[----:B-1----:R-:W-:-:S05]  /*e040*/  @!P4 FMUL R42, R42, R42 ;  /* 0x0000002a2a2ac220 */ /* 0x002fca0000400000 */
[----:B------:R-:W1:Y:S01]  /*e050*/  MUFU.EX2 R41, R41 ;  /* 0x0000002900297308 */ /* 0x000e620000000800 */
[----:B------:R-:W-:Y:S01]  /*e060*/  FSETP.GEU.AND P4, PT, R45, -126, PT ;  /* 0xc2fc00002d00780b */ /* 0x000fe20003f8e000 */
[----:B--2---:R-:W-:Y:S01]  /*e070*/  @!P6 FMUL R43, R43, R43 ;  /* 0x0000002b2b2be220 */ /* 0x004fe20000400000 */
[----:B------:R-:W-:-:S11]  /*e080*/  FSETP.GEU.AND P6, PT, R46, -126, PT ;  /* 0xc2fc00002e00780b */ /* 0x000fd60003fce000 */
[----:B------:R-:W-:Y:S01]  /*e090*/  @!P4 FMUL R45, R45, 0.5 ;  /* 0x3f0000002d2dc820 */ /* 0x000fe20000400000 */
[----:B-1----:R-:W-:Y:S01]  /*e0a0*/  @!P5 FMUL R41, R41, R41 ;  /* 0x000000292929d220 */ /* 0x002fe20000400000 */
[----:B------:R-:W-:-:S04]  /*e0b0*/  FSETP.GEU.AND P5, PT, R44, -126, PT ;  /* 0xc2fc00002c00780b */ /* 0x000fc80003fae000 */
[----:B------:R-:W1:Y:S01]  /*e0c0*/  MUFU.EX2 R45, R45 ;  /* 0x0000002d002d7308 */ /* 0x000e620000000800 */
[----:B------:R-:W-:Y:S01]  /*e0d0*/  @!P6 FMUL R46, R46, 0.5 ;  /* 0x3f0000002e2ee820 */ /* 0x000fe20000400000 */
[----:B------:R-:W-:Y:S02]  /*e0e0*/  WARPGROUP.DEPBAR.LE gsb0, 0x0 ;  /* 0x00008000000079c5 */ /* 0x000fe40000010000 */
[----:B------:R-:W-:-:S04]  /*e0f0*/  WARPGROUP.ARRIVE ;  /* 0x00000000000079c5 */ /* 0x000fc80000000000 */
[----:B------:R-:W2:Y:S01]  /*e100*/  MUFU.EX2 R46, R46 ;  /* 0x0000002e002e7308 */ /* 0x000ea20000000800 */
[----:B------:R-:W-:Y:S01]  /*e110*/  @!P5 FMUL R44, R44, 0.5 ;  /* 0x3f0000002c2cd820 */ /* 0x000fe20000400000 */
[----:B------:R-:W-:Y:S01]  /*e120*/  HGMMA.64x32x16.F32.BF16 R168, R24, gdesc[UR8].tnspB, R168, gsb0 ;  /* 0x4060000818a87df0 */ /* 0x000fe200080018a8 */
[----:B------:R-:W-:Y:S01]  /*e130*/  UIADD3 UR10, UR6, 0x580, URZ ;  /* 0x00000580060a7890 */ /* 0x000fe2000fffe03f */
[----:B------:R-:W-:-:S04]  /*e140*/  UMOV UR11, 0x80000020 ;  /* 0x80000020000b7882 */ /* 0x000fc80000000000 */
[----:B------:R-:W3:Y:S01]  /*e150*/  MUFU.EX2 R44, R44 ;  /* 0x0000002c002c7308 */ /* 0x000ee20000000800 */
[----:B-1----:R-:W-:Y:S01]  /*e160*/  @!P4 FMUL R45, R45, R45 ;  /* 0x0000002d2d2dc220 */ /* 0x002fe20000400000 */
[----:B------:R-:W-:Y:S01]  /*e170*/  FSETP.GEU.AND P4, PT, R48, -126, PT ;  /* 0xc2fc00003000780b */ /* 0x000fe20003f8e000 */
[----:B--2---:R-:W-:Y:S01]  /*e180*/  @!P6 FMUL R46, R46, R46 ;  /* 0x0000002e2e2ee220 */ /* 0x004fe20000400000 */
[----:B------:R-:W-:-:S11]  /*e190*/  FSETP.GEU.AND P6, PT, R49, -126, PT ;  /* 0xc2fc00003100780b */ /* 0x000fd60003fce000 */
[----:B------:R-:W-:Y:S01]  /*e1a0*/  @!P4 FMUL R48, R48, 0.5 ;  /* 0x3f0000003030c820 */ /* 0x000fe20000400000 */
[----:B---3--:R-:W-:Y:S01]  /*e1b0*/  @!P5 FMUL R44, R44, R44 ;  /* 0x0000002c2c2cd220 */ /* 0x008fe20000400000 */
[----:B------:R-:W-:-:S04]  /*e1c0*/  FSETP.GEU.AND P5, PT, R47, -126, PT ;  /* 0xc2fc00002f00780b */ /* 0x000fc80003fae000 */
[----:B------:R-:W1:Y:S01]  /*e1d0*/  MUFU.EX2 R48, R48 ;  /* 0x0000003000307308 */ /* 0x000e620000000800 */
[----:B------:R-:W-:-:S07]  /*e1e0*/  @!P6 FMUL R49, R49, 0.5 ;  /* 0x3f0000003131e820 */ /* 0x000fce0000400000 */
[----:B------:R-:W2:Y:S01]  /*e1f0*/  MUFU.EX2 R49, R49 ;  /* 0x0000003100317308 */ /* 0x000ea20000000800 */
[----:B------:R-:W-:-:S07]  /*e200*/  @!P5 FMUL R47, R47, 0.5 ;  /* 0x3f0000002f2fd820 */ /* 0x000fce0000400000 */
        /* <DEDUP_REMOVED lines=9> */
[----:B------:R-:W-:Y:S01]  /*e2a0*/  UIADD3 UR18, UR6, 0x1180, URZ ;  /* 0x0000118006127890 */ /* 0x000fe2000fffe03f */
[----:B---3--:R-:W-:Y:S01]  /*e2b0*/  @!P5 FMUL R47, R47, R47 ;  /* 0x0000002f2f2fd220 */ /* 0x008fe20000400000 */
[----:B------:R-:W-:Y:S01]  /*e2c0*/  UMOV UR19, 0x80000020 ;  /* 0x8000002000137882 */ /* 0x000fe20000000000 */
        /* <DEDUP_REMOVED lines=16> */
[----:B------:R-:W-:-:S04]  /*e3d0*/  F2FP.BF16.F32.PACK_AB R24, R70, R68 ;  /* 0x000000444618723e */ /* 0x000fc800000010ff */
[----:B------:R-:W2:Y:S01]  /*e3e0*/  MUFU.EX2 R55, R55 ;  /* 0x0000003700377308 */ /* 0x000ea20000000800 */
[----:B------:R-:W-:Y:S01]  /*e3f0*/  F2FP.BF16.F32.PACK_AB R26, R72, R71 ;  /* 0x00000047481a723e */ /* 0x000fe200000010ff */
[----:B------:R-:W-:Y:S01]  /*e400*/  @!P5 FMUL R53, R53, 0.5 ;  /* 0x3f0000003535d820 */ /* 0x000fe20000400000 */
[----:B------:R-:W-:Y:S01]  /*e410*/  F2FP.BF16.F32.PACK_AB R25, R73, R77 ;  /* 0x0000004d4919723e */ /* 0x000fe200000010ff */
[----:B------:R-:W-:Y:S01]  /*e420*/  FADD R73, R66, R73 ;  /* 0x0000004942497221 */ /* 0x000fe20000000000 */
[----:B------:R-:W-:Y:S01]  /*e430*/  F2FP.BF16.F32.PACK_AB R27, R75, R74 ;  /* 0x0000004a4b1b723e */ /* 0x000fe200000010ff */
[----:B------:R-:W-:Y:S01]  /*e440*/  FADD R70, R61, R70 ;  /* 0x000000463d467221 */ /* 0x000fe20000000000 */
[----:B-1----:R-:W-:Y:S01]  /*e450*/  @!P4 FMUL R54, R54, R54 ;  /* 0x000000363636c220 */ /* 0x002fe20000400000 */
[----:B------:R-:W1:Y:S01]  /*e460*/  MUFU.EX2 R53, R53 ;  /* 0x0000003500357308 */ /* 0x000e620000000800 */
[----:B------:R-:W-:Y:S01]  /*e470*/  WARPGROUP.ARRIVE ;  /* 0x00000000000079c5 */ /* 0x000fe20000000000 */
[----:B------:R-:W-:Y:S01]  /*e480*/  FSETP.GEU.AND P4, PT, R58, -126, PT ;  /* 0xc2fc00003a00780b */ /* 0x000fe20003f8e000 */
[----:B------:R-:W-:Y:S01]  /*e490*/  FADD R74, R73, R74 ;  /* 0x0000004a494a7221 */ /* 0x000fe20000000000 */
[----:B------:R-:W-:-:S03]  /*e4a0*/  FADD R71, R70, R71 ;  /* 0x0000004746477221 */ /* 0x000fc60000000000 */
[----:B------:R-:W-:Y:S01]  /*e4b0*/  HGMMA.64x32x16.F32.BF16 R216, R24, gdesc[UR24].tnspB, R216, gsb0 ;  /* 0x4060001818d87df0 */ /* 0x000fe200080018d8 */
[----:B------:R-:W-:Y:S01]  /*e4c0*/  UMOV UR26, UR8 ;  /* 0x00000008001a7c82 */ /* 0x000fe20008000000 */
[----:B------:R-:W-:Y:S01]  /*e4d0*/  UMOV UR27, 0x80000020 ;  /* 0x80000020001b7882 */ /* 0x000fe20000000000 */
[----:B------:R-:W-:Y:S01]  /*e4e0*/  UIADD3 UR8, UR6, 0x200, URZ ;  /* 0x0000020006087890 */ /* 0x000fe2000fffe03f */
[----:B--2---:R-:W-:Y:S01]  /*e4f0*/  @!P6 FMUL R55, R55, R55 ;  /* 0x000000373737e220 */ /* 0x004fe20000400000 */
[----:B------:R-:W-:Y:S01]  /*e500*/  FSETP.GEU.AND P6, PT, R59, -126, PT ;  /* 0xc2fc00003b00780b */ /* 0x000fe20003fce000 */
[----:B------:R-:W-:Y:S01]  /*e510*/  FADD R75, R74, R75 ;  /* 0x0000004b4a4b7221 */ /* 0x000fe20000000000 */
[----:B------:R-:W-:Y:S01]  /*e520*/  FADD R71, R71, R72 ;  /* 0x0000004847477221 */ /* 0x000fe20000000000 */
[----:B------:R-:W-:Y:S01]  /*e530*/  @!P4 FMUL R58, R58, 0.5 ;  /* 0x3f0000003a3ac820 */ /* 0x000fe20000400000 */
[----:B-1----:R-:W-:Y:S01]  /*e540*/  @!P5 FMUL R53, R53, R53 ;  /* 0x000000353535d220 */ /* 0x002fe20000400000 */
[----:B------:R-:W-:Y:S01]  /*e550*/  FSETP.GEU.AND P5, PT, R56, -126, PT ;  /* 0xc2fc00003800780b */ /* 0x000fe20003fae000 */
[----:B------:R-:W-:Y:S01]  /*e560*/  FADD R75, R75, R84 ;  /* 0x000000544b4b7221 */ /* 0x000fe20000000000 */
[----:B------:R-:W-:-:S02]  /*e570*/  FADD R71, R71, R76 ;  /* 0x0000004c47477221 */ /* 0x000fc40000000000 */
[----:B------:R-:W1:Y:S04]  /*e580*/  MUFU.EX2 R58, R58 ;  /* 0x0000003a003a7308 */ /* 0x000e680000000800 */
[----:B------:R-:W-:-:S05]  /*e590*/  @!P6 FMUL R59, R59, 0.5 ;  /* 0x3f0000003b3be820 */ /* 0x000fca0000400000 */
[----:B------:R-:W-:Y:S01]  /*e5a0*/  @!P5 FMUL R56, R56, 0.5 ;  /* 0x3f0000003838d820 */ /* 0x000fe20000400000 */
[----:B------:R-:W2:Y:S01]  /*e5b0*/  MUFU.EX2 R59, R59 ;  /* 0x0000003b003b7308 */ /* 0x000ea20000000800 */
[----:B-1----:R-:W-:Y:S01]  /*e5c0*/  @!P4 FMUL R58, R58, R58 ;  /* 0x0000003a3a3ac220 */ /* 0x002fe20000400000 */
[----:B------:R-:W-:-:S06]  /*e5d0*/  FSETP.GEU.AND P4, PT, R143, -126, PT ;  /* 0xc2fc00008f00780b */ /* 0x000fcc0003f8e000 */
[----:B------:R-:W1:Y:S01]  /*e5e0*/  MUFU.EX2 R56, R56 ;  /* 0x0000003800387308 */ /* 0x000e620000000800 */
[----:B--2---:R-:W-:Y:S01]  /*e5f0*/  @!P6 FMUL R59, R59, R59 ;  /* 0x0000003b3b3be220 */ /* 0x004fe20000400000 */
[----:B------:R-:W-:-:S05]  /*e600*/  FSETP.GEU.AND P6, PT, R144, -126, PT ;  /* 0xc2fc00009000780b */ /* 0x000fca0003fce000 */
[----:B------:R-:W-:Y:S01]  /*e610*/  @!P4 FMUL R143, R143, 0.5 ;  /* 0x3f0000008f8fc820 */ /* 0x000fe20000400000 */
[----:B------:R-:W-:Y:S02]  /*e620*/  WARPGROUP.DEPBAR.LE gsb0, 0x0 ;  /* 0x00008000000079c5 */ /* 0x000fe40000010000 */
[----:B------:R-:W-:Y:S01]  /*e630*/  WARPGROUP.ARRIVE ;  /* 0x00000000000079c5 */ /* 0x000fe20000000000 */
[----:B-1----:R-:W-:Y:S01]  /*e640*/  @!P5 FMUL R56, R56, R56 ;  /* 0x000000383838d220 */ /* 0x002fe20000400000 */
[----:B------:R-:W-:Y:S01]  /*e650*/  FSETP.GEU.AND P5, PT, R57, -126, PT ;  /* 0xc2fc00003900780b */ /* 0x000fe20003fae000 */
[----:B------:R-:W1:Y:S02]  /*e660*/  MUFU.EX2 R143, R143 ;  /* 0x0000008f008f7308 */ /* 0x000e640000000800 */
[----:B------:R-:W-:Y:S01]  /*e670*/  @!P6 FMUL R144, R144, 0.5 ;  /* 0x3f0000009090e820 */ /* 0x000fe20000400000 */
[----:B------:R-:W-:Y:S01]  /*e680*/  HGMMA.64x32x16.F32.BF16 R200, R24, gdesc[UR8].tnspB, R200, gsb0 ;  /* 0x4060000818c87df0 */ /* 0x000fe200080018c8 */
[----:B------:R-:W-:Y:S01]  /*e690*/  UMOV UR10, UR12 ;  /* 0x0000000c000a7c82 */ /* 0x000fe20008000000 */
[----:B------:R-:W-:Y:S01]  /*e6a0*/  UMOV UR11, 0x80000020 ;  /* 0x80000020000b7882 */ /* 0x000fe20000000000 */
[----:B------:R-:W-:-:S02]  /*e6b0*/  UIADD3 UR12, UR6, 0x9c0, URZ ;  /* 0x000009c0060c7890 */ /* 0x000fc4000fffe03f */
        /* <DEDUP_REMOVED lines=11> */
[----:B------:R-:W-:-:S07]  /*e770*/  @!P6 FMUL R148, R148, 0.5 ;  /* 0x3f0000009494e820 */ /* 0x000fce0000400000 */
[----:B------:R-:W2:Y:S01]  /*e780*/  MUFU.EX2 R148, R148 ;  /* 0x0000009400947308 */ /* 0x000ea20000000800 */
[----:B------:R-:W-:Y:S01]  /*e790*/  @!P5 FMUL R145, R145, 0.5 ;  /* 0x3f0000009191d820 */ /* 0x000fe20000400000 */
[----:B------:R-:W-:Y:S02]  /*e7a0*/  WARPGROUP.DEPBAR.LE gsb0, 0x0 ;  /* 0x00008000000079c5 */ /* 0x000fe40000010000 */
[----:B------:R-:W-:-:S04]  /*e7b0*/  WARPGROUP.ARRIVE ;  /* 0x00000000000079c5 */ /* 0x000fc80000000000 */
[----:B------:R-:W3:Y:S01]  /*e7c0*/  MUFU.EX2 R145, R145 ;  /* 0x0000009100917308 */ /* 0x000ee20000000800 */
[----:B-1----:R-:W-:Y:S01]  /*e7d0*/  @!P4 FMUL R21, R21, R21 ;  /* 0x000000151515c220 */ /* 0x002fe20000400000 */
[----:B------:R-:W-:Y:S01]  /*e7e0*/  FSETP.GEU.AND P4, PT, R147, -126, PT ;  /* 0xc2fc00009300780b */ /* 0x000fe20003f8e000 */
[----:B------:R-:W-:Y:S01]  /*e7f0*/  HGMMA.64x32x16.F32.BF16 R184, R24, gdesc[UR8].tnspB, R184, gsb0 ;  /* 0x4060000818b87df0 */ /* 0x000fe200080018b8 */
[----:B------:R-:W-:Y:S01]  /*e800*/  UMOV UR10, UR16 ;  /* 0x00000010000a7c82 */ /* 0x000fe20008000000 */
[----:B------:R-:W-:Y:S01]  /*e810*/  UMOV UR11, 0x80000020 ;  /* 0x80000020000b7882 */ /* 0x000fe20000000000 */
[----:B------:R-:W-:Y:S01]  /*e820*/  UIADD3 UR16, UR6, 0xdc0, URZ ;  /* 0x00000dc006107890 */ /* 0x000fe2000fffe03f */
[----:B--2---:R-:W-:Y:S01]  /*e830*/  @!P6 FMUL R148, R148, R148 ;  /* 0x000000949494e220 */ /* 0x004fe20000400000 */
[----:B------:R-:W-:-:S07]  /*e840*/  FSETP.GEU.AND P6, PT, R28, -126, PT ;  /* 0xc2fc00001c00780b */ /* 0x000fce0003fce000 */
[----:B------:R-:W-:Y:S01]  /*e850*/  @!P4 FMUL R147, R147, 0.5 ;  /* 0x3f0000009393c820 */ /* 0x000fe20000400000 */
[----:B---3--:R-:W-:Y:S01]  /*e860*/  @!P5 FMUL R145, R145, R145 ;  /* 0x000000919191d220 */ /* 0x008fe20000400000 */
[----:B------:R-:W-:-:S04]  /*e870*/  FSETP.GEU.AND P5, PT, R146, -126, PT ;  /* 0xc2fc00009200780b */ /* 0x000fc80003fae000 */
[----:B------:R-:W1:Y:S01]  /*e880*/  MUFU.EX2 R147, R147 ;  /* 0x0000009300937308 */ /* 0x000e620000000800 */
[----:B------:R-:W-:-:S07]  /*e890*/  @!P6 FMUL R28, R28, 0.5 ;  /* 0x3f0000001c1ce820 */ /* 0x000fce0000400000 */
[----:B------:R-:W2:Y:S01]  /*e8a0*/  MUFU.EX2 R28, R28 ;  /* 0x0000001c001c7308 */ /* 0x000ea20000000800 */
[----:B------:R-:W-:Y:S01]  /*e8b0*/  @!P5 FMUL R146, R146, 0.5 ;  /* 0x3f0000009292d820 */ /* 0x000fe20000400000 */
[----:B-1----:R-:W-:Y:S01]  /*e8c0*/  @!P4 FMUL R147, R147, R147 ;  /* 0x000000939393c220 */ /* 0x002fe20000400000 */
[----:B------:R-:W-:-:S04]  /*e8d0*/  ISETP.NE.AND P4, PT, R15, 0x4, PT ;  /* 0x000000040f00780c */ /* 0x000fc80003f85270 */
[----:B------:R-:W-:Y:S01]  /*e8e0*/  SEL R15, R15, RZ, P4 ;  /* 0x000000ff0f0f7207 */ /* 0x000fe20002000000 */
[----:B--2---:R-:W-:Y:S01]  /*e8f0*/  @!P6 FMUL R28, R28, R28 ;  /* 0x0000001c1c1ce220 */ /* 0x004fe20000400000 */
        /* <DEDUP_REMOVED lines=11> */
[----:B------:R-:W-:Y:S01]  /*e9b0*/  F2FP.BF16.F32.PACK_AB R24, R78, R76 ;  /* 0x0000004c4e18723e */ /* 0x000fe200000010ff */
[----:B------:R-:W-:Y:S01]  /*e9c0*/  FADD R78, R71, R78 ;  /* 0x0000004e474e7221 */ /* 0x000fe20000000000 */
[----:B------:R-:W-:Y:S02]  /*e9d0*/  F2FP.BF16.F32.PACK_AB R26, R80, R79 ;  /* 0x0000004f501a723e */ /* 0x000fe400000010ff */
[----:B------:R-:W-:Y:S01]  /*e9e0*/  F2FP.BF16.F32.PACK_AB R25, R86, R84 ;  /* 0x000000545619723e */ /* 0x000fe200000010ff */
[----:B------:R-:W-:Y:S01]  /*e9f0*/  FADD R86, R75, R86 ;  /* 0x000000564b567221 */ /* 0x000fe20000000000 */
[----:B------:R-:W-:Y:S01]  /*ea00*/  F2FP.BF16.F32.PACK_AB R27, R82, R81 ;  /* 0x00000051521b723e */ /* 0x000fe200000010ff */
[----:B------:R-:W-:-:S02]  /*ea10*/  FADD R79, R78, R79 ;  /* 0x0000004f4e4f7221 */ /* 0x000fc40000000000 */
[----:B------:R-:W-:Y:S01]  /*ea20*/  FADD R81, R86, R81 ;  /* 0x0000005156517221 */ /* 0x000fe20000000000 */
[----:B------:R-:W-:Y:S01]  /*ea30*/  WARPGROUP.ARRIVE ;  /* 0x00000000000079c5 */ /* 0x000fe20000000000 */
[----:B------:R-:W-:Y:S02]  /*ea40*/  FADD R80, R79, R80 ;  /* 0x000000504f507221 */ /* 0x000fe40000000000 */
[----:B------:R-:W-:Y:S02]  /*ea50*/  FADD R82, R81, R82 ;  /* 0x0000005251527221 */ /* 0x000fe40000000000 */
[----:B------:R-:W-:Y:S01]  /*ea60*/  FADD R80, R80, R83 ;  /* 0x0000005350507221 */ /* 0x000fe20000000000 */
[----:B------:R-:W-:Y:S01]  /*ea70*/  HGMMA.64x32x16.F32.BF16 R216, R24, gdesc[UR24].tnspB, R216, gsb0 ;  /* 0x4060001818d87df0 */ /* 0x000fe200080018d8 */
[----:B------:R-:W-:Y:S01]  /*ea80*/  UMOV UR26, UR8 ;  /* 0x00000008001a7c82 */ /* 0x000fe20008000000 */
[----:B------:R-:W-:Y:S01]  /*ea90*/  UMOV UR27, 0x80000020 ;  /* 0x80000020001b7882 */ /* 0x000fe20000000000 */
[----:B------:R-:W-:Y:S01]  /*eaa0*/  UIADD3 UR8, UR6, 0x240, URZ ;  /* 0x0000024006087890 */ /* 0x000fe2000fffe03f */
[----:B------:R-:W-:Y:S01]  /*eab0*/  FADD R80, R80, R85 ;  /* 0x0000005550507221 */ /* 0x000fe20000000000 */
[----:B------:R-:W-:-:S02]  /*eac0*/  WARPGROUP.DEPBAR.LE gsb0, 0x0 ;  /* 0x00008000000079c5 */ /* 0x000fc40000010000 */
        /* <DEDUP_REMOVED lines=22> */
[----:B------:R-:W-:Y:S02]  /*ec30*/  F2FP.BF16.F32.PACK_AB R24, R85, R83 ;  /* 0x000000535518723e */ /* 0x000fe400000010ff */
[----:B------:R-:W-:Y:S01]  /*ec40*/  F2FP.BF16.F32.PACK_AB R26, R88, R87 ;  /* 0x00000057581a723e */ /* 0x000fe200000010ff */
[----:B------:R-:W-:Y:S01]  /*ec50*/  FADD R87, R80, R87 ;  /* 0x0000005750577221 */ /* 0x000fe20000000000 */
[----:B------:R-:W-:Y:S01]  /*ec60*/  F2FP.BF16.F32.PACK_AB R25, R90, R89 ;  /* 0x000000595a19723e */ /* 0x000fe200000010ff */
[----:B------:R-:W-:Y:S01]  /*ec70*/  FADD R89, R82, R89 ;  /* 0x0000005952597221 */ /* 0x000fe20000000000 */
[----:B------:R-:W-:Y:S01]  /*ec80*/  F2FP.BF16.F32.PACK_AB R27, R92, R91 ;  /* 0x0000005b5c1b723e */ /* 0x000fe200000010ff */
[----:B------:R-:W-:-:S02]  /*ec90*/  FADD R88, R87, R88 ;  /* 0x0000005857587221 */ /* 0x000fc40000000000 */
[----:B------:R-:W-:Y:S01]  /*eca0*/  FADD R90, R89, R90 ;  /* 0x0000005a595a7221 */ /* 0x000fe20000000000 */
[----:B------:R-:W-:-:S03]  /*ecb0*/  WARPGROUP.ARRIVE ;  /* 0x00000000000079c5 */ /* 0x000fc60000000000 */
[----:B------:R-:W-:-:S03]  /*ecc0*/  FADD R91, R90, R91 ;  /* 0x0000005b5a5b7221 */ /* 0x000fc60000000000 */
[----:B------:R-:W-:Y:S01]  /*ecd0*/  HGMMA.64x32x16.F32.BF16 R216, R24, gdesc[UR24].tnspB, R216, gsb0 ;  /* 0x4060001818d87df0 */ /* 0x000fe200080018d8 */
[----:B------:R-:W-:Y:S01]  /*ece0*/  UMOV UR26, UR8 ;  /* 0x00000008001a7c82 */ /* 0x000fe20008000000 */
[----:B------:R-:W-:Y:S01]  /*ecf0*/  UMOV UR27, 0x80000020 ;  /* 0x80000020001b7882 */ /* 0x000fe20000000000 */
[----:B------:R-:W-:Y:S01]  /*ed00*/  UIADD3 UR8, UR6, 0x280, URZ ;  /* 0x0000028006087890 */ /* 0x000fe2000fffe03f */
[----:B------:R-:W-:Y:S01]  /*ed10*/  FADD R92, R91, R92 ;  /* 0x0000005c5b5c7221 */ /* 0x000fe20000000000 */
        /* <DEDUP_REMOVED lines=39> */
[----:B------:R-:W-:-:S04]  /*ef90*/  FADD R100, R99, R100 ;  /* 0x0000006463647221 */ /* 0x000fc80000000000 */
        /* <DEDUP_REMOVED lines=33> */
[----:B------:R-:W-:Y:S01]  /*f1b0*/  FADD R103, R102, R103 ;  /* 0x0000006766677221 */ /* 0x000fe20000000000 */
[C---:B------:R-:W-:Y:S01]  /*f1c0*/  LEA R14, R10.reuse, UR15, 0x3 ;  /* 0x0000000f0a0e7c11 */ /* 0x040fe2000f8e18ff */
[----:B------:R-:W-:Y:S01]  /*f1d0*/  FADD R106, R13, R106 ;  /* 0x0000006a0d6a7221 */ /* 0x000fe20000000000 */
[----:B------:R-:W-:Y:S01]  /*f1e0*/  IADD3 R10, R10, 0x1, RZ ;  /* 0x000000010a0a7810 */ /* 0x000fe20007ffe0ff */
[----:B------:R-:W1:Y:S01]  /*f1f0*/  MUFU.EX2 R13, R146 ;  /* 0x00000092000d7308 */ /* 0x000e620000000800 */
[----:B------:R-:W-:Y:S01]  /*f200*/  HGMMA.64x32x16.F32.BF16 R216, R24, gdesc[UR24].tnspB, R216, gsb0 ;  /* 0x4060001818d87df0 */ /* 0x000fe200080018d8 */
[----:B------:R-:W-:Y:S01]  /*f210*/  UMOV UR26, UR12 ;  /* 0x0000000c001a7c82 */ /* 0x000fe20008000000 */
[----:B------:R-:W-:Y:S01]  /*f220*/  UMOV UR27, 0x80000020 ;  /* 0x80000020001b7882 */ /* 0x000fe20000000000 */
[----:B------:R-:W-:Y:S01]  /*f230*/  UIADD3 UR12, UR6, 0xac0, URZ ;  /* 0x00000ac0060c7890 */ /* 0x000fe2000fffe03f */
[----:B------:R-:W-:Y:S01]  /*f240*/  FADD R104, R103, R104 ;  /* 0x0000006867687221 */ /* 0x000fe20000000000 */
[----:B------:R-:W-:-:S02]  /*f250*/  PRMT R14, RZ, 0x654, R14 ;  /* 0x00000654ff0e7816 */ /* 0x000fc4000000000e */
[----:B------:R-:W-:-:S04]  /*f260*/  ISETP.NE.AND P3, PT, R10, 0x4, PT ;  /* 0x000000040a00780c */ /* 0x000fc80003f65270 */
[----:B------:R-:W-:Y:S01]  /*f270*/  SEL R10, R10, RZ, P3 ;  /* 0x000000ff0a0a7207 */ /* 0x000fe20001800000 */
        /* <DEDUP_REMOVED lines=32> */
[----:B------:R-:W1:Y:S01]  /*f480*/  MUFU.EX2 R29, R150 ;  /* 0x00000096001d7308 */ /* 0x000e620000000800 */
[----:B------:R-:W-:Y:S01]  /*f490*/  FADD R33, R106, R33 ;  /* 0x000000216a217221 */ /* 0x000fe20000000000 */
[----:B------:R-:W-:Y:S01]  /*f4a0*/  FADD R31, R30, R31 ;  /* 0x0000001f1e1f7221 */ /* 0x000fe20000000000 */
[----:B------:R-:W-:-:S02]  /*f4b0*/  WARPGROUP.ARRIVE ;  /* 0x00000000000079c5 */ /* 0x000fc40000000000 */
[----:B------:R-:W-:Y:S01]  /*f4c0*/  FADD R34, R33, R34 ;  /* 0x0000002221227221 */ /* 0x000fe20000000000 */
[----:B------:R-:W-:-:S03]  /*f4d0*/  FADD R32, R31, R32 ;  /* 0x000000201f207221 */ /* 0x000fc60000000000 */
[----:B------:R-:W-:Y:S01]  /*f4e0*/  HGMMA.64x32x16.F32.BF16 R216, R24, gdesc[UR24].tnspB, R216, gsb0 ;  /* 0x4060001818d87df0 */ /* 0x000fe200080018d8 */
[----:B------:R-:W-:Y:S01]  /*f4f0*/  UMOV UR26, UR8 ;  /* 0x00000008001a7c82 */ /* 0x000fe20008000000 */
[----:B------:R-:W-:Y:S01]  /*f500*/  UMOV UR27, 0x80000020 ;  /* 0x80000020001b7882 */ /* 0x000fe20000000000 */
[----:B------:R-:W-:Y:S01]  /*f510*/  UIADD3 UR8, UR6, 0x340, URZ ;  /* 0x0000034006087890 */ /* 0x000fe2000fffe03f */
[----:B------:R-:W-:Y:S01]  /*f520*/  FADD R35, R34, R35 ;  /* 0x0000002322237221 */ /* 0x000fe20000000000 */
[----:B-1----:R-:W-:-:S03]  /*f530*/  @!P5 FMUL R29, R29, R29 ;  /* 0x0000001d1d1dd220 */ /* 0x002fc60000400000 */
        /* <DEDUP_REMOVED lines=59> */
[----:B------:R-:W-:Y:S01]  /*f8f0*/  UMOV UR18, UR8 ;  /* 0x0000000800127c82 */ /* 0x000fe20008000000 */
[----:B------:R-:W-:Y:S01]  /*f900*/  UMOV UR19, 0x80000020 ;  /* 0x8000002000137882 */ /* 0x000fe20000000000 */
[----:B------:R-:W-:Y:S01]  /*f910*/  UIADD3 UR8, UR6, 0x1340, URZ ;  /* 0x0000134006087890 */ /* 0x000fe2000fffe03f */
        /* <DEDUP_REMOVED lines=14> */
[----:B------:R-:W-:Y:S01]  /*fa00*/  UIADD3 UR18, UR6, 0x1380, URZ ;  /* 0x0000138006127890 */ /* 0x000fe2000fffe03f */
[----:B------:R-:W-:Y:S01]  /*fa10*/  FADD R51, R51, R52 ;  /* 0x0000003433337221 */ /* 0x000fe20000000000 */
[----:B------:R-:W-:Y:S01]  /*fa20*/  UMOV UR19, 0x80000020 ;  /* 0x8000002000137882 */ /* 0x000fe20000000000 */
        /* <DEDUP_REMOVED lines=39> */
[----:B------:R-:W-:Y:S02]  /*fca0*/  FADD R58, R58, R143 ;  /* 0x0000008f3a3a7221 */ /* 0x000fe40000000000 */
[----:B------:R-:W-:-:S02]  /*fcb0*/  FADD R55, R55, R144 ;  /* 0x0000009037377221 */ /* 0x000fc40000000000 */
[----:B------:R-:W-:Y:S02]  /*fcc0*/  FADD R58, R58, R13 ;  /* 0x0000000d3a3a7221 */ /* 0x000fe40000000000 */
[----:B------:R-:W-:Y:S02]  /*fcd0*/  FADD R55, R55, R145 ;  /* 0x0000009137377221 */ /* 0x000fe40000000000 */
[----:B------:R-:W-:Y:S02]  /*fce0*/  FADD R58, R58, R147 ;  /* 0x000000933a3a7221 */ /* 0x000fe40000000000 */
[----:B------:R-:W-:Y:S02]  /*fcf0*/  FADD R55, R55, R148 ;  /* 0x0000009437377221 */ /* 0x000fe40000000000 */
        /* <DEDUP_REMOVED lines=22> */
[----:B------:R-:W-:Y:S02]  /*fe60*/  UIADD3 UR8, UR6, 0xfc0, URZ ;  /* 0x00000fc006087890 */ /* 0x000fe4000fffe03f */
[----:B------:R-:W-:Y:S01]  /*fe70*/  UIADD3 UR6, UR6, 0x13c0, URZ ;  /* 0x000013c006067890 */ /* 0x000fe2000fffe03f */
[----:B------:R-:W-:Y:S02]  /*fe80*/  WARPGROUP.DEPBAR.LE gsb0, 0x0 ;  /* 0x00008000000079c5 */ /* 0x000fe40000010000 */
[----:B------:R-:W-:Y:S02]  /*fe90*/  F2FP.BF16.F32.PACK_AB R24, R145, R144 ;  /* 0x000000909118723e */ /* 0x000fe400000010ff */
[----:B------:R-:W-:-:S02]  /*fea0*/  F2FP.BF16.F32.PACK_AB R26, R21, R148 ;  /* 0x00000094151a723e */ /* 0x000fc400000010ff */
[----:B------:R-:W-:Y:S01]  /*feb0*/  F2FP.BF16.F32.PACK_AB R25, R147, R13 ;  /* 0x0000000d9319723e */ /* 0x000fe200000010ff */
[----:B------:R-:W-:Y:S01]  /*fec0*/  FADD R13, R58, R28 ;  /* 0x0000001c3a0d7221 */ /* 0x000fe20000000000 */
[----:B------:R-:W-:-:S04]  /*fed0*/  F2FP.BF16.F32.PACK_AB R27, R28, R29 ;  /* 0x0000001d1c1b723e */ /* 0x000fc800000010ff */
        /* <DEDUP_REMOVED lines=10> */
[----:B------:R-:W-:Y:S01]  /*ff80*/  UMOV UR10, UR8 ;  /* 0x00000008000a7c82 */ /* 0x000fe20008000000 */
        /* <DEDUP_REMOVED lines=8> */
[----:B------:R1:W-:Y:S02]  /*10010*/  SYNCS.ARRIVE.TRANS64.RED.A1T0 RZ, [R14+URZ], RZ ;  /* 0x000000ff0eff79a7 */ /* 0x0003e4000810043f */
[----:B-1----:R-:W-:-:S04]  /*10020*/  SEL R14, RZ, 0x1, P4 ;  /* 0x00000001ff0e7807 */ /* 0x002fc80002000000 */
[----:B------:R-:W-:Y:S01]  /*10030*/  LOP3.LUT R9, R9, R14, RZ, 0x3c, !PT ;  /* 0x0000000e09097212 */ /* 0x000fe200078e3cff */
[----:B------:R-:W-:Y:S01]  /*10040*/  FADD R14, R55, R21 ;  /* 0x00000015370e7221 */ /* 0x000fe20000000000 */
[----:B------:R-:W-:Y:S06]  /*10050*/  @P2 BRA `(.L_x_31) ;  /* 0x0000000400082947 */ /* 0x000fec0003800000 */
[----:B------:R-:W-:Y:S01]  /*10060*/  ISETP.LT.OR P2, PT, R6, 0x1, !P0 ;  /* 0x000000010600780c */ /* 0x000fe20004741670 */
[----:B------:R-:W-:-:S12]  /*10070*/  BSSY B0, `(.L_x_32) ;  /* 0x000003f000007945 */ /* 0x000fd80003800000 */
[----:B------:R-:W-:Y:S05]  /*10080*/  @P2 BRA `(.L_x_33) ;  /* 0x0000000000f42947 */ /* 0x000fea0003800000 */
[----:B------:R-:W-:Y:S01]  /*10090*/  ISETP.NE.AND P3, PT, R0, RZ, PT ;  /* 0x000000ff0000720c */ /* 0x000fe20003f65270 */
[----:B------:R-:W-:Y:S01]  /*100a0*/  IMAD R21, R4, 0x8, R2 ;  /* 0x0000000804157824 */ /* 0x000fe200078e0202 */
[----:B------:R-:W-:-:S11]  /*100b0*/  SHF.L.U32 R24, R5, 0x1f, RZ ;  /* 0x0000001f05187819 */ /* 0x000fd600000006ff */
.L_x_34:
        /* <DEDUP_REMOVED lines=10> */
.L_x_35:
[----:B-12---:R-:W-:Y:S01]  /*10160*/  IMAD R24, R4, 0x14000, R2 ;  /* 0x0001400004187824 */ /* 0x006fe200078e0202 */
[----:B------:R-:W-:Y:S01]  /*10170*/  R2UR UR49, R21 ;  /* 0x00000000153172ca */ /* 0x000fe200000e0000 */
[----:B------:R-:W-:Y:S01]  /*10180*/  UIADD3 UR38, UP0, UR30, 0x2f0, URZ ;  /* 0x000002f01e267890 */ /* 0x000fe2000ff1e03f */
[C---:B------:R-:W-:Y:S01]  /*10190*/  R2UR UR51, R7.reuse ;  /* 0x00000000073372ca */ /* 0x040fe200000e0000 */
[----:B------:R-:W-:Y:S01]  /*101a0*/  UMOV UR6, 0x0 ;  /* 0x0000000000067882 */ /* 0x000fe20000000000 */
[----:B------:R-:W-:Y:S01]  /*101b0*/  R2UR UR8, R24 ;  /* 0x00000000180872ca */ /* 0x000fe200000e0000 */
[----:B------:R-:W-:Y:S01]  /*101c0*/  UIADD3.X UR39, URZ, UR31, URZ, UP0, !UPT ;  /* 0x0000001f3f277290 */ /* 0x000fe200087fe43f */
[----:B------:R-:W-:Y:S01]  /*101d0*/  VIADD R4, R4, 0x1 ;  /* 0x0000000104047836 */ /* 0x000fe20000000000 */
[----:B------:R-:W-:Y:S01]  /*101e0*/  UMOV UR7, 0x10000000 ;  /* 0x1000000000077882 */ /* 0x000fe20000000000 */
[----:B------:R-:W-:Y:S01]  /*101f0*/  UMOV UR50, URZ ;  /* 0x0000003f00327c82 */ /* 0x000fe20008000000 */
[----:B------:R-:W-:Y:S01]  /*10200*/  UMOV UR34, 0x20 ;  /* 0x0000002000227882 */ /* 0x000fe20000000000 */
[----:B------:R-:W-:Y:S01]  /*10210*/  UMOV UR36, UR52 ;  /* 0x0000003400247c82 */ /* 0x000fe20008000000 */
[----:B------:R-:W-:Y:S01]  /*10220*/  UMOV UR37, UR53 ;  /* 0x0000003500257c82 */ /* 0x000fe20008000000 */
[----:B------:R-:W-:Y:S01]  /*10230*/  UMOV UR26, 0x40 ;  /* 0x00000040001a7882 */ /* 0x000fe20000000000 */
[----:B------:R-:W-:Y:S01]  /*10240*/  UIADD3 UR49, UR49, 0x55000, URZ ;  /* 0x0005500031317890 */ /* 0x000fe2000fffe03f */
[C---:B------:R-:W-:Y:S01]  /*10250*/  ISETP.NE.AND P2, PT, R4.reuse, 0x4, PT ;  /* 0x000000040400780c */ /* 0x040fe20003f45270 */
[----:B------:R-:W-:Y:S01]  /*10260*/  USHF.L.U32 UR51, UR51, 0x8, URZ ;  /* 0x0000000833337899 */ /* 0x000fe2000800063f */
[----:B------:R-:W-:Y:S01]  /*10270*/  IADD3 R7, R7, 0x1, RZ ;  /* 0x0000000107077810 */ /* 0x000fe20007ffe0ff */
[----:B------:R-:W-:Y:S01]  /*10280*/  UIADD3 UR48, UR8, 0x5000, URZ ;  /* 0x0000500008307890 */ /* 0x000fe2000fffe03f */
[----:B------:R-:W-:Y:S01]  /*10290*/  SEL R24, RZ, 0x1, P2 ;  /* 0x00000001ff187807 */ /* 0x000fe20001000000 */
[----:B------:R-:W-:Y:S01]  /*102a0*/  UIADD3 UR32, UR8, 0x9000, URZ ;  /* 0x0000900008207890 */ /* 0x000fe2000fffe03f */
[----:B------:R-:W-:Y:S01]  /*102b0*/  SEL R4, R4, RZ, P2 ;  /* 0x000000ff04047207 */ /* 0x000fe20001000000 */
[----:B------:R-:W-:Y:S01]  /*102c0*/  UIADD3 UR24, UR8, 0xd000, URZ ;  /* 0x0000d00008187890 */ /* 0x000fe2000fffe03f */
[----:B------:R-:W-:Y:S01]  /*102d0*/  LOP3.LUT R5, R5, R24, RZ, 0x3c, !PT ;  /* 0x0000001805057212 */ /* 0x000fe200078e3cff */
[----:B------:R-:W-:-:S02]  /*102e0*/  UIADD3 UR16, UR8, 0x11000, URZ ;  /* 0x0001100008107890 */ /* 0x000fc4000fffe03f */
        /* <DEDUP_REMOVED lines=23> */
.L_x_33:
[----:B------:R-:W-:Y:S05]  /*10460*/  BSYNC B0 ;  /* 0x0000000000007941 */ /* 0x000fea0003800000 */
.L_x_32:
[----:B------:R-:W-:-:S07]  /*10470*/  VIADD R6, R6, 0xffffffff ;  /* 0xffffffff06067836 */ /* 0x000fce0000000000 */
.L_x_31:
[----:B------:R-:W-:Y:S01]  /*10480*/  IADD3 R12, R12, 0x100, RZ ;  /* 0x000001000c0c7810 */ /* 0x000fe20007ffe0ff */
[----:B------:R-:W-:Y:S01]  /*10490*/  IMAD.MOV.U32 R243, RZ, RZ, R17 ;  /* 0x000000fffff37224 */ /* 0x000fe200078e0011 */
[----:B------:R-:W-:Y:S01]  /*104a0*/  MOV R21, R20 ;  /* 0x0000001400157202 */ /* 0x000fe20000000f00 */
[----:B------:R-:W-:Y:S06]  /*104b0*/  @P1 BRA `(.L_x_36) ;  /* 0xffffff9000481947 */ /* 0x000fec000383ffff */
.L_x_24:
[----:B------:R-:W-:-:S13]  /*104c0*/  ISETP.GE.AND P1, PT, R244, 0x1, PT ;  /* 0x00000001f400780c */ /* 0x000fda0003f26270 */
[----:B------:R-:W-:Y:S05]  /*104d0*/  @!P1 BRA `(.L_x_37) ;  /* 0x0000008800c09947 */ /* 0x000fea0003800000 */
[----:B------:R-:W-:Y:S01]  /*104e0*/  IMAD.MOV.U32 R243, RZ, RZ, R17 ;  /* 0x000000fffff37224 */ /* 0x000fe200078e0011 */
[----:B------:R-:W-:Y:S02]  /*104f0*/  MOV R242, R20 ;  /* 0x0000001400f27202 */ /* 0x000fe40000000f00 */
[----:B------:R-:W-:-:S07]  /*10500*/  LOP3.LUT R21, R16, 0x1f, RZ, 0xc0, !PT ;  /* 0x0000001f10157812 */ /* 0x000fce00078ec0ff */
.L_x_51:
[----:B------:R-:W-:Y:S01]  /*10510*/  IMAD R20, R15, 0x8, R2 ;  /* 0x000000080f147824 */ /* 0x000fe200078e0202 */
[----:B------:R-:W-:-:S07]  /*10520*/  SHF.L.U32 R17, R9, 0x1f, RZ ;  /* 0x0000001f09117819 */ /* 0x000fce00000006ff */
.L_x_38:
[----:B--2---:R2:W3:Y:S02]  /*10530*/  SYNCS.PHASECHK.TRANS64.TRYWAIT P1, [R20+URZ+0x55000], R17 ;  /* 0x05500011140075a7 */ /* 0x0044e4000802017f */
[----:B---3--:R-:W-:Y:S05]  /*10540*/  @!P1 NANOSLEEP.SYNCS 0x989680 ;  /* 0x009896800000995d */ /* 0x008fea0003900000 */
[----:B------:R-:W3:Y:S02]  /*10550*/  @!P1 SYNCS.PHASECHK.TRANS64 P1, [R20+URZ+0x55000], R17 ;  /* 0x05500011140095a7 */ /* 0x000ee4000802007f */
[----:B---3--:R-:W-:Y:S05]  /*10560*/  @!P1 BRA `(.L_x_38) ;  /* 0xfffffffc00f09947 */ /* 0x008fea000383ffff */
[----:B------:R-:W-:Y:S05]  /*10570*/  WARPSYNC.ALL ;  /* 0x0000000000007948 */ /* 0x000fea0003800000 */
[----:B------:R-:W-:Y:S01]  /*10580*/  MOV R248, UR14 ;  /* 0x0000000e00f87c02 */ /* 0x000fe20008000f00 */
[----:B------:R-:W-:Y:S01]  /*10590*/  IMAD.MOV.U32 R249, RZ, RZ, -0x7fffffe0 ;  /* 0x80000020fff97424 */ /* 0x000fe200078e00ff */
[----:B------:R-:W-:Y:S01]  /*105a0*/  R2UR UR8, R240 ;  /* 0x00000000f00872ca */ /* 0x000fe200000e0000 */
[----:B-1----:R-:W-:Y:S01]  /*105b0*/  WARPGROUP.ARRIVE ;  /* 0x00000000000079c5 */ /* 0x002fe20000000000 */
[----:B------:R-:W-:Y:S01]  /*105c0*/  R2UR UR9, R241 ;  /* 0x00000000f10972ca */ /* 0x000fe200000e0000 */
[----:B------:R-:W-:Y:S01]  /*105d0*/  IMAD R248, R15, 0x1400, R248 ;  /* 0x000014000ff87824 */ /* 0x000fe200078e02f8 */
[----:B------:R-:W-:Y:S01]  /*105e0*/  R2UR UR11, R249 ;  /* 0x00000000f90b72ca */ /* 0x000fe200000e0000 */
[----:B------:R-:W-:Y:S01]  /*105f0*/  IMAD.MOV.U32 R247, RZ, RZ, -0x7fffffe0 ;  /* 0x80000020fff77424 */ /* 0x000fe200078e00ff */
[----:B------:R-:W-:Y:S01]  /*10600*/  ISETP.NE.AND P1, PT, R8, RZ, PT ;  /* 0x000000ff0800720c */ /* 0x000fe20003f25270 */
[----:B------:R-:W-:Y:S01]  /*10610*/  IMAD.MOV.U32 R249, RZ, RZ, -0x7fffffe0 ;  /* 0x80000020fff97424 */ /* 0x000fe200078e00ff */
[----:B------:R-:W-:-:S02]  /*10620*/  R2UR UR10, R248 ;  /* 0x00000000f80a72ca */ /* 0x000fc400000e0000 */
[----:B------:R-:W-:Y:S02]  /*10630*/  IADD3 R246, R248, 0x2, RZ ;  /* 0x00000002f8f67810 */ /* 0x000fe40007ffe0ff */
[----:B------:R-:W-:-:S09]  /*10640*/  R2UR UR7, R249 ;  /* 0x00000000f90772ca */ /* 0x000fd200000e0000 */
[----:B------:R-:W-:Y:S01]  /*10650*/  HGMMA.64x256x16.F32.BF16 R24, gdesc[UR8], RZ, !UPT, gsb0 ;  /* 0x03e00000081879f0 */ /* 0x000fe2000c0018ff */
[----:B------:R-:W-:Y:S02]  /*10660*/  R2UR UR10, R246 ;  /* 0x00000000f60a72ca */ /* 0x000fe400000e0000 */
[----:B------:R-:W-:Y:S01]  /*10670*/  R2UR UR11, R247 ;  /* 0x00000000f70b72ca */ /* 0x000fe200000e0000 */
[----:B------:R-:W-:Y:S01]  /*10680*/  IMAD.MOV.U32 R247, RZ, RZ, -0x7fffffe0 ;  /* 0x80000020fff77424 */ /* 0x000fe200078e00ff */
[----:B------:R-:W-:Y:S02]  /*10690*/  R2UR UR8, R238 ;  /* 0x00000000ee0872ca */ /* 0x000fe400000e0000 */
[----:B------:R-:W-:Y:S02]  /*106a0*/  R2UR UR9, R239 ;  /* 0x00000000ef0972ca */ /* 0x000fe400000e0000 */
[----:B------:R-:W-:Y:S01]  /*106b0*/  IADD3 R246, R248, 0x400, RZ ;  /* 0x00000400f8f67810 */ /* 0x000fe20007ffe0ff */
[----:B------:R-:W-:-:S02]  /*106c0*/  WARPGROUP.DEPBAR.LE gsb0, 0x0 ;  /* 0x00008000000079c5 */ /* 0x000fc40000010000 */
[----:B------:R-:W-:-:S15]  /*106d0*/  WARPGROUP.ARRIVE ;  /* 0x00000000000079c5 */ /* 0x000fde0000000000 */
[----:B------:R-:W-:-:S01]  /*106e0*/  NOP ;  /* 0x0000000000007918 */ /* 0x000fc20000000000 */
[----:B------:R-:W-:Y:S01]  /*106f0*/  HGMMA.64x256x16.F32.BF16 R24, gdesc[UR8], R24, gsb0 ;  /* 0x03e00000081879f0 */ /* 0x000fe20008001818 */
        /* <DEDUP_REMOVED lines=45> */
[----:B------:R-:W-:Y:S02]  /*109d0*/  IADD3 R246, R248, 0xc02, RZ ;  /* 0x00000c02f8f67810 */ /* 0x000fe40007ffe0ff */
[----:B------:R-:W-:Y:S01]  /*109e0*/  R2UR UR59, R247 ;  /* 0x00000000f73b72ca */ /* 0x000fe200000e0000 */
[----:B------:R-:W-:Y:S01]  /*109f0*/  IMAD.MOV.U32 R247, RZ, RZ, -0x7fffffe0 ;  /* 0x80000020fff77424 */ /* 0x000fe200078e00ff */
[----:B------:R-:W-:-:S02]  /*10a00*/  R2UR UR58, R246 ;  /* 0x00000000f63a72ca */ /* 0x000fc400000e0000 */
[----:B------:R-:W-:Y:S02]  /*10a10*/  IADD3 R246, R248, 0x1000, RZ ;  /* 0x00001000f8f67810 */ /* 0x000fe40007ffe0ff */
[----:B------:R-:W-:Y:S02]  /*10a20*/  R2UR UR47, R247 ;  /* 0x00000000f72f72ca */ /* 0x000fe400000e0000 */
[----:B------:R-:W-:Y:S02]  /*10a30*/  R2UR UR46, R246 ;  /* 0x00000000f62e72ca */ /* 0x000fe400000e0000 */
[----:B------:R-:W-:-:S04]  /*10a40*/  IADD3 R248, R248, 0x1002, RZ ;  /* 0x00001002f8f87810 */ /* 0x000fc80007ffe0ff */
[----:B------:R-:W-:Y:S01]  /*10a50*/  R2UR UR6, R248 ;  /* 0x00000000f80672ca */ /* 0x000fe200000e0000 */
        /* <DEDUP_REMOVED lines=17> */
[----:B------:R-:W-:Y:S01]  /*10b70*/  ISETP.LT.OR P2, PT, R6, 0x1, !P0 ;  /* 0x000000010600780c */ /* 0x000fe20004741670 */
[----:B------:R-:W-:-:S12]  /*10b80*/  BSSY B0, `(.L_x_40) ;  /* 0x000003f000007945 */ /* 0x000fd80003800000 */
[----:B------:R-:W-:Y:S05]  /*10b90*/  @P2 BRA `(.L_x_41) ;  /* 0x0000000000f42947 */ /* 0x000fea0003800000 */
[----:B------:R-:W-:Y:S02]  /*10ba0*/  ISETP.NE.AND P3, PT, R0, RZ, PT ;  /* 0x000000ff0000720c */ /* 0x000fe40003f65270 */
[----:B--2---:R-:W-:Y:S02]  /*10bb0*/  LEA R17, R4, R2, 0x3 ;  /* 0x0000000204117211 */ /* 0x004fe400078e18ff */
[----:B------:R-:W-:-:S09]  /*10bc0*/  SHF.L.U32 R20, R5, 0x1f, RZ ;  /* 0x0000001f05147819 */ /* 0x000fd200000006ff */
.L_x_42:
        /* <DEDUP_REMOVED lines=10> */
.L_x_43:
[----:B-12---:R-:W-:Y:S01]  /*10c70*/  IMAD R20, R4, 0x14000, R2 ;  /* 0x0001400004147824 */ /* 0x006fe200078e0202 */
        /* <DEDUP_REMOVED lines=8> */
[----:B------:R-:W-:Y:S01]  /*10d00*/  IADD3 R4, R4, 0x1, RZ ;  /* 0x0000000104047810 */ /* 0x000fe20007ffe0ff */
[----:B------:R-:W-:Y:S01]  /*10d10*/  UMOV UR50, URZ ;  /* 0x0000003f00327c82 */ /* 0x000fe20008000000 */
[----:B------:R-:W-:Y:S01]  /*10d20*/  UMOV UR34, 0x20 ;  /* 0x0000002000227882 */ /* 0x000fe20000000000 */
[----:B------:R-:W-:Y:S01]  /*10d30*/  UMOV UR36, UR52 ;  /* 0x0000003400247c82 */ /* 0x000fe20008000000 */
[----:B------:R-:W-:Y:S01]  /*10d40*/  UMOV UR37, UR53 ;  /* 0x0000003500257c82 */ /* 0x000fe20008000000 */
        /* <DEDUP_REMOVED lines=34> */
.L_x_41:
[----:B------:R-:W-:Y:S05]  /*10f70*/  BSYNC B0 ;  /* 0x0000000000007941 */ /* 0x000fea0003800000 */
.L_x_40:
[----:B------:R-:W-:-:S07]  /*10f80*/  VIADD R6, R6, 0xffffffff ;  /* 0xffffffff06067836 */ /* 0x000fce0000000000 */
.L_x_39:
[C---:B------:R-:W-:Y:S01]  /*10f90*/  VIADD R246, R12.reuse, 0x8 ;  /* 0x000000080cf67836 */ /* 0x040fe20000000000 */
[C---:B--2---:R-:W-:Y:S01]  /*10fa0*/  IADD3 R20, R12.reuse, 0x1, RZ ;  /* 0x000000010c147810 */ /* 0x044fe20007ffe0ff */
[----:B------:R-:W-:Y:S05]  /*10fb0*/  WARPSYNC.ALL ;  /* 0x0000000000007948 */ /* 0x000fea0003800000 */
[-C--:B------:R-:W-:Y:S01]  /*10fc0*/  ISETP.GE.AND P3, PT, R3, R246.reuse, PT ;  /* 0x000000f60300720c */ /* 0x080fe20003f66270 */
[----:B------:R-:W-:Y:S01]  /*10fd0*/  ULDC UR6, c[0x0][0x604] ;  /* 0x0001810000067ab9 */ /* 0x000fe20000000800 */
[C---:B------:R-:W-:Y:S01]  /*10fe0*/  ISETP.GE.AND P4, PT, R11.reuse, R246, PT ;  /* 0x000000f60b00720c */ /* 0x040fe20003f86270 */
[C---:B------:R-:W-:Y:S01]  /*10ff0*/  VIADD R246, R12.reuse, 0x10 ;  /* 0x000000100cf67836 */ /* 0x040fe20000000000 */
[-C--:B------:R-:W-:Y:S01]  /*11000*/  ISETP.GE.AND P5, PT, R11, R20.reuse, PT ;  /* 0x000000140b00720c */ /* 0x080fe20003fa6270 */
[----:B------:R-:W-:Y:S01]  /*11010*/  VIADD R15, R15, 0x1 ;  /* 0x000000010f0f7836 */ /* 0x000fe20000000000 */
[----:B------:R-:W-:Y:S01]  /*11020*/  ISETP.GE.AND P6, PT, R3, R20, PT ;  /* 0x000000140300720c */ /* 0x000fe20003fc6270 */
[----:B------:R-:W-:Y:S01]  /*11030*/  BSSY B0, `(.L_x_44) ;  /* 0x0000230000007945 */ /* 0x000fe20003800000 */
[----:B------:R-:W-:-:S02]  /*11040*/  IADD3 R20, R12, 0x9, RZ ;  /* 0x000000090c147810 */ /* 0x000fc40007ffe0ff */
[----:B------:R-:W-:Y:S02]  /*11050*/  FSEL R27, R27, -INF , P5 ;  /* 0xff8000001b1b7808 */ /* 0x000fe40002800000 */
[----:B------:R-:W-:Y:S02]  /*11060*/  FSEL R28, R28, -INF , P3 ;  /* 0xff8000001c1c7808 */ /* 0x000fe40001800000 */
[----:B------:R-:W-:Y:S02]  /*11070*/  FSEL R25, R25, -INF , P6 ;  /* 0xff80000019197808 */ /* 0x000fe40003000000 */
[-C--:B------:R-:W-:Y:S02]  /*11080*/  ISETP.GE.AND P5, PT, R3, R246.reuse, PT ;  /* 0x000000f60300720c */ /* 0x080fe40003fa6270 */
[C---:B------:R-:W-:Y:S01]  /*11090*/  ISETP.GE.AND P3, PT, R11.reuse, R246, PT ;  /* 0x000000f60b00720c */ /* 0x040fe20003f66270 */
[----:B------:R-:W-:Y:S01]  /*110a0*/  VIADD R246, R12, 0x18 ;  /* 0x000000180cf67836 */ /* 0x000fe20000000000 */
[----:B------:R-:W-:-:S02]  /*110b0*/  ISETP.GE.AND P6, PT, R11, R20, PT ;  /* 0x000000140b00720c */ /* 0x000fc40003fc6270 */
[----:B------:R-:W-:Y:S02]  /*110c0*/  ISETP.GE.AND P2, PT, R3, R20, PT ;  /* 0x000000140300720c */ /* 0x000fe40003f46270 */
[----:B------:R-:W-:Y:S02]  /*110d0*/  IADD3 R20, R12, 0x11, RZ ;  /* 0x000000110c147810 */ /* 0x000fe40007ffe0ff */
[----:B------:R-:W-:Y:S02]  /*110e0*/  FSEL R31, R31, -INF , P6 ;  /* 0xff8000001f1f7808 */ /* 0x000fe40003000000 */
[----:B------:R-:W-:Y:S02]  /*110f0*/  FSEL R32, R32, -INF , P5 ;  /* 0xff80000020207808 */ /* 0x000fe40002800000 */
[----:B------:R-:W-:Y:S02]  /*11100*/  FSEL R29, R29, -INF , P2 ;  /* 0xff8000001d1d7808 */ /* 0x000fe40001000000 */
[----:B------:R-:W-:-:S02]  /*11110*/  ISETP.GE.AND P6, PT, R3, R246, PT ;  /* 0x000000f60300720c */ /* 0x000fc40003fc6270 */
[C---:B------:R-:W-:Y:S01]  /*11120*/  ISETP.GE.AND P5, PT, R11.reuse, R246, PT ;  /* 0x000000f60b00720c */ /* 0x040fe20003fa6270 */
[----:B------:R-:W-:Y:S01]  /*11130*/  VIADD R246, R12, 0x20 ;  /* 0x000000200cf67836 */ /* 0x000fe20000000000 */
[----:B------:R-:W-:Y:S02]  /*11140*/  FSEL R30, R30, -INF , P4 ;  /* 0xff8000001e1e7808 */ /* 0x000fe40002000000 */
[-C--:B------:R-:W-:Y:S02]  /*11150*/  ISETP.GE.AND P2, PT, R11, R20.reuse, PT ;  /* 0x000000140b00720c */ /* 0x080fe40003f46270 */
[----:B------:R-:W-:Y:S02]  /*11160*/  ISETP.GE.AND P4, PT, R3, R20, PT ;  /* 0x000000140300720c */ /* 0x000fe40003f86270 */
[----:B------:R-:W-:Y:S02]  /*11170*/  IADD3 R20, R12, 0x19, RZ ;  /* 0x000000190c147810 */ /* 0x000fe40007ffe0ff */
[----:B------:R-:W-:-:S02]  /*11180*/  FSEL R35, R35, -INF , P2 ;  /* 0xff80000023237808 */ /* 0x000fc40001000000 */
[----:B------:R-:W-:Y:S02]  /*11190*/  FSEL R36, R36, -INF , P6 ;  /* 0xff80000024247808 */ /* 0x000fe40003000000 */
[----:B------:R-:W-:Y:S02]  /*111a0*/  FSEL R33, R33, -INF , P4 ;  /* 0xff80000021217808 */ /* 0x000fe40002000000 */
[-C--:B------:R-:W-:Y:S02]  /*111b0*/  ISETP.GE.AND P2, PT, R3, R246.reuse, PT ;  /* 0x000000f60300720c */ /* 0x080fe40003f46270 */
[C---:B------:R-:W-:Y:S01]  /*111c0*/  ISETP.GE.AND P6, PT, R11.reuse, R246, PT ;  /* 0x000000f60b00720c */ /* 0x040fe20003fc6270 */
[----:B------:R-:W-:Y:S01]  /*111d0*/  VIADD R246, R12, 0x28 ;  /* 0x000000280cf67836 */ /* 0x000fe20000000000 */
[----:B------:R-:W-:Y:S02]  /*111e0*/  FSEL R34, R34, -INF , P3 ;  /* 0xff80000022227808 */ /* 0x000fe40001800000 */
        /* <DEDUP_REMOVED lines=116> */
[----:B------:R-:W-:Y:S02]  /*11930*/  FSEL R81, R81, -INF , P5 ;  /* 0xff80000051517808 */ /* 0x000fe40002800000 */
[-C--:B------:R-:W-:Y:S02]  /*11940*/  ISETP.GE.AND P3, PT, R3, R246.reuse, PT ;  /* 0x000000f60300720c */ /* 0x080fe40003f66270 */
[----:B------:R-:W-:Y:S01]  /*11950*/  ISETP.GE.AND P4, PT, R11, R246, PT ;  /* 0x000000f60b00720c */ /* 0x000fe20003f86270 */
[----:B------:R-:W-:Y:S01]  /*11960*/  VIADD R246, R12, 0x88 ;  /* 0x000000880cf67836 */ /* 0x000fe20000000000 */
[----:B------:R-:W-:-:S02]  /*11970*/  ISETP.GE.AND P6, PT, R3, R20, PT ;  /* 0x000000140300720c */ /* 0x000fc40003fc6270 */
[----:B------:R-:W-:Y:S02]  /*11980*/  ISETP.GE.AND P5, PT, R11, R20, PT ;  /* 0x000000140b00720c */ /* 0x000fe40003fa6270 */
[----:B------:R-:W-:Y:S02]  /*11990*/  IADD3 R20, R12, 0x81, RZ ;  /* 0x000000810c147810 */ /* 0x000fe40007ffe0ff */
[----:B------:R-:W-:Y:S02]  /*119a0*/  FSEL R86, R86, -INF , P2 ;  /* 0xff80000056567808 */ /* 0x000fe40001000000 */
[----:B------:R-:W-:Y:S02]  /*119b0*/  FSEL R85, R85, -INF , P6 ;  /* 0xff80000055557808 */ /* 0x000fe40003000000 */
[----:B------:R-:W-:Y:S02]  /*119c0*/  FSEL R87, R87, -INF , P5 ;  /* 0xff80000057577808 */ /* 0x000fe40002800000 */
[----:B------:R-:W-:-:S02]  /*119d0*/  FSEL R88, R88, -INF , P3 ;  /* 0xff80000058587808 */ /* 0x000fc40001800000 */
[-C--:B------:R-:W-:Y:S02]  /*119e0*/  ISETP.GE.AND P2, PT, R3, R20.reuse, PT ;  /* 0x000000140300720c */ /* 0x080fe40003f46270 */
[----:B------:R-:W-:Y:S02]  /*119f0*/  ISETP.GE.AND P6, PT, R11, R20, PT ;  /* 0x000000140b00720c */ /* 0x000fe40003fc6270 */
[-C--:B------:R-:W-:Y:S02]  /*11a00*/  ISETP.GE.AND P5, PT, R3, R246.reuse, PT ;  /* 0x000000f60300720c */ /* 0x080fe40003fa6270 */
[----:B------:R-:W-:Y:S01]  /*11a10*/  ISETP.GE.AND P3, PT, R11, R246, PT ;  /* 0x000000f60b00720c */ /* 0x000fe20003f66270 */
[C---:B------:R-:W-:Y:S01]  /*11a20*/  VIADD R246, R12.reuse, 0x90 ;  /* 0x000000900cf67836 */ /* 0x040fe20000000000 */
[----:B------:R-:W-:Y:S02]  /*11a30*/  IADD3 R20, R12, 0x89, RZ ;  /* 0x000000890c147810 */ /* 0x000fe40007ffe0ff */
[----:B------:R-:W-:-:S02]  /*11a40*/  FSEL R89, R89, -INF , P2 ;  /* 0xff80000059597808 */ /* 0x000fc40001000000 */
[----:B------:R-:W-:Y:S02]  /*11a50*/  ISETP.GE.AND P2, PT, R11, R20, PT ;  /* 0x000000140b00720c */ /* 0x000fe40003f46270 */
[----:B------:R-:W-:Y:S02]  /*11a60*/  FSEL R91, R91, -INF , P6 ;  /* 0xff8000005b5b7808 */ /* 0x000fe40003000000 */
[----:B------:R-:W-:Y:S02]  /*11a70*/  FSEL R90, R90, -INF , P4 ;  /* 0xff8000005a5a7808 */ /* 0x000fe40002000000 */
[C---:B------:R-:W-:Y:S02]  /*11a80*/  ISETP.GE.AND P6, PT, R3.reuse, R246, PT ;  /* 0x000000f60300720c */ /* 0x040fe40003fc6270 */
[----:B------:R-:W-:Y:S02]  /*11a90*/  ISETP.GE.AND P4, PT, R3, R20, PT ;  /* 0x000000140300720c */ /* 0x000fe40003f86270 */
[----:B------:R-:W-:-:S02]  /*11aa0*/  IADD3 R20, R12, 0x91, RZ ;  /* 0x000000910c147810 */ /* 0x000fc40007ffe0ff */
[----:B------:R-:W-:Y:S02]  /*11ab0*/  FSEL R95, R95, -INF , P2 ;  /* 0xff8000005f5f7808 */ /* 0x000fe40001000000 */
[-C--:B------:R-:W-:Y:S02]  /*11ac0*/  ISETP.GE.AND P2, PT, R3, R12.reuse, PT ;  /* 0x0000000c0300720c */ /* 0x080fe40003f46270 */
[----:B------:R-:W-:Y:S02]  /*11ad0*/  FSEL R96, R96, -INF , P6 ;  /* 0xff80000060607808 */ /* 0x000fe40003000000 */
[----:B------:R-:W-:Y:S02]  /*11ae0*/  FSEL R92, R92, -INF , P5 ;  /* 0xff8000005c5c7808 */ /* 0x000fe40002800000 */
[----:B------:R-:W-:Y:S02]  /*11af0*/  FSEL R94, R94, -INF , P3 ;  /* 0xff8000005e5e7808 */ /* 0x000fe40001800000 */
[----:B------:R-:W-:-:S02]  /*11b00*/  ISETP.GE.AND P6, PT, R11, R12, PT ;  /* 0x0000000c0b00720c */ /* 0x000fc40003fc6270 */
[----:B------:R-:W-:Y:S02]  /*11b10*/  ISETP.GE.AND P5, PT, R11, R246, PT ;  /* 0x000000f60b00720c */ /* 0x000fe40003fa6270 */
[----:B------:R-:W-:Y:S02]  /*11b20*/  ISETP.GE.AND P3, PT, R3, R20, PT ;  /* 0x000000140300720c */ /* 0x000fe40003f66270 */
[----:B------:R-:W-:Y:S02]  /*11b30*/  IADD3 R246, R12, 0x99, RZ ;  /* 0x000000990cf67810 */ /* 0x000fe40007ffe0ff */
[----:B------:R-:W-:Y:S02]  /*11b40*/  FSEL R24, R24, -INF , P2 ;  /* 0xff80000018187808 */ /* 0x000fe40001000000 */
[----:B------:R-:W-:Y:S02]  /*11b50*/  FSEL R26, R26, -INF , P6 ;  /* 0xff8000001a1a7808 */ /* 0x000fe40003000000 */
[----:B------:R-:W-:-:S02]  /*11b60*/  FSEL R97, R97, -INF , P3 ;  /* 0xff80000061617808 */ /* 0x000fc40001800000 */
[-C--:B------:R-:W-:Y:S02]  /*11b70*/  ISETP.GE.AND P6, PT, R3, R246.reuse, PT ;  /* 0x000000f60300720c */ /* 0x080fe40003fc6270 */
[----:B------:R-:W-:Y:S02]  /*11b80*/  ISETP.GE.AND P3, PT, R11, R246, PT ;  /* 0x000000f60b00720c */ /* 0x000fe40003f66270 */
        /* <DEDUP_REMOVED lines=50> */
[----:B------:R-:W-:Y:S02]  /*11eb0*/  FSEL R93, R93, -INF , P4 ;  /* 0xff8000005d5d7808 */ /* 0x000fe40002000000 */
[----:B------:R-:W-:-:S02]  /*11ec0*/  FMNMX R17, R73, R246, !PT ;  /* 0x000000f649117209 */ /* 0x000fc40007800000 */
[----:B------:R-:W-:Y:S01]  /*11ed0*/  ISETP.GE.AND P4, PT, R11, R20, PT ;  /* 0x000000140b00720c */ /* 0x000fe20003f86270 */
[----:B------:R-:W-:Y:S01]  /*11ee0*/  VIADD R20, R12, 0x98 ;  /* 0x000000980c147836 */ /* 0x000fe20000000000 */
[----:B------:R-:W-:Y:S02]  /*11ef0*/  FMNMX R245, R75, R248, !PT ;  /* 0x000000f84bf57209 */ /* 0x000fe40007800000 */
[----:B------:R-:W-:Y:S02]  /*11f00*/  FMNMX R246, R76, R17, !PT ;  /* 0x000000114cf67209 */ /* 0x000fe40007800000 */
[----:B------:R-:W-:Y:S02]  /*11f10*/  FMNMX R248, R78, R245, !PT ;  /* 0x000000f54ef87209 */ /* 0x000fe40007800000 */
[----:B------:R-:W-:Y:S02]  /*11f20*/  FSEL R98, R98, -INF , P5 ;  /* 0xff80000062627808 */ /* 0x000fe40002800000 */
[----:B------:R-:W-:-:S02]  /*11f30*/  ISETP.GE.AND P5, PT, R3, R20, PT ;  /* 0x000000140300720c */ /* 0x000fc40003fa6270 */
[----:B------:R-:W-:Y:S01]  /*11f40*/  ISETP.GE.AND P2, PT, R11, R20, PT ;  /* 0x000000140b00720c */ /* 0x000fe20003f46270 */
[----:B------:R-:W-:Y:S01]  /*11f50*/  VIADD R20, R12, 0xa0 ;  /* 0x000000a00c147836 */ /* 0x000fe20000000000 */
[----:B------:R-:W-:Y:S02]  /*11f60*/  FMNMX R17, R77, R246, !PT ;  /* 0x000000f64d117209 */ /* 0x000fe40007800000 */
[----:B------:R-:W-:Y:S02]  /*11f70*/  FMNMX R245, R79, R248, !PT ;  /* 0x000000f84ff57209 */ /* 0x000fe40007800000 */
[----:B------:R-:W-:Y:S02]  /*11f80*/  FSEL R99, R99, -INF , P4 ;  /* 0xff80000063637808 */ /* 0x000fe40002000000 */
[----:B------:R-:W-:Y:S02]  /*11f90*/  FSEL R100, R100, -INF , P5 ;  /* 0xff80000064647808 */ /* 0x000fe40002800000 */
[----:B------:R-:W-:-:S02]  /*11fa0*/  FMNMX R246, R80, R17, !PT ;  /* 0x0000001150f67209 */ /* 0x000fc40007800000 */
[-C--:B------:R-:W-:Y:S02]  /*11fb0*/  ISETP.GE.AND P4, PT, R3, R20.reuse, PT ;  /* 0x000000140300720c */ /* 0x080fe40003f86270 */
[----:B------:R-:W-:Y:S02]  /*11fc0*/  ISETP.GE.AND P5, PT, R11, R20, PT ;  /* 0x000000140b00720c */ /* 0x000fe40003fa6270 */
[----:B------:R-:W-:Y:S02]  /*11fd0*/  FMNMX R248, R82, R245, !PT ;  /* 0x000000f552f87209 */ /* 0x000fe40007800000 */
[----:B------:R-:W-:Y:S02]  /*11fe0*/  IADD3 R20, R12, 0xa1, RZ ;  /* 0x000000a10c147810 */ /* 0x000fe40007ffe0ff */
[----:B------:R-:W-:Y:S02]  /*11ff0*/  FMNMX R17, R81, R246, !PT ;  /* 0x000000f651117209 */ /* 0x000fe40007800000 */
[----:B------:R-:W-:-:S02]  /*12000*/  FSEL R102, R102, -INF , P2 ;  /* 0xff80000066667808 */ /* 0x000fc40001000000 */
[----:B------:R-:W-:Y:S02]  /*12010*/  FSEL R101, R101, -INF , P6 ;  /* 0xff80000065657808 */ /* 0x000fe40003000000 */
[----:B------:R-:W-:Y:S02]  /*12020*/  FMNMX R245, R83, R248, !PT ;  /* 0x000000f853f57209 */ /* 0x000fe40007800000 */
[-C--:B------:R-:W-:Y:S02]  /*12030*/  ISETP.GE.AND P2, PT, R3, R20.reuse, PT ;  /* 0x000000140300720c */ /* 0x080fe40003f46270 */
[----:B------:R-:W-:Y:S01]  /*12040*/  ISETP.GE.AND P6, PT, R11, R20, PT ;  /* 0x000000140b00720c */ /* 0x000fe20003fc6270 */
[----:B------:R-:W-:Y:S01]  /*12050*/  VIADD R20, R12, 0xa8 ;  /* 0x000000a80c147836 */ /* 0x000fe20000000000 */
[----:B------:R-:W-:Y:S02]  /*12060*/  FMNMX R246, R84, R17, !PT ;  /* 0x0000001154f67209 */ /* 0x000fe40007800000 */
[----:B------:R-:W-:-:S02]  /*12070*/  FMNMX R248, R86, R245, !PT ;  /* 0x000000f556f87209 */ /* 0x000fc40007800000 */
[----:B------:R-:W-:Y:S02]  /*12080*/  FSEL R103, R103, -INF , P3 ;  /* 0xff80000067677808 */ /* 0x000fe40001800000 */
[----:B------:R-:W-:Y:S02]  /*12090*/  FSEL R104, R104, -INF , P4 ;  /* 0xff80000068687808 */ /* 0x000fe40002000000 */
[-C--:B------:R-:W-:Y:S02]  /*120a0*/  ISETP.GE.AND P3, PT, R3, R20.reuse, PT ;  /* 0x000000140300720c */ /* 0x080fe40003f66270 */
[----:B------:R-:W-:Y:S02]  /*120b0*/  ISETP.GE.AND P4, PT, R11, R20, PT ;  /* 0x000000140b00720c */ /* 0x000fe40003f86270 */
[----:B------:R-:W-:Y:S02]  /*120c0*/  FMNMX R17, R85, R246, !PT ;  /* 0x000000f655117209 */ /* 0x000fe40007800000 */
[----:B------:R-:W-:-:S02]  /*120d0*/  IADD3 R20, R12, 0xa9, RZ ;  /* 0x000000a90c147810 */ /* 0x000fc40007ffe0ff */
[----:B------:R-:W-:Y:S02]  /*120e0*/  FMNMX R245, R87, R248, !PT ;  /* 0x000000f857f57209 */ /* 0x000fe40007800000 */
[----:B------:R-:W-:Y:S02]  /*120f0*/  FSEL R106, R106, -INF , P5 ;  /* 0xff8000006a6a7808 */ /* 0x000fe40002800000 */
[----:B------:R-:W-:Y:S02]  /*12100*/  FSEL R105, R105, -INF , P2 ;  /* 0xff80000069697808 */ /* 0x000fe40001000000 */
[----:B------:R-:W-:Y:S02]  /*12110*/  FMNMX R246, R88, R17, !PT ;  /* 0x0000001158f67209 */ /* 0x000fe40007800000 */
[-C--:B------:R-:W-:Y:S02]  /*12120*/  ISETP.GE.AND P5, PT, R3, R20.reuse, PT ;  /* 0x000000140300720c */ /* 0x080fe40003fa6270 */
[----:B------:R-:W-:Y:S01]  /*12130*/  ISETP.GE.AND P2, PT, R11, R20, PT ;  /* 0x000000140b00720c */ /* 0x000fe20003f46270 */
[----:B------:R-:W-:Y:S01]  /*12140*/  VIADD R20, R12, 0xb0 ;  /* 0x000000b00c147836 */ /* 0x000fe20000000000 */
[----:B------:R-:W-:-:S02]  /*12150*/  FMNMX R248, R90, R245, !PT ;  /* 0x000000f55af87209 */ /* 0x000fc40007800000 */
[----:B------:R-:W-:Y:S02]  /*12160*/  FMNMX R17, R89, R246, !PT ;  /* 0x000000f659117209 */ /* 0x000fe40007800000 */
[----:B------:R-:W-:Y:S02]  /*12170*/  FMNMX R245, R91, R248, !PT ;  /* 0x000000f85bf57209 */ /* 0x000fe40007800000 */
[----:B------:R-:W-:Y:S02]  /*12180*/  FSEL R107, R107, -INF , P6 ;  /* 0xff8000006b6b7808 */ /* 0x000fe40003000000 */
[----:B------:R-:W-:Y:S02]  /*12190*/  FSEL R108, R108, -INF , P3 ;  /* 0xff8000006c6c7808 */ /* 0x000fe40001800000 */
[-C--:B------:R-:W-:Y:S02]  /*121a0*/  ISETP.GE.AND P6, PT, R3, R20.reuse, PT ;  /* 0x000000140300720c */ /* 0x080fe40003fc6270 */
[----:B------:R-:W-:-:S02]  /*121b0*/  ISETP.GE.AND P3, PT, R11, R20, PT ;  /* 0x000000140b00720c */ /* 0x000fc40003f66270 */
[----:B------:R-:W-:Y:S02]  /*121c0*/  IADD3 R20, R12, 0xb1, RZ ;  /* 0x000000b10c147810 */ /* 0x000fe40007ffe0ff */
[----:B------:R-:W-:Y:S02]  /*121d0*/  FMNMX R246, R92, R17, !PT ;  /* 0x000000115cf67209 */ /* 0x000fe40007800000 */
[----:B------:R-:W-:Y:S02]  /*121e0*/  FMNMX R248, R94, R245, !PT ;  /* 0x000000f55ef87209 */ /* 0x000fe40007800000 */
[----:B------:R-:W-:Y:S02]  /*121f0*/  FSEL R110, R110, -INF , P4 ;  /* 0xff8000006e6e7808 */ /* 0x000fe40002000000 */
[----:B------:R-:W-:Y:S02]  /*12200*/  FSEL R109, R109, -INF , P5 ;  /* 0xff8000006d6d7808 */ /* 0x000fe40002800000 */
[----:B------:R-:W-:-:S02]  /*12210*/  ISETP.GE.AND P4, PT, R3, R20, PT ;  /* 0x000000140300720c */ /* 0x000fc40003f86270 */
[----:B------:R-:W-:Y:S01]  /*12220*/  ISETP.GE.AND P5, PT, R11, R20, PT ;  /* 0x000000140b00720c */ /* 0x000fe20003fa6270 */
[----:B------:R-:W-:Y:S01]  /*12230*/  VIADD R20, R12, 0xb8 ;  /* 0x000000b80c147836 */ /* 0x000fe20000000000 */
[----:B------:R-:W-:Y:S02]  /*12240*/  FMNMX R17, R93, R246, !PT ;  /* 0x000000f65d117209 */ /* 0x000fe40007800000 */
[----:B------:R-:W-:Y:S02]  /*12250*/  FMNMX R245, R95, R248, !PT ;  /* 0x000000f85ff57209 */ /* 0x000fe40007800000 */
[----:B------:R-:W-:Y:S02]  /*12260*/  FMNMX R246, R96, R17, !PT ;  /* 0x0000001160f67209 */ /* 0x000fe40007800000 */
[----:B------:R-:W-:Y:S02]  /*12270*/  FSEL R111, R111, -INF , P2 ;  /* 0xff8000006f6f7808 */ /* 0x000fe40001000000 */
[----:B------:R-:W-:-:S02]  /*12280*/  FSEL R112, R112, -INF , P6 ;  /* 0xff80000070707808 */ /* 0x000fc40003000000 */
[----:B------:R-:W-:Y:S02]  /*12290*/  FMNMX R248, R98, R245, !PT ;  /* 0x000000f562f87209 */ /* 0x000fe40007800000 */
[-C--:B------:R-:W-:Y:S02]  /*122a0*/  ISETP.GE.AND P2, PT, R3, R20.reuse, PT ;  /* 0x000000140300720c */ /* 0x080fe40003f46270 */
[----:B------:R-:W-:Y:S02]  /*122b0*/  ISETP.GE.AND P6, PT, R11, R20, PT ;  /* 0x000000140b00720c */ /* 0x000fe40003fc6270 */
[----:B------:R-:W-:Y:S02]  /*122c0*/  IADD3 R20, R12, 0xb9, RZ ;  /* 0x000000b90c147810 */ /* 0x000fe40007ffe0ff */
[----:B------:R-:W-:Y:S02]  /*122d0*/  FMNMX R17, R97, R246, !PT ;  /* 0x000000f661117209 */ /* 0x000fe40007800000 */
[----:B------:R-:W-:-:S02]  /*122e0*/  FMNMX R245, R99, R248, !PT ;  /* 0x000000f863f57209 */ /* 0x000fc40007800000 */
[----:B------:R-:W-:Y:S02]  /*122f0*/  FSEL R114, R114, -INF , P3 ;  /* 0xff80000072727808 */ /* 0x000fe40001800000 */
[----:B------:R-:W-:Y:S02]  /*12300*/  FSEL R113, R113, -INF , P4 ;  /* 0xff80000071717808 */ /* 0x000fe40002000000 */
[-C--:B------:R-:W-:Y:S02]  /*12310*/  ISETP.GE.AND P3, PT, R3, R20.reuse, PT ;  /* 0x000000140300720c */ /* 0x080fe40003f66270 */
[----:B------:R-:W-:Y:S01]  /*12320*/  ISETP.GE.AND P4, PT, R11, R20, PT ;  /* 0x000000140b00720c */ /* 0x000fe20003f86270 */
[----:B------:R-:W-:Y:S01]  /*12330*/  VIADD R20, R12, 0xc0 ;  /* 0x000000c00c147836 */ /* 0x000fe20000000000 */
[----:B------:R-:W-:Y:S02]  /*12340*/  FMNMX R246, R100, R17, !PT ;  /* 0x0000001164f67209 */ /* 0x000fe40007800000 */
[----:B------:R-:W-:-:S02]  /*12350*/  FMNMX R248, R102, R245, !PT ;  /* 0x000000f566f87209 */ /* 0x000fc40007800000 */
[----:B------:R-:W-:Y:S02]  /*12360*/  FSEL R115, R115, -INF , P5 ;  /* 0xff80000073737808 */ /* 0x000fe40002800000 */
[----:B------:R-:W-:Y:S02]  /*12370*/  FSEL R116, R116, -INF , P2 ;  /* 0xff80000074747808 */ /* 0x000fe40001000000 */
[----:B------:R-:W-:Y:S02]  /*12380*/  FMNMX R17, R101, R246, !PT ;  /* 0x000000f665117209 */ /* 0x000fe40007800000 */
[-C--:B------:R-:W-:Y:S02]  /*12390*/  ISETP.GE.AND P5, PT, R3, R20.reuse, PT ;  /* 0x000000140300720c */ /* 0x080fe40003fa6270 */
[----:B------:R-:W-:Y:S02]  /*123a0*/  ISETP.GE.AND P2, PT, R11, R20, PT ;  /* 0x000000140b00720c */ /* 0x000fe40003f46270 */
[----:B------:R-:W-:-:S02]  /*123b0*/  FMNMX R245, R103, R248, !PT ;  /* 0x000000f867f57209 */ /* 0x000fc40007800000 */
[----:B------:R-:W-:Y:S02]  /*123c0*/  IADD3 R20, R12, 0xc1, RZ ;  /* 0x000000c10c147810 */ /* 0x000fe40007ffe0ff */
[----:B------:R-:W-:Y:S02]  /*123d0*/  FMNMX R246, R104, R17, !PT ;  /* 0x0000001168f67209 */ /* 0x000fe40007800000 */
[----:B------:R-:W-:Y:S02]  /*123e0*/  FSEL R118, R118, -INF , P6 ;  /* 0xff80000076767808 */ /* 0x000fe40003000000 */
[----:B------:R-:W-:Y:S02]  /*123f0*/  FSEL R117, R117, -INF , P3 ;  /* 0xff80000075757808 */ /* 0x000fe40001800000 */
[----:B------:R-:W-:Y:S02]  /*12400*/  FMNMX R248, R106, R245, !PT ;  /* 0x000000f56af87209 */ /* 0x000fe40007800000 */
[----:B------:R-:W-:-:S02]  /*12410*/  ISETP.GE.AND P6, PT, R3, R20, PT ;  /* 0x000000140300720c */ /* 0x000fc40003fc6270 */
[----:B------:R-:W-:Y:S01]  /*12420*/  ISETP.GE.AND P3, PT, R11, R20, PT ;  /* 0x000000140b00720c */ /* 0x000fe20003f66270 */
[----:B------:R-:W-:Y:S01]  /*12430*/  VIADD R20, R12, 0xc8 ;  /* 0x000000c80c147836 */ /* 0x000fe20000000000 */
[----:B------:R-:W-:Y:S02]  /*12440*/  FMNMX R17, R105, R246, !PT ;  /* 0x000000f669117209 */ /* 0x000fe40007800000 */
[----:B------:R-:W-:Y:S02]  /*12450*/  FMNMX R245, R107, R248, !PT ;  /* 0x000000f86bf57209 */ /* 0x000fe40007800000 */
[----:B------:R-:W-:Y:S02]  /*12460*/  FSEL R119, R119, -INF , P4 ;  /* 0xff80000077777808 */ /* 0x000fe40002000000 */
[----:B------:R-:W-:Y:S02]  /*12470*/  FSEL R120, R120, -INF , P5 ;  /* 0xff80000078787808 */ /* 0x000fe40002800000 */
[----:B------:R-:W-:-:S02]  /*12480*/  ISETP.GE.AND P4, PT, R3, R20, PT ;  /* 0x000000140300720c */ /* 0x000fc40003f86270 */
[----:B------:R-:W-:Y:S02]  /*12490*/  ISETP.GE.AND P5, PT, R11, R20, PT ;  /* 0x000000140b00720c */ /* 0x000fe40003fa6270 */
[----:B------:R-:W-:Y:S02]  /*124a0*/  FMNMX R246, R108, R17, !PT ;  /* 0x000000116cf67209 */ /* 0x000fe40007800000 */
[----:B------:R-:W-:Y:S02]  /*124b0*/  IADD3 R20, R12, 0xc9, RZ ;  /* 0x000000c90c147810 */ /* 0x000fe40007ffe0ff */
[----:B------:R-:W-:Y:S02]  /*124c0*/  FMNMX R248, R110, R245, !PT ;  /* 0x000000f56ef87209 */ /* 0x000fe40007800000 */
[----:B------:R-:W-:Y:S02]  /*124d0*/  FSEL R122, R122, -INF , P2 ;  /* 0xff8000007a7a7808 */ /* 0x000fe40001000000 */
[----:B------:R-:W-:-:S02]  /*124e0*/  FSEL R121, R121, -INF , P6 ;  /* 0xff80000079797808 */ /* 0x000fc40003000000 */
[----:B------:R-:W-:Y:S02]  /*124f0*/  FMNMX R17, R109, R246, !PT ;  /* 0x000000f66d117209 */ /* 0x000fe40007800000 */
[-C--:B------:R-:W-:Y:S02]  /*12500*/  ISETP.GE.AND P2, PT, R3, R20.reuse, PT ;  /* 0x000000140300720c */ /* 0x080fe40003f46270 */
[----:B------:R-:W-:Y:S01]  /*12510*/  ISETP.GE.AND P6, PT, R11, R20, PT ;  /* 0x000000140b00720c */ /* 0x000fe20003fc6270 */
[----:B------:R-:W-:Y:S01]  /*12520*/  VIADD R20, R12, 0xd0 ;  /* 0x000000d00c147836 */ /* 0x000fe20000000000 */
[----:B------:R-:W-:Y:S02]  /*12530*/  FMNMX R245, R111, R248, !PT ;  /* 0x000000f86ff57209 */ /* 0x000fe40007800000 */
[----:B------:R-:W-:Y:S02]  /*12540*/  FMNMX R246, R112, R17, !PT ;  /* 0x0000001170f67209 */ /* 0x000fe40007800000 */
[----:B------:R-:W-:-:S02]  /*12550*/  FMNMX R248, R114, R245, !PT ;  /* 0x000000f572f87209 */ /* 0x000fc40007800000 */
[----:B------:R-:W-:Y:S02]  /*12560*/  FSEL R123, R123, -INF , P3 ;  /* 0xff8000007b7b7808 */ /* 0x000fe40001800000 */
[----:B------:R-:W-:Y:S02]  /*12570*/  FSEL R124, R124, -INF , P4 ;  /* 0xff8000007c7c7808 */ /* 0x000fe40002000000 */
[-C--:B------:R-:W-:Y:S02]  /*12580*/  ISETP.GE.AND P3, PT, R3, R20.reuse, PT ;  /* 0x000000140300720c */ /* 0x080fe40003f66270 */
[----:B------:R-:W-:Y:S02]  /*12590*/  ISETP.GE.AND P4, PT, R11, R20, PT ;  /* 0x000000140b00720c */ /* 0x000fe40003f86270 */
[----:B------:R-:W-:Y:S02]  /*125a0*/  IADD3 R20, R12, 0xd1, RZ ;  /* 0x000000d10c147810 */ /* 0x000fe40007ffe0ff */
[----:B------:R-:W-:-:S02]  /*125b0*/  FMNMX R17, R113, R246, !PT ;  /* 0x000000f671117209 */ /* 0x000fc40007800000 */
[----:B------:R-:W-:Y:S02]  /*125c0*/  FMNMX R245, R115, R248, !PT ;  /* 0x000000f873f57209 */ /* 0x000fe40007800000 */
[----:B------:R-:W-:Y:S02]  /*125d0*/  FSEL R126, R126, -INF , P5 ;  /* 0xff8000007e7e7808 */ /* 0x000fe40002800000 */
[----:B------:R-:W-:Y:S02]  /*125e0*/  FSEL R125, R125, -INF , P2 ;  /* 0xff8000007d7d7808 */ /* 0x000fe40001000000 */
        /* <DEDUP_REMOVED lines=10> */
[----:B------:R-:W-:Y:S02]  /*12690*/  ISETP.GE.AND P3, PT, R11, R20, PT ;  /* 0x000000140b00720c */ /* 0x000fe40003f66270 */
[----:B------:R-:W-:Y:S02]  /*126a0*/  IADD3 R20, R12, 0xd9, RZ ;  /* 0x000000d90c147810 */ /* 0x000fe40007ffe0ff */
[----:B------:R-:W-:Y:S02]  /*126b0*/  FMNMX R246, R120, R17, !PT ;  /* 0x0000001178f67209 */ /* 0x000fe40007800000 */
[----:B------:R-:W-:Y:S02]  /*126c0*/  FMNMX R248, R122, R245, !PT ;  /* 0x000000f57af87209 */ /* 0x000fe40007800000 */
[----:B------:R-:W-:Y:S02]  /*126d0*/  FSEL R130, R130, -INF , P4 ;  /* 0xff80000082827808 */ /* 0x000fe40002000000 */
[----:B------:R-:W-:-:S02]  /*126e0*/  FSEL R129, R129, -INF , P5 ;  /* 0xff80000081817808 */ /* 0x000fc40002800000 */
[-C--:B------:R-:W-:Y:S02]  /*126f0*/  ISETP.GE.AND P4, PT, R3, R20.reuse, PT ;  /* 0x000000140300720c */ /* 0x080fe40003f86270 */
[----:B------:R-:W-:Y:S01]  /*12700*/  ISETP.GE.AND P5, PT, R11, R20, PT ;  /* 0x000000140b00720c */ /* 0x000fe20003fa6270 */
[----:B------:R-:W-:Y:S01]  /*12710*/  VIADD R20, R12, 0xe0 ;  /* 0x000000e00c147836 */ /* 0x000fe20000000000 */
[----:B------:R-:W-:Y:S02]  /*12720*/  FMNMX R17, R121, R246, !PT ;  /* 0x000000f679117209 */ /* 0x000fe40007800000 */
[----:B------:R-:W-:Y:S02]  /*12730*/  FMNMX R245, R123, R248, !PT ;  /* 0x000000f87bf57209 */ /* 0x000fe40007800000 */
[----:B------:R-:W-:Y:S02]  /*12740*/  FSEL R131, R131, -INF , P2 ;  /* 0xff80000083837808 */ /* 0x000fe40001000000 */
[----:B------:R-:W-:-:S02]  /*12750*/  FSEL R132, R132, -INF , P6 ;  /* 0xff80000084847808 */ /* 0x000fc40003000000 */
[----:B------:R-:W-:Y:S02]  /*12760*/  FMNMX R246, R124, R17, !PT ;  /* 0x000000117cf67209 */ /* 0x000fe40007800000 */
[-C--:B------:R-:W-:Y:S02]  /*12770*/  ISETP.GE.AND P2, PT, R3, R20.reuse, PT ;  /* 0x000000140300720c */ /* 0x080fe40003f46270 */
[----:B------:R-:W-:Y:S02]  /*12780*/  ISETP.GE.AND P6, PT, R11, R20, PT ;  /* 0x000000140b00720c */ /* 0x000fe40003fc6270 */
[----:B------:R-:W-:Y:S02]  /*12790*/  FMNMX R248, R126, R245, !PT ;  /* 0x000000f57ef87209 */ /* 0x000fe40007800000 */
[----:B------:R-:W-:Y:S02]  /*127a0*/  IADD3 R20, R12, 0xe1, RZ ;  /* 0x000000e10c147810 */ /* 0x000fe40007ffe0ff */
[----:B------:R-:W-:-:S02]  /*127b0*/  FMNMX R17, R125, R246, !PT ;  /* 0x000000f67d117209 */ /* 0x000fc40007800000 */
        /* <DEDUP_REMOVED lines=8> */
[----:B------:R-:W-:Y:S02]  /*12840*/  FSEL R135, R135, -INF , P5 ;  /* 0xff80000087877808 */ /* 0x000fe40002800000 */
[----:B------:R-:W-:Y:S02]  /*12850*/  FSEL R136, R136, -INF , P2 ;  /* 0xff80000088887808 */ /* 0x000fe40001000000 */
        /* <DEDUP_REMOVED lines=16> */
[-C--:B------:R-:W-:Y:S02]  /*12960*/  ISETP.GE.AND P4, PT, R3, R20.reuse, PT ;  /* 0x000000140300720c */ /* 0x080fe40003f86270 */
[----:B------:R-:W-:Y:S02]  /*12970*/  ISETP.GE.AND P5, PT, R11, R20, PT ;  /* 0x000000140b00720c */ /* 0x000fe40003fa6270 */
[----:B------:R-:W-:Y:S02]  /*12980*/  IADD3 R20, R12, 0xf1, RZ ;  /* 0x000000f10c147810 */ /* 0x000fe40007ffe0ff */
[----:B------:R-:W-:Y:S02]  /*12990*/  FMNMX R246, R136, R17, !PT ;  /* 0x0000001188f67209 */ /* 0x000fe40007800000 */
[----:B------:R-:W-:Y:S02]  /*129a0*/  FMNMX R248, R138, R245, !PT ;  /* 0x000000f58af87209 */ /* 0x000fe40007800000 */
[----:B------:R-:W-:-:S02]  /*129b0*/  FSEL R142, R142, -INF , P2 ;  /* 0xff8000008e8e7808 */ /* 0x000fc40001000000 */
[----:B------:R-:W-:Y:S02]  /*129c0*/  FSEL R141, R141, -INF , P6 ;  /* 0xff8000008d8d7808 */ /* 0x000fe40003000000 */
        /* <DEDUP_REMOVED lines=8> */
[----:B------:R-:W-:Y:S02]  /*12a50*/  FMNMX R248, R142, R245, !PT ;  /* 0x000000f58ef87209 */ /* 0x000fe40007800000 */
[-C--:B------:R-:W-:Y:S02]  /*12a60*/  ISETP.GE.AND P3, PT, R3, R20.reuse, PT ;  /* 0x000000140300720c */ /* 0x080fe40003f66270 */
[----:B------:R-:W-:Y:S02]  /*12a70*/  ISETP.GE.AND P4, PT, R11, R20, PT ;  /* 0x000000140b00720c */ /* 0x000fe40003f86270 */
[----:B------:R-:W-:-:S02]  /*12a80*/  IADD3 R20, R12, 0xf9, RZ ;  /* 0x000000f90c147810 */ /* 0x000fc40007ffe0ff */
[----:B------:R-:W-:Y:S02]  /*12a90*/  FMNMX R17, R141, R246, !PT ;  /* 0x000000f68d117209 */ /* 0x000fe40007800000 */
[----:B------:R-:W-:Y:S02]  /*12aa0*/  FSEL R146, R146, -INF , P5 ;  /* 0xff80000092927808 */ /* 0x000fe40002800000 */
[----:B------:R-:W-:Y:S02]  /*12ab0*/  FMNMX R245, R143, R248, !PT ;  /* 0x000000f88ff57209 */ /* 0x000fe40007800000 */
[----:B------:R-:W-:Y:S02]  /*12ac0*/  FSEL R145, R145, -INF , P2 ;  /* 0xff80000091917808 */ /* 0x000fe40001000000 */
[-C--:B------:R-:W-:Y:S02]  /*12ad0*/  ISETP.GE.AND P5, PT, R3, R20.reuse, PT ;  /* 0x000000140300720c */ /* 0x080fe40003fa6270 */
[----:B------:R-:W-:-:S02]  /*12ae0*/  ISETP.GE.AND P2, PT, R11, R20, PT ;  /* 0x000000140b00720c */ /* 0x000fc40003f46270 */
[----:B------:R-:W-:Y:S02]  /*12af0*/  FMNMX R20, R144, R17, !PT ;  /* 0x0000001190147209 */ /* 0x000fe40007800000 */
[----:B------:R-:W-:Y:S02]  /*12b00*/  FSEL R147, R147, -INF , P6 ;  /* 0xff80000093937808 */ /* 0x000fe40003000000 */
        /* <DEDUP_REMOVED lines=9> */
[----:B------:R-:W-:-:S02]  /*12ba0*/  FMNMX R246, R149, R20, !PT ;  /* 0x0000001495f67209 */ /* 0x000fc40007800000 */
[----:B------:R-:W-:-:S03]  /*12bb0*/  FMNMX R248, R151, R248, !PT ;  /* 0x000000f897f87209 */ /* 0x000fc60007800000 */
[----:B------:R-:W1:Y:S04]  /*12bc0*/  SHFL.BFLY PT, R17, R246, 0x1, 0x1f ;  /* 0x0c201f00f6117f89 */ /* 0x000e6800000e0000 */
[----:B------:R-:W2:Y:S01]  /*12bd0*/  SHFL.BFLY PT, R245, R248, 0x1, 0x1f ;  /* 0x0c201f00f8f57f89 */ /* 0x000ea200000e0000 */
[----:B-1----:R-:W-:Y:S02]  /*12be0*/  FMNMX R249, R246, R17, !PT ;  /* 0x00000011f6f97209 */ /* 0x002fe40007800000 */
[----:B------:R-:W-:Y:S02]  /*12bf0*/  LEA R246, R10, UR15, 0x3 ;  /* 0x0000000f0af67c11 */ /* 0x000fe4000f8e18ff */
[----:B--2---:R-:W-:Y:S01]  /*12c00*/  FMNMX R250, R248, R245, !PT ;  /* 0x000000f5f8fa7209 */ /* 0x004fe20007800000 */
[----:B------:R-:W1:Y:S01]  /*12c10*/  SHFL.BFLY PT, R20, R249, 0x2, 0x1f ;  /* 0x0c401f00f9147f89 */ /* 0x000e6200000e0000 */
[----:B------:R-:W-:-:S02]  /*12c20*/  PRMT R246, RZ, 0x654, R246 ;  /* 0x00000654fff67816 */ /* 0x000fc400000000f6 */
[----:B------:R-:W-:Y:S01]  /*12c30*/  IADD3 R10, R10, 0x1, RZ ;  /* 0x000000010a0a7810 */ /* 0x000fe20007ffe0ff */
[----:B------:R-:W2:Y:S01]  /*12c40*/  SHFL.BFLY PT, R245, R250, 0x2, 0x1f ;  /* 0x0c401f00faf57f89 */ /* 0x000ea200000e0000 */
[----:B------:R3:W-:Y:S01]  /*12c50*/  SYNCS.ARRIVE.TRANS64.RED.A1T0 RZ, [R246+URZ], RZ ;  /* 0x000000fff6ff79a7 */ /* 0x0007e2000810043f */
[----:B-1----:R-:W-:Y:S02]  /*12c60*/  FMNMX R17, R249, R20, !PT ;  /* 0x00000014f9117209 */ /* 0x002fe40007800000 */
[----:B--2---:R-:W-:Y:S02]  /*12c70*/  FMNMX R20, R250, R245, !PT ;  /* 0x000000f5fa147209 */ /* 0x004fe40007800000 */
[C---:B------:R-:W-:Y:S02]  /*12c80*/  FSETP.NEU.AND P2, PT, R17.reuse, -INF , PT ;  /* 0xff8000001100780b */ /* 0x040fe40003f4d000 */
[----:B------:R-:W-:Y:S02]  /*12c90*/  FSETP.NEU.AND P3, PT, R20, -INF , PT ;  /* 0xff8000001400780b */ /* 0x000fe40003f6d000 */
[----:B------:R-:W-:-:S02]  /*12ca0*/  FSEL R245, R17, RZ, P2 ;  /* 0x000000ff11f57208 */ /* 0x000fc40001000000 */
[----:B------:R-:W-:Y:S02]  /*12cb0*/  FSEL R247, R20, RZ, P3 ;  /* 0x000000ff14f77208 */ /* 0x000fe40001800000 */
[----:B------:R-:W-:Y:S01]  /*12cc0*/  ISETP.NE.AND P2, PT, R15, 0x4, PT ;  /* 0x000000040f00780c */ /* 0x000fe20003f45270 */
[----:B------:R-:W-:Y:S02]  /*12cd0*/  FADD R243, -R245, R243 ;  /* 0x000000f3f5f37221 */ /* 0x000fe40000000100 */
[----:B------:R-:W-:Y:S01]  /*12ce0*/  FADD R242, -R247, R242 ;  /* 0x000000f2f7f27221 */ /* 0x000fe20000000100 */
[----:B---3--:R-:W-:Y:S01]  /*12cf0*/  SEL R246, RZ, 0x1, P2 ;  /* 0x00000001fff67807 */ /* 0x008fe20001000000 */
[----:B------:R-:W-:Y:S01]  /*12d00*/  FMUL R243, R243, UR6 ;  /* 0x00000006f3f37c20 */ /* 0x000fe20008400000 */
[----:B------:R-:W-:Y:S01]  /*12d10*/  SEL R15, R15, RZ, P2 ;  /* 0x000000ff0f0f7207 */ /* 0x000fe20001000000 */
[----:B------:R-:W-:Y:S01]  /*12d20*/  FMUL R242, R242, UR6 ;  /* 0x00000006f2f27c20 */ /* 0x000fe20008400000 */
[----:B------:R-:W-:-:S02]  /*12d30*/  LOP3.LUT R9, R9, R246, RZ, 0x3c, !PT ;  /* 0x000000f609097212 */ /* 0x000fc400078e3cff */
[----:B------:R-:W-:Y:S01]  /*12d40*/  FSETP.GEU.AND P3, PT, R243, -126, PT ;  /* 0xc2fc0000f300780b */ /* 0x000fe20003f6e000 */
[----:B------:R-:W-:Y:S01]  /*12d50*/  IMAD R249, R15, 0x8, R2 ;  /* 0x000000080ff97824 */ /* 0x000fe200078e0202 */
[----:B------:R-:W-:Y:S02]  /*12d60*/  FSETP.GEU.AND P4, PT, R242, -126, PT ;  /* 0xc2fc0000f200780b */ /* 0x000fe40003f8e000 */
[----:B------:R-:W-:Y:S02]  /*12d70*/  ISETP.NE.AND P2, PT, R10, 0x4, PT ;  /* 0x000000040a00780c */ /* 0x000fe40003f45270 */
[----:B------:R-:W-:-:S07]  /*12d80*/  SHF.L.U32 R246, R9, 0x1f, RZ ;  /* 0x0000001f09f67819 */ /* 0x000fce00000006ff */
[----:B------:R-:W-:Y:S02]  /*12d90*/  @!P3 FMUL R243, R243, 0.5 ;  /* 0x3f000000f3f3b820 */ /* 0x000fe40000400000 */
[----:B------:R-:W-:-:S04]  /*12da0*/  @!P4 FMUL R242, R242, 0.5 ;  /* 0x3f000000f2f2c820 */ /* 0x000fc80000400000 */
[----:B------:R-:W1:Y:S08]  /*12db0*/  MUFU.EX2 R243, R243 ;  /* 0x000000f300f37308 */ /* 0x000e700000000800 */
[----:B------:R-:W2:Y:S01]  /*12dc0*/  MUFU.EX2 R242, R242 ;  /* 0x000000f200f27308 */ /* 0x000ea20000000800 */
[----:B-1----:R-:W-:-:S04]  /*12dd0*/  @!P3 FMUL R243, R243, R243 ;  /* 0x000000f3f3f3b220 */ /* 0x002fc80000400000 */
[-C--:B------:R-:W-:Y:S01]  /*12de0*/  FMUL R216, R216, R243.reuse ;  /* 0x000000f3d8d87220 */ /* 0x080fe20000400000 */
[-C--:B------:R-:W-:Y:S01]  /*12df0*/  FMUL R217, R217, R243.reuse ;  /* 0x000000f3d9d97220 */ /* 0x080fe20000400000 */
[-C--:B------:R-:W-:Y:S01]  /*12e00*/  FMUL R220, R220, R243.reuse ;  /* 0x000000f3dcdc7220 */ /* 0x080fe20000400000 */
[-C--:B------:R-:W-:Y:S01]  /*12e10*/  FMUL R221, R221, R243.reuse ;  /* 0x000000f3dddd7220 */ /* 0x080fe20000400000 */
[----:B--2---:R-:W-:Y:S01]  /*12e20*/  @!P4 FMUL R242, R242, R242 ;  /* 0x000000f2f2f2c220 */ /* 0x004fe20000400000 */
        /* <DEDUP_REMOVED lines=76> */
.L_x_45:
[----:B-1----:R1:W2:Y:S02]  /*132f0*/  SYNCS.PHASECHK.TRANS64.TRYWAIT P3, [R249+URZ+0x55000], R246 ;  /* 0x055000f6f90075a7 */ /* 0x0022a4000806017f */
[----:B--2---:R-:W-:Y:S05]  /*13300*/  @!P3 NANOSLEEP.SYNCS 0x989680 ;  /* 0x009896800000b95d */ /* 0x004fea0003900000 */
[----:B------:R-:W2:Y:S02]  /*13310*/  @!P3 SYNCS.PHASECHK.TRANS64 P3, [R249+URZ+0x55000], R246 ;  /* 0x055000f6f900b5a7 */ /* 0x000ea4000806007f */
[----:B--2---:R-:W-:Y:S05]  /*13320*/  @!P3 BRA `(.L_x_45) ;  /* 0xfffffffc00f0b947 */ /* 0x004fea000383ffff */
[----:B------:R-:W-:Y:S05]  /*13330*/  BSYNC B0 ;  /* 0x0000000000007941 */ /* 0x000fea0003800000 */
.L_x_44:
[----:B-1----:R-:W1:Y:S01]  /*13340*/  LDC R246, c[0x0][0x604] ;  /* 0x00018100fff67b82 */ /* 0x002e620000000800 */
[----:B------:R-:W-:Y:S05]  /*13350*/  WARPSYNC.ALL ;  /* 0x0000000000007948 */ /* 0x000fea0003800000 */
[----:B-1----:R-:W-:-:S04]  /*13360*/  FMUL R245, R245, R246 ;  /* 0x000000f6f5f57220 */ /* 0x002fc80000400000 */
[-CC-:B------:R-:W-:Y:S01]  /*13370*/  FFMA R249, R25, R246.reuse, -R245.reuse ;  /* 0x000000f619f97223 */ /* 0x180fe200000008f5 */
[-CC-:B------:R-:W-:Y:S01]  /*13380*/  FFMA R250, R28, R246.reuse, -R245.reuse ;  /* 0x000000f61cfa7223 */ /* 0x180fe200000008f5 */
[-CC-:B------:R-:W-:Y:S01]  /*13390*/  FFMA R248, R24, R246.reuse, -R245.reuse ;  /* 0x000000f618f87223 */ /* 0x180fe200000008f5 */
[-C--:B------:R-:W-:Y:S01]  /*133a0*/  FMUL R25, R247, R246.reuse ;  /* 0x000000f6f7197220 */ /* 0x080fe20000400000 */
[-CC-:B------:R-:W-:Y:S01]  /*133b0*/  FFMA R251, R29, R246.reuse, -R245.reuse ;  /* 0x000000f61dfb7223 */ /* 0x180fe200000008f5 */
[----:B------:R-:W-:Y:S01]  /*133c0*/  FSETP.GEU.AND P6, PT, R249, -126, PT ;  /* 0xc2fc0000f900780b */ /* 0x000fe20003fce000 */
[-C--:B------:R-:W-:Y:S01]  /*133d0*/  FFMA R56, R56, R246.reuse, -R245 ;  /* 0x000000f638387223 */ /* 0x080fe200000008f5 */
[----:B------:R-:W-:Y:S01]  /*133e0*/  FSETP.GEU.AND P3, PT, R250, -126, PT ;  /* 0xc2fc0000fa00780b */ /* 0x000fe20003f6e000 */
[-CC-:B------:R-:W-:Y:S01]  /*133f0*/  FFMA R247, R26, R246.reuse, -R25.reuse ;  /* 0x000000f61af77223 */ /* 0x180fe20000000819 */
[----:B------:R-:W-:Y:S01]  /*13400*/  FSETP.GEU.AND P5, PT, R248, -126, PT ;  /* 0xc2fc0000f800780b */ /* 0x000fe20003fae000 */
[-CC-:B------:R-:W-:Y:S01]  /*13410*/  FFMA R252, R38, R246.reuse, -R25.reuse ;  /* 0x000000f626fc7223 */ /* 0x180fe20000000819 */
[----:B------:R-:W-:Y:S01]  /*13420*/  FSETP.GEU.AND P4, PT, R251, -126, PT ;  /* 0xc2fc0000fb00780b */ /* 0x000fe20003f8e000 */
[-CC-:B------:R-:W-:Y:S01]  /*13430*/  FFMA R50, R50, R246.reuse, -R25.reuse ;  /* 0x000000f632327223 */ /* 0x180fe20000000819 */
[-CC-:B------:R-:W-:Y:S01]  /*13440*/  FFMA R51, R51, R246.reuse, -R25.reuse ;  /* 0x000000f633337223 */ /* 0x180fe20000000819 */
[-CC-:B------:R-:W-:Y:S01]  /*13450*/  FFMA R54, R54, R246.reuse, -R25.reuse ;  /* 0x000000f636367223 */ /* 0x180fe20000000819 */
[-CC-:B------:R-:W-:Y:S01]  /*13460*/  FFMA R55, R55, R246.reuse, -R25.reuse ;  /* 0x000000f637377223 */ /* 0x180fe20000000819 */
[-CC-:B------:R-:W-:Y:S01]  /*13470*/  FFMA R58, R58, R246.reuse, -R25.reuse ;  /* 0x000000f63a3a7223 */ /* 0x180fe20000000819 */
[-CC-:B------:R-:W-:Y:S01]  /*13480*/  FFMA R59, R59, R246.reuse, -R25.reuse ;  /* 0x000000f63b3b7223 */ /* 0x180fe20000000819 */
[----:B------:R-:W-:Y:S01]  /*13490*/  @!P6 FMUL R249, R249, 0.5 ;  /* 0x3f000000f9f9e820 */ /* 0x000fe20000400000 */
[-CC-:B------:R-:W-:Y:S01]  /*134a0*/  FFMA R62, R62, R246.reuse, -R25.reuse ;  /* 0x000000f63e3e7223 */ /* 0x180fe20000000819 */
[----:B------:R-:W-:Y:S01]  /*134b0*/  @!P3 FMUL R250, R250, 0.5 ;  /* 0x3f000000fafab820 */ /* 0x000fe20000400000 */
[-CC-:B------:R-:W-:Y:S01]  /*134c0*/  FFMA R63, R63, R246.reuse, -R25.reuse ;  /* 0x000000f63f3f7223 */ /* 0x180fe20000000819 */
[----:B------:R1:W2:Y:S01]  /*134d0*/  MUFU.EX2 R28, R249 ;  /* 0x000000f9001c7308 */ /* 0x0002a20000000800 */
[----:B------:R-:W-:Y:S01]  /*134e0*/  @!P5 FMUL R248, R248, 0.5 ;  /* 0x3f000000f8f8d820 */ /* 0x000fe20000400000 */
[----:B------:R-:W-:Y:S01]  /*134f0*/  @!P4 FMUL R251, R251, 0.5 ;  /* 0x3f000000fbfbc820 */ /* 0x000fe20000400000 */
[-CC-:B------:R-:W-:Y:S01]  /*13500*/  FFMA R66, R66, R246.reuse, -R25.reuse ;  /* 0x000000f642427223 */ /* 0x180fe20000000819 */
[-CC-:B------:R-:W-:Y:S01]  /*13510*/  FFMA R67, R67, R246.reuse, -R25.reuse ;  /* 0x000000f643437223 */ /* 0x180fe20000000819 */
[-CC-:B------:R-:W-:Y:S01]  /*13520*/  FFMA R70, R70, R246.reuse, -R25.reuse ;  /* 0x000000f646467223 */ /* 0x180fe20000000819 */
[-CC-:B------:R-:W-:Y:S01]  /*13530*/  FFMA R71, R71, R246.reuse, -R25.reuse ;  /* 0x000000f647477223 */ /* 0x180fe20000000819 */
[-CC-:B------:R-:W-:Y:S01]  /*13540*/  FFMA R74, R74, R246.reuse, -R25.reuse ;  /* 0x000000f64a4a7223 */ /* 0x180fe20000000819 */
[----:B------:R3:W4:Y:S01]  /*13550*/  MUFU.EX2 R26, R250 ;  /* 0x000000fa001a7308 */ /* 0x0007220000000800 */
[-CC-:B-1----:R-:W-:Y:S01]  /*13560*/  FFMA R249, R30, R246.reuse, -R25.reuse ;  /* 0x000000f61ef97223 */ /* 0x182fe20000000819 */
[-CC-:B------:R-:W-:Y:S01]  /*13570*/  FFMA R75, R75, R246.reuse, -R25.reuse ;  /* 0x000000f64b4b7223 */ /* 0x180fe20000000819 */
[-CC-:B------:R-:W-:Y:S01]  /*13580*/  FFMA R78, R78, R246.reuse, -R25.reuse ;  /* 0x000000f64e4e7223 */ /* 0x180fe20000000819 */
[-CC-:B------:R-:W-:Y:S01]  /*13590*/  FFMA R79, R79, R246.reuse, -R25.reuse ;  /* 0x000000f64f4f7223 */ /* 0x180fe20000000819 */
[-CC-:B------:R-:W-:Y:S01]  /*135a0*/  FFMA R82, R82, R246.reuse, -R25.reuse ;  /* 0x000000f652527223 */ /* 0x180fe20000000819 */
[-CC-:B------:R-:W-:Y:S01]  /*135b0*/  FFMA R83, R83, R246.reuse, -R25.reuse ;  /* 0x000000f653537223 */ /* 0x180fe20000000819 */
[--C-:B------:R-:W-:Y:S01]  /*135c0*/  FFMA R86, R86, R246, -R25.reuse ;  /* 0x000000f656567223 */ /* 0x100fe20000000819 */
[----:B------:R1:W5:Y:S01]  /*135d0*/  MUFU.EX2 R24, R248 ;  /* 0x000000f800187308 */ /* 0x0003620000000800 */
[----:B--2---:R-:W-:Y:S01]  /*135e0*/  @!P6 FMUL R28, R28, R28 ;  /* 0x0000001c1c1ce220 */ /* 0x004fe20000400000 */
[-CC-:B---3--:R-:W-:Y:S01]  /*135f0*/  FFMA R250, R31, R246.reuse, -R25.reuse ;  /* 0x000000f61ffa7223 */ /* 0x188fe20000000819 */
[-CC-:B------:R-:W-:Y:S01]  /*13600*/  FFMA R87, R87, R246.reuse, -R25.reuse ;  /* 0x000000f657577223 */ /* 0x180fe20000000819 */
[-CC-:B------:R-:W-:Y:S01]  /*13610*/  FFMA R90, R90, R246.reuse, -R25.reuse ;  /* 0x000000f65a5a7223 */ /* 0x180fe20000000819 */
[-CC-:B------:R-:W-:Y:S01]  /*13620*/  FFMA R91, R91, R246.reuse, -R25.reuse ;  /* 0x000000f65b5b7223 */ /* 0x180fe20000000819 */
[-CC-:B------:R-:W-:Y:S01]  /*13630*/  FFMA R94, R94, R246.reuse, -R25.reuse ;  /* 0x000000f65e5e7223 */ /* 0x180fe20000000819 */
[-CC-:B------:R-:W-:Y:S01]  /*13640*/  FFMA R95, R95, R246.reuse, -R25.reuse ;  /* 0x000000f65f5f7223 */ /* 0x180fe20000000819 */
[-CC-:B------:R-:W-:Y:S01]  /*13650*/  FFMA R98, R98, R246.reuse, -R25.reuse ;  /* 0x000000f662627223 */ /* 0x180fe20000000819 */
[--C-:B-1----:R-:W-:Y:S01]  /*13660*/  FFMA R248, R27, R246, -R25.reuse ;  /* 0x000000f61bf87223 */ /* 0x102fe20000000819 */
[----:B----4-:R-:W-:Y:S01]  /*13670*/  @!P3 FMUL R26, R26, R26 ;  /* 0x0000001a1a1ab220 */ /* 0x010fe20000400000 */
[----:B------:R-:W-:Y:S01]  /*13680*/  FSETP.GEU.AND P3, PT, R249, -126, PT ;  /* 0xc2fc0000f900780b */ /* 0x000fe20003f6e000 */
[----:B------:R1:W2:Y:S01]  /*13690*/  MUFU.EX2 R27, R251 ;  /* 0x000000fb001b7308 */ /* 0x0002a20000000800 */
[-CC-:B------:R-:W-:Y:S01]  /*136a0*/  FFMA R99, R99, R246.reuse, -R25.reuse ;  /* 0x000000f663637223 */ /* 0x180fe20000000819 */
[----:B------:R-:W-:Y:S01]  /*136b0*/  FSETP.GEU.AND P6, PT, R248, -126, PT ;  /* 0xc2fc0000f800780b */ /* 0x000fe20003fce000 */
[-CC-:B------:R-:W-:Y:S01]  /*136c0*/  FFMA R102, R102, R246.reuse, -R25.reuse ;  /* 0x000000f666667223 */ /* 0x180fe20000000819 */
[--C-:B------:R-:W-:Y:S01]  /*136d0*/  FFMA R103, R103, R246, -R25.reuse ;  /* 0x000000f667677223 */ /* 0x100fe20000000819 */
[----:B-----5:R-:W-:Y:S01]  /*136e0*/  @!P5 FMUL R24, R24, R24 ;  /* 0x000000181818d220 */ /* 0x020fe20000400000 */
[----:B------:R-:W-:Y:S01]  /*136f0*/  FSETP.GEU.AND P5, PT, R247, -126, PT ;  /* 0xc2fc0000f700780b */ /* 0x000fe20003fae000 */
[-CC-:B------:R-:W-:Y:S01]  /*13700*/  FFMA R106, R106, R246.reuse, -R25.reuse ;  /* 0x000000f66a6a7223 */ /* 0x180fe20000000819 */
[-C--:B------:R-:W-:Y:S01]  /*13710*/  FFMA R107, R107, R246.reuse, -R25 ;  /* 0x000000f66b6b7223 */ /* 0x080fe20000000819 */
[----:B-1----:R-:W-:Y:S01]  /*13720*/  FFMA R251, R32, R246, -R245 ;  /* 0x000000f620fb7223 */ /* 0x002fe200000008f5 */
[----:B------:R-:W-:Y:S01]  /*13730*/  FFMA R14, R243, R14, R24 ;  /* 0x0000000ef30e7223 */ /* 0x000fe20000000018 */
[-CC-:B------:R-:W-:Y:S01]  /*13740*/  FFMA R110, R110, R246.reuse, -R25.reuse ;  /* 0x000000f66e6e7223 */ /* 0x180fe20000000819 */
[----:B------:R-:W-:Y:S01]  /*13750*/  @!P3 FMUL R249, R249, 0.5 ;  /* 0x3f000000f9f9b820 */ /* 0x000fe20000400000 */
[-CC-:B------:R-:W-:Y:S01]  /*13760*/  FFMA R111, R111, R246.reuse, -R25.reuse ;  /* 0x000000f66f6f7223 */ /* 0x180fe20000000819 */
[-CC-:B------:R-:W-:Y:S01]  /*13770*/  FFMA R114, R114, R246.reuse, -R25.reuse ;  /* 0x000000f672727223 */ /* 0x180fe20000000819 */
[----:B------:R-:W-:Y:S01]  /*13780*/  @!P6 FMUL R248, R248, 0.5 ;  /* 0x3f000000f8f8e820 */ /* 0x000fe20000400000 */
[----:B------:R1:W3:Y:S01]  /*13790*/  MUFU.EX2 R31, R249 ;  /* 0x000000f9001f7308 */ /* 0x0002e20000000800 */
[----:B--2---:R-:W-:Y:S01]  /*137a0*/  @!P4 FMUL R27, R27, R27 ;  /* 0x0000001b1b1bc220 */ /* 0x004fe20000400000 */
[----:B------:R-:W-:Y:S01]  /*137b0*/  FSETP.GEU.AND P4, PT, R250, -126, PT ;  /* 0xc2fc0000fa00780b */ /* 0x000fe20003f8e000 */
[----:B------:R-:W-:Y:S01]  /*137c0*/  @!P5 FMUL R247, R247, 0.5 ;  /* 0x3f000000f7f7d820 */ /* 0x000fe20000400000 */
[-CC-:B------:R-:W-:Y:S01]  /*137d0*/  FFMA R115, R115, R246.reuse, -R25.reuse ;  /* 0x000000f673737223 */ /* 0x180fe20000000819 */
[-CC-:B------:R-:W-:Y:S01]  /*137e0*/  FFMA R118, R118, R246.reuse, -R25.reuse ;  /* 0x000000f676767223 */ /* 0x180fe20000000819 */
[-CC-:B------:R-:W-:Y:S01]  /*137f0*/  FFMA R119, R119, R246.reuse, -R25.reuse ;  /* 0x000000f677777223 */ /* 0x180fe20000000819 */
[-C--:B------:R-:W-:Y:S01]  /*13800*/  FFMA R122, R122, R246.reuse, -R25 ;  /* 0x000000f67a7a7223 */ /* 0x080fe20000000819 */
[----:B------:R2:W4:Y:S01]  /*13810*/  MUFU.EX2 R30, R248 ;  /* 0x000000f8001e7308 */ /* 0x0005220000000800 */
[-C--:B-1----:R-:W-:Y:S01]  /*13820*/  FFMA R249, R37, R246.reuse, -R245 ;  /* 0x000000f625f97223 */ /* 0x082fe200000008f5 */
[-CC-:B------:R-:W-:Y:S01]  /*13830*/  FFMA R123, R123, R246.reuse, -R25.reuse ;  /* 0x000000f67b7b7223 */ /* 0x180fe20000000819 */
[-CC-:B------:R-:W-:Y:S01]  /*13840*/  FFMA R126, R126, R246.reuse, -R25.reuse ;  /* 0x000000f67e7e7223 */ /* 0x180fe20000000819 */
[-CC-:B------:R-:W-:Y:S01]  /*13850*/  FFMA R127, R127, R246.reuse, -R25.reuse ;  /* 0x000000f67f7f7223 */ /* 0x180fe20000000819 */
[-CC-:B------:R-:W-:Y:S01]  /*13860*/  FFMA R130, R130, R246.reuse, -R25.reuse ;  /* 0x000000f682827223 */ /* 0x180fe20000000819 */
[-C--:B------:R-:W-:Y:S01]  /*13870*/  FFMA R131, R131, R246.reuse, -R25 ;  /* 0x000000f683837223 */ /* 0x080fe20000000819 */
[----:B------:R-:W-:Y:S01]  /*13880*/  @!P4 FMUL R250, R250, 0.5 ;  /* 0x3f000000fafac820 */ /* 0x000fe20000400000 */
[----:B------:R1:W5:Y:S01]  /*13890*/  MUFU.EX2 R29, R247 ;  /* 0x000000f7001d7308 */ /* 0x0003620000000800 */
[-C--:B--2---:R-:W-:Y:S01]  /*138a0*/  FFMA R248, R36, R246.reuse, -R245 ;  /* 0x000000f624f87223 */ /* 0x084fe200000008f5 */
[----:B---3--:R-:W-:Y:S01]  /*138b0*/  @!P3 FMUL R31, R31, R31 ;  /* 0x0000001f1f1fb220 */ /* 0x008fe20000400000 */
[-CC-:B------:R-:W-:Y:S01]  /*138c0*/  FFMA R134, R134, R246.reuse, -R25.reuse ;  /* 0x000000f686867223 */ /* 0x180fe20000000819 */
[-CC-:B------:R-:W-:Y:S01]  /*138d0*/  FFMA R135, R135, R246.reuse, -R25.reuse ;  /* 0x000000f687877223 */ /* 0x180fe20000000819 */
[-CC-:B------:R-:W-:Y:S01]  /*138e0*/  FFMA R138, R138, R246.reuse, -R25.reuse ;  /* 0x000000f68a8a7223 */ /* 0x180fe20000000819 */
[----:B------:R-:W-:Y:S01]  /*138f0*/  FSETP.GEU.AND P3, PT, R248, -126, PT ;  /* 0xc2fc0000f800780b */ /* 0x000fe20003f6e000 */
[-C--:B------:R-:W-:Y:S01]  /*13900*/  FFMA R139, R139, R246.reuse, -R25 ;  /* 0x000000f68b8b7223 */ /* 0x080fe20000000819 */
[----:B------:R2:W3:Y:S01]  /*13910*/  MUFU.EX2 R32, R250 ;  /* 0x000000fa00207308 */ /* 0x0004e20000000800 */
[----:B-1----:R-:W-:Y:S01]  /*13920*/  FFMA R247, R33, R246, -R245 ;  /* 0x000000f621f77223 */ /* 0x002fe200000008f5 */
[----:B----4-:R-:W-:Y:S01]  /*13930*/  @!P6 FMUL R30, R30, R30 ;  /* 0x0000001e1e1ee220 */ /* 0x010fe20000400000 */
[-CC-:B------:R-:W-:Y:S01]  /*13940*/  FFMA R142, R142, R246.reuse, -R25.reuse ;  /* 0x000000f68e8e7223 */ /* 0x180fe20000000819 */
[-CC-:B------:R-:W-:Y:S01]  /*13950*/  FFMA R143, R143, R246.reuse, -R25.reuse ;  /* 0x000000f68f8f7223 */ /* 0x180fe20000000819 */
[-CC-:B------:R-:W-:Y:S01]  /*13960*/  FFMA R146, R146, R246.reuse, -R25.reuse ;  /* 0x000000f692927223 */ /* 0x180fe20000000819 */
[----:B------:R-:W-:Y:S01]  /*13970*/  FSETP.GEU.AND P6, PT, R247, -126, PT ;  /* 0xc2fc0000f700780b */ /* 0x000fe20003fce000 */
[-CC-:B------:R-:W-:Y:S01]  /*13980*/  FFMA R147, R147, R246.reuse, -R25.reuse ;  /* 0x000000f693937223 */ /* 0x180fe20000000819 */
[-CC-:B------:R-:W-:Y:S01]  /*13990*/  FFMA R150, R150, R246.reuse, -R25.reuse ;  /* 0x000000f696967223 */ /* 0x180fe20000000819 */
[----:B-----5:R-:W-:Y:S01]  /*139a0*/  @!P5 FMUL R29, R29, R29 ;  /* 0x0000001d1d1dd220 */ /* 0x020fe20000400000 */
[----:B------:R-:W-:Y:S01]  /*139b0*/  FSETP.GEU.AND P5, PT, R251, -126, PT ;  /* 0xc2fc0000fb00780b */ /* 0x000fe20003fae000 */
[----:B------:R-:W-:Y:S01]  /*139c0*/  @!P3 FMUL R248, R248, 0.5 ;  /* 0x3f000000f8f8b820 */ /* 0x000fe20000400000 */
[-CC-:B--2---:R-:W-:Y:S01]  /*139d0*/  FFMA R250, R34, R246.reuse, -R25.reuse ;  /* 0x000000f622fa7223 */ /* 0x184fe20000000819 */
[-C--:B------:R-:W-:Y:S01]  /*139e0*/  FFMA R151, R151, R246.reuse, -R25 ;  /* 0x000000f697977223 */ /* 0x080fe20000000819 */
[-CC-:B------:R-:W-:Y:S01]  /*139f0*/  FFMA R57, R57, R246.reuse, -R245.reuse ;  /* 0x000000f639397223 */ /* 0x180fe200000008f5 */
[----:B------:R1:W2:Y:S01]  /*13a00*/  MUFU.EX2 R34, R248 ;  /* 0x000000f800227308 */ /* 0x0002a20000000800 */
[--C-:B------:R-:W-:Y:S01]  /*13a10*/  FFMA R60, R60, R246, -R245.reuse ;  /* 0x000000f63c3c7223 */ /* 0x100fe200000008f5 */
[----:B---3--:R-:W-:Y:S01]  /*13a20*/  @!P4 FMUL R32, R32, R32 ;  /* 0x000000202020c220 */ /* 0x008fe20000400000 */
[----:B------:R-:W-:Y:S01]  /*13a30*/  FSETP.GEU.AND P4, PT, R249, -126, PT ;  /* 0xc2fc0000f900780b */ /* 0x000fe20003f8e000 */
[----:B------:R-:W-:Y:S01]  /*13a40*/  @!P6 FMUL R247, R247, 0.5 ;  /* 0x3f000000f7f7e820 */ /* 0x000fe20000400000 */
[-CC-:B------:R-:W-:Y:S01]  /*13a50*/  FFMA R61, R61, R246.reuse, -R245.reuse ;  /* 0x000000f63d3d7223 */ /* 0x180fe200000008f5 */
[-CC-:B------:R-:W-:Y:S01]  /*13a60*/  FFMA R64, R64, R246.reuse, -R245.reuse ;  /* 0x000000f640407223 */ /* 0x180fe200000008f5 */
[-C--:B------:R-:W-:Y:S01]  /*13a70*/  FFMA R65, R65, R246.reuse, -R245 ;  /* 0x000000f641417223 */ /* 0x080fe200000008f5 */
[----:B------:R3:W4:Y:S01]  /*13a80*/  MUFU.EX2 R36, R247 ;  /* 0x000000f700247308 */ /* 0x0007220000000800 */
[----:B------:R-:W-:Y:S01]  /*13a90*/  @!P5 FMUL R251, R251, 0.5 ;  /* 0x3f000000fbfbd820 */ /* 0x000fe20000400000 */
[-C--:B-1----:R-:W-:Y:S01]  /*13aa0*/  FFMA R248, R39, R246.reuse, -R25 ;  /* 0x000000f627f87223 */ /* 0x082fe20000000819 */
[-CC-:B------:R-:W-:Y:S01]  /*13ab0*/  FFMA R68, R68, R246.reuse, -R245.reuse ;  /* 0x000000f644447223 */ /* 0x180fe200000008f5 */
[-CC-:B------:R-:W-:Y:S01]  /*13ac0*/  FFMA R69, R69, R246.reuse, -R245.reuse ;  /* 0x000000f645457223 */ /* 0x180fe200000008f5 */
[-CC-:B------:R-:W-:Y:S01]  /*13ad0*/  FFMA R72, R72, R246.reuse, -R245.reuse ;  /* 0x000000f648487223 */ /* 0x180fe200000008f5 */
[-CC-:B------:R-:W-:Y:S01]  /*13ae0*/  FFMA R73, R73, R246.reuse, -R245.reuse ;  /* 0x000000f649497223 */ /* 0x180fe200000008f5 */
[--C-:B------:R-:W-:Y:S01]  /*13af0*/  FFMA R76, R76, R246, -R245.reuse ;  /* 0x000000f64c4c7223 */ /* 0x100fe200000008f5 */
[----:B------:R1:W5:Y:S01]  /*13b00*/  MUFU.EX2 R33, R251 ;  /* 0x000000fb00217308 */ /* 0x0003620000000800 */
[----:B------:R-:W-:Y:S01]  /*13b10*/  @!P4 FMUL R249, R249, 0.5 ;  /* 0x3f000000f9f9c820 */ /* 0x000fe20000400000 */
[----:B--2---:R-:W-:Y:S01]  /*13b20*/  @!P3 FMUL R34, R34, R34 ;  /* 0x000000222222b220 */ /* 0x004fe20000400000 */
[----:B------:R-:W-:Y:S01]  /*13b30*/  FSETP.GEU.AND P3, PT, R252, -126, PT ;  /* 0xc2fc0000fc00780b */ /* 0x000fe20003f6e000 */
[-CC-:B---3--:R-:W-:Y:S01]  /*13b40*/  FFMA R247, R44, R246.reuse, -R245.reuse ;  /* 0x000000f62cf77223 */ /* 0x188fe200000008f5 */
[-CC-:B------:R-:W-:Y:S01]  /*13b50*/  FFMA R77, R77, R246.reuse, -R245.reuse ;  /* 0x000000f64d4d7223 */ /* 0x180fe200000008f5 */
[-CC-:B------:R-:W-:Y:S01]  /*13b60*/  FFMA R80, R80, R246.reuse, -R245.reuse ;  /* 0x000000f650507223 */ /* 0x180fe200000008f5 */
[-CC-:B------:R-:W-:Y:S01]  /*13b70*/  FFMA R81, R81, R246.reuse, -R245.reuse ;  /* 0x000000f651517223 */ /* 0x180fe200000008f5 */
[-C--:B------:R-:W-:Y:S01]  /*13b80*/  FFMA R84, R84, R246.reuse, -R245 ;  /* 0x000000f654547223 */ /* 0x080fe200000008f5 */
[----:B-1----:R-:W-:Y:S01]  /*13b90*/  FFMA R251, R35, R246, -R25 ;  /* 0x000000f623fb7223 */ /* 0x002fe20000000819 */
[----:B----4-:R-:W-:Y:S01]  /*13ba0*/  @!P6 FMUL R36, R36, R36 ;  /* 0x000000242424e220 */ /* 0x010fe20000400000 */
[----:B------:R1:W2:Y:S01]  /*13bb0*/  MUFU.EX2 R35, R249 ;  /* 0x000000f900237308 */ /* 0x0002a20000000800 */
[-CC-:B------:R-:W-:Y:S01]  /*13bc0*/  FFMA R85, R85, R246.reuse, -R245.reuse ;  /* 0x000000f655557223 */ /* 0x180fe200000008f5 */
[-CC-:B------:R-:W-:Y:S01]  /*13bd0*/  FFMA R88, R88, R246.reuse, -R245.reuse ;  /* 0x000000f658587223 */ /* 0x180fe200000008f5 */
[----:B------:R-:W-:Y:S01]  /*13be0*/  FSETP.GEU.AND P6, PT, R251, -126, PT ;  /* 0xc2fc0000fb00780b */ /* 0x000fe20003fce000 */
[-CC-:B------:R-:W-:Y:S01]  /*13bf0*/  FFMA R89, R89, R246.reuse, -R245.reuse ;  /* 0x000000f659597223 */ /* 0x180fe200000008f5 */
[----:B------:R-:W-:Y:S01]  /*13c00*/  @!P3 FMUL R252, R252, 0.5 ;  /* 0x3f000000fcfcb820 */ /* 0x000fe20000400000 */
[----:B-----5:R-:W-:Y:S01]  /*13c10*/  @!P5 FMUL R33, R33, R33 ;  /* 0x000000212121d220 */ /* 0x020fe20000400000 */
[----:B------:R-:W-:Y:S01]  /*13c20*/  FSETP.GEU.AND P5, PT, R250, -126, PT ;  /* 0xc2fc0000fa00780b */ /* 0x000fe20003fae000 */
        /* <DEDUP_REMOVED lines=8> */
[----:B------:R-:W-:Y:S01]  /*13cb0*/  @!P6 FMUL R251, R251, 0.5 ;  /* 0x3f000000fbfbe820 */ /* 0x000fe20000400000 */
[----:B--2---:R-:W-:Y:S01]  /*13cc0*/  @!P4 FMUL R35, R35, R35 ;  /* 0x000000232323c220 */ /* 0x004fe20000400000 */
[----:B------:R-:W-:Y:S01]  /*13cd0*/  FSETP.GEU.AND P4, PT, R248, -126, PT ;  /* 0xc2fc0000f800780b */ /* 0x000fe20003f8e000 */
[-C--:B---3--:R-:W-:Y:S01]  /*13ce0*/  FFMA R252, R45, R246.reuse, -R245 ;  /* 0x000000f62dfc7223 */ /* 0x088fe200000008f5 */
[----:B------:R1:W2:Y:S01]  /*13cf0*/  MUFU.EX2 R38, R251 ;  /* 0x000000fb00267308 */ /* 0x0002a20000000800 */
[----:B------:R-:W-:Y:S01]  /*13d00*/  @!P5 FMUL R250, R250, 0.5 ;  /* 0x3f000000fafad820 */ /* 0x000fe20000400000 */
[-C--:B------:R-:W-:Y:S01]  /*13d10*/  FFMA R45, R42, R246.reuse, -R25 ;  /* 0x000000f62a2d7223 */ /* 0x080fe20000000819 */
[-CC-:B------:R-:W-:Y:S01]  /*13d20*/  FFMA R104, R104, R246.reuse, -R245.reuse ;  /* 0x000000f668687223 */ /* 0x180fe200000008f5 */
[-CC-:B------:R-:W-:Y:S01]  /*13d30*/  FFMA R105, R105, R246.reuse, -R245.reuse ;  /* 0x000000f669697223 */ /* 0x180fe200000008f5 */
[-C--:B------:R-:W-:Y:S01]  /*13d40*/  FFMA R108, R108, R246.reuse, -R245 ;  /* 0x000000f66c6c7223 */ /* 0x080fe200000008f5 */
[----:B----4-:R-:W-:Y:S01]  /*13d50*/  @!P3 FMUL R39, R39, R39 ;  /* 0x000000272727b220 */ /* 0x010fe20000400000 */
[----:B------:R-:W-:Y:S01]  /*13d60*/  FSETP.GEU.AND P3, PT, R247, -126, PT ;  /* 0xc2fc0000f700780b */ /* 0x000fe20003f6e000 */
[----:B------:R3:W4:Y:S01]  /*13d70*/  MUFU.EX2 R37, R250 ;  /* 0x000000fa00257308 */ /* 0x0007220000000800 */
[----:B-1----:R-:W-:Y:S01]  /*13d80*/  FFMA R251, R43, R246, -R25 ;  /* 0x000000f62bfb7223 */ /* 0x002fe20000000819 */
[----:B------:R-:W-:Y:S01]  /*13d90*/  MOV R43, R252 ;  /* 0x000000fc002b7202 */ /* 0x000fe20000000f00 */
[----:B------:R-:W-:Y:S01]  /*13da0*/  @!P4 FMUL R248, R248, 0.5 ;  /* 0x3f000000f8f8c820 */ /* 0x000fe20000400000 */
[-CC-:B------:R-:W-:Y:S01]  /*13db0*/  FFMA R109, R109, R246.reuse, -R245.reuse ;  /* 0x000000f66d6d7223 */ /* 0x180fe200000008f5 */
[-CC-:B------:R-:W-:Y:S01]  /*13dc0*/  FFMA R112, R112, R246.reuse, -R245.reuse ;  /* 0x000000f670707223 */ /* 0x180fe200000008f5 */
[-CC-:B------:R-:W-:Y:S01]  /*13dd0*/  FFMA R113, R113, R246.reuse, -R245.reuse ;  /* 0x000000f671717223 */ /* 0x180fe200000008f5 */
[-CC-:B------:R-:W-:Y:S01]  /*13de0*/  FFMA R116, R116, R246.reuse, -R245.reuse ;  /* 0x000000f674747223 */ /* 0x180fe200000008f5 */
[----:B------:R1:W5:Y:S01]  /*13df0*/  MUFU.EX2 R40, R248 ;  /* 0x000000f800287308 */ /* 0x0003620000000800 */
[--C-:B---3--:R-:W-:Y:S01]  /*13e00*/  FFMA R250, R41, R246, -R245.reuse ;  /* 0x000000f629fa7223 */ /* 0x108fe200000008f5 */
[----:B--2---:R-:W-:Y:S01]  /*13e10*/  @!P6 FMUL R38, R38, R38 ;  /* 0x000000262626e220 */ /* 0x004fe20000400000 */
[-CC-:B------:R-:W-:Y:S01]  /*13e20*/  FFMA R117, R117, R246.reuse, -R245.reuse ;  /* 0x000000f675757223 */ /* 0x180fe200000008f5 */
[----:B------:R-:W-:Y:S01]  /*13e30*/  @!P3 FMUL R247, R247, 0.5 ;  /* 0x3f000000f7f7b820 */ /* 0x000fe20000400000 */
[-CC-:B------:R-:W-:Y:S01]  /*13e40*/  FFMA R120, R120, R246.reuse, -R245.reuse ;  /* 0x000000f678787223 */ /* 0x180fe200000008f5 */
[----:B------:R-:W-:Y:S01]  /*13e50*/  FSETP.GEU.AND P6, PT, R250, -126, PT ;  /* 0xc2fc0000fa00780b */ /* 0x000fe20003fce000 */
[-CC-:B------:R-:W-:Y:S01]  /*13e60*/  FFMA R121, R121, R246.reuse, -R245.reuse ;  /* 0x000000f679797223 */ /* 0x180fe200000008f5 */
[----:B------:R2:W-:Y:S01]  /*13e70*/  MUFU.EX2 R42, R247 ;  /* 0x000000f7002a7308 */ /* 0x0005e20000000800 */
[----:B----4-:R-:W-:Y:S01]  /*13e80*/  @!P5 FMUL R37, R37, R37 ;  /* 0x000000252525d220 */ /* 0x010fe20000400000 */
[----:B------:R-:W-:Y:S01]  /*13e90*/  FSETP.GEU.AND P5, PT, R249, -126, PT ;  /* 0xc2fc0000f900780b */ /* 0x000fe20003fae000 */
[-CC-:B-1----:R-:W-:Y:S01]  /*13ea0*/  FFMA R248, R52, R246.reuse, -R245.reuse ;  /* 0x000000f634f87223 */ /* 0x182fe200000008f5 */
[-CC-:B------:R-:W-:Y:S01]  /*13eb0*/  FFMA R124, R124, R246.reuse, -R245.reuse ;  /* 0x000000f67c7c7223 */ /* 0x180fe200000008f5 */
[-CC-:B------:R-:W-:Y:S01]  /*13ec0*/  FFMA R125, R125, R246.reuse, -R245.reuse ;  /* 0x000000f67d7d7223 */ /* 0x180fe200000008f5 */
[-CC-:B------:R-:W-:Y:S01]  /*13ed0*/  FFMA R128, R128, R246.reuse, -R245.reuse ;  /* 0x000000f680807223 */ /* 0x180fe200000008f5 */
[-CC-:B------:R-:W-:Y:S01]  /*13ee0*/  FFMA R129, R129, R246.reuse, -R245.reuse ;  /* 0x000000f681817223 */ /* 0x180fe200000008f5 */
[----:B------:R-:W-:Y:S01]  /*13ef0*/  FFMA R132, R132, R246, -R245 ;  /* 0x000000f684847223 */ /* 0x000fe200000008f5 */
[----:B-----5:R-:W-:Y:S01]  /*13f00*/  @!P4 FMUL R40, R40, R40 ;  /* 0x000000282828c220 */ /* 0x020fe20000400000 */
[----:B------:R-:W-:Y:S01]  /*13f10*/  FSETP.GEU.AND P4, PT, R252, -126, PT ;  /* 0xc2fc0000fc00780b */ /* 0x000fe20003f8e000 */
[----:B------:R-:W-:Y:S01]  /*13f20*/  @!P6 FMUL R250, R250, 0.5 ;  /* 0x3f000000fafae820 */ /* 0x000fe20000400000 */
[----:B------:R-:W-:Y:S01]  /*13f30*/  FFMA R252, R46, R246, -R25 ;  /* 0x000000f62efc7223 */ /* 0x000fe20000000819 */
[----:B------:R-:W-:-:S02]  /*13f40*/  IMAD.MOV.U32 R46, RZ, RZ, R251 ;  /* 0x000000ffff2e7224 */ /* 0x000fc400078e00fb */
[-C--:B------:R-:W-:Y:S01]  /*13f50*/  FFMA R251, R47, R246.reuse, -R25 ;  /* 0x000000f62ffb7223 */ /* 0x080fe20000000819 */
[----:B------:R1:W3:Y:S01]  /*13f60*/  MUFU.EX2 R44, R250 ;  /* 0x000000fa002c7308 */ /* 0x0002e20000000800 */
[----:B------:R-:W-:Y:S01]  /*13f70*/  @!P5 FMUL R249, R249, 0.5 ;  /* 0x3f000000f9f9d820 */ /* 0x000fe20000400000 */
[-CC-:B--2---:R-:W-:Y:S01]  /*13f80*/  FFMA R247, R53, R246.reuse, -R245.reuse ;  /* 0x000000f635f77223 */ /* 0x184fe200000008f5 */
        /* <DEDUP_REMOVED lines=10> */
[----:B------:R-:W-:Y:S01]  /*14030*/  FFMA R149, R149, R246, -R245 ;  /* 0x000000f695957223 */ /* 0x000fe200000008f5 */
[----:B------:R-:W-:Y:S01]  /*14040*/  FADD R25, R14, R28 ;  /* 0x0000001c0e197221 */ /* 0x000fe20000000000 */
[----:B------:R-:W-:Y:S01]  /*14050*/  FFMA R13, R242, R13, R29 ;  /* 0x0000000df20d7223 */ /* 0x000fe2000000001d */
[----:B------:R-:W-:Y:S01]  /*14060*/  F2FP.BF16.F32.PACK_AB R24, R28, R24 ;  /* 0x000000181c18723e */ /* 0x000fe200000010ff */
[----:B--2---:R-:W-:Y:S01]  /*14070*/  FFMA R249, R49, R246, -R245 ;  /* 0x000000f631f97223 */ /* 0x004fe200000008f5 */
[----:B------:R-:W-:Y:S01]  /*14080*/  MOV R246, UR22 ;  /* 0x0000001600f67c02 */ /* 0x000fe20008000f00 */
[----:B------:R-:W-:Y:S01]  /*14090*/  FADD R14, R25, R26 ;  /* 0x0000001a190e7221 */ /* 0x000fe20000000000 */
[----:B------:R-:W-:Y:S01]  /*140a0*/  FADD R28, R13, R30 ;  /* 0x0000001e0d1c7221 */ /* 0x000fe20000000000 */
[----:B------:R-:W-:Y:S01]  /*140b0*/  MOV R243, 0x80000020 ;  /* 0x8000002000f37802 */ /* 0x000fe20000000f00 */
[----:B---3--:R-:W-:Y:S01]  /*140c0*/  @!P6 FMUL R44, R44, R44 ;  /* 0x0000002c2c2ce220 */ /* 0x008fe20000400000 */
[----:B------:R-:W-:-:S02]  /*140d0*/  IMAD R242, R15, 0x1400, R246 ;  /* 0x000014000ff27824 */ /* 0x000fc400078e02f6 */
[----:B------:R-:W-:Y:S01]  /*140e0*/  FADD R13, R14, R27 ;  /* 0x0000001b0e0d7221 */ /* 0x000fe20000000000 */
[----:B------:R-:W-:Y:S01]  /*140f0*/  F2FP.BF16.F32.PACK_AB R26, R27, R26 ;  /* 0x0000001a1b1a723e */ /* 0x000fe200000010ff */
[----:B------:R-:W-:Y:S01]  /*14100*/  @!P3 FMUL R42, R42, R42 ;  /* 0x0000002a2a2ab220 */ /* 0x000fe20000400000 */
[----:B------:R-:W-:Y:S01]  /*14110*/  FSETP.GEU.AND P6, PT, R46, -126, PT ;  /* 0xc2fc00002e00780b */ /* 0x000fe20003fce000 */
[----:B------:R-:W-:Y:S01]  /*14120*/  FADD R27, R28, R31 ;  /* 0x0000001f1c1b7221 */ /* 0x000fe20000000000 */
[----:B------:R-:W-:Y:S01]  /*14130*/  FSETP.GEU.AND P3, PT, R252, -126, PT ;  /* 0xc2fc0000fc00780b */ /* 0x000fe20003f6e000 */
[----:B----4-:R-:W-:Y:S01]  /*14140*/  @!P5 FMUL R41, R41, R41 ;  /* 0x000000292929d220 */ /* 0x010fe20000400000 */
[----:B------:R-:W-:Y:S01]  /*14150*/  R2UR UR10, R242 ;  /* 0x00000000f20a72ca */ /* 0x000fe200000e0000 */
[----:B------:R-:W-:Y:S01]  /*14160*/  FADD R14, R27, R32 ;  /* 0x000000201b0e7221 */ /* 0x000fe20000000000 */
[----:B------:R-:W-:Y:S01]  /*14170*/  R2UR UR11, R243 ;  /* 0x00000000f30b72ca */ /* 0x000fe200000e0000 */
[----:B------:R-:W-:Y:S01]  /*14180*/  @!P4 FMUL R43, R43, 0.5 ;  /* 0x3f0000002b2bc820 */ /* 0x000fe20000400000 */
[----:B------:R-:W-:Y:S01]  /*14190*/  F2FP.BF16.F32.PACK_AB R25, R30, R29 ;  /* 0x0000001d1e19723e */ /* 0x000fe200000010ff */
[----:B------:R-:W-:Y:S01]  /*141a0*/  FADD R13, R13, R33 ;  /* 0x000000210d0d7221 */ /* 0x000fe20000000000 */
[----:B------:R-:W-:Y:S01]  /*141b0*/  F2FP.BF16.F32.PACK_AB R27, R32, R31 ;  /* 0x0000001f201b723e */ /* 0x000fe200000010ff */
[----:B------:R-:W-:Y:S01]  /*141c0*/  VIADD R28, R242, 0x440 ;  /* 0x00000440f21c7836 */ /* 0x000fe20000000000 */
[----:B------:R-:W-:Y:S01]  /*141d0*/  FSETP.GEU.AND P5, PT, R45, -126, PT ;  /* 0xc2fc00002d00780b */ /* 0x000fe20003fae000 */
[----:B------:R-:W-:Y:S01]  /*141e0*/  @!P6 FMUL R46, R46, 0.5 ;  /* 0x3f0000002e2ee820 */ /* 0x000fe20000400000 */
[----:B------:R-:W-:Y:S01]  /*141f0*/  WARPGROUP.ARRIVE ;  /* 0x00000000000079c5 */ /* 0x000fe20000000000 */
[----:B------:R-:W-:Y:S01]  /*14200*/  @!P3 FMUL R252, R252, 0.5 ;  /* 0x3f000000fcfcb820 */ /* 0x000fe20000400000 */
[----:B------:R-:W1:Y:S01]  /*14210*/  MUFU.EX2 R43, R43 ;  /* 0x0000002b002b7308 */ /* 0x000e620000000800 */
[----:B------:R-:W-:Y:S01]  /*14220*/  FADD R13, R13, R36 ;  /* 0x000000240d0d7221 */ /* 0x000fe20000000000 */
[----:B------:R-:W-:-:S02]  /*14230*/  F2FP.BF16.F32.PACK_AB R32, R36, R33 ;  /* 0x000000212420723e */ /* 0x000fc400000010ff */
[----:B------:R-:W-:Y:S01]  /*14240*/  HGMMA.64x32x16.F32.BF16 R216, R24, gdesc[UR8].tnspB, R216, gsb0 ;  /* 0x4060000818d87df0 */ /* 0x000fe200080018d8 */
[----:B------:R-:W-:Y:S02]  /*14250*/  F2FP.BF16.F32.PACK_AB R33, R38, R37 ;  /* 0x000000252621723e */ /* 0x000fe400000010ff */
[----:B------:R-:W-:Y:S01]  /*14260*/  MOV R29, 0x80000020 ;  /* 0x80000020001d7802 */ /* 0x000fe20000000f00 */
[----:B------:R-:W2:Y:S01]  /*14270*/  MUFU.EX2 R47, R252 ;  /* 0x000000fc002f7308 */ /* 0x000ea20000000800 */
[----:B------:R-:W-:Y:S01]  /*14280*/  @!P5 FMUL R45, R45, 0.5 ;  /* 0x3f0000002d2dd820 */ /* 0x000fe20000400000 */
[----:B------:R-:W-:Y:S01]  /*14290*/  R2UR UR10, R28 ;  /* 0x000000001c0a72ca */ /* 0x000fe200000e0000 */
[----:B------:R-:W-:Y:S01]  /*142a0*/  VIADD R28, R242, 0x840 ;  /* 0x00000840f21c7836 */ /* 0x000fe20000000000 */
[----:B------:R-:W-:Y:S02]  /*142b0*/  R2UR UR11, R29 ;  /* 0x000000001d0b72ca */ /* 0x000fe400000e0000 */
[----:B------:R-:W-:-:S02]  /*142c0*/  MOV R29, 0x80000020 ;  /* 0x80000020001d7802 */ /* 0x000fc40000000f00 */
[----:B------:R-:W3:Y:S01]  /*142d0*/  MUFU.EX2 R46, R46 ;  /* 0x0000002e002e7308 */ /* 0x000ee20000000800 */
[----:B-1----:R-:W-:Y:S01]  /*142e0*/  @!P4 FMUL R43, R43, R43 ;  /* 0x0000002b2b2bc220 */ /* 0x002fe20000400000 */
[----:B------:R-:W-:Y:S02]  /*142f0*/  FSETP.GEU.AND P4, PT, R251, -126, PT ;  /* 0xc2fc0000fb00780b */ /* 0x000fe40003f8e000 */
[----:B------:R-:W-:-:S04]  /*14300*/  MOV R243, 0x80000020 ;  /* 0x8000002000f37802 */ /* 0x000fc80000000f00 */
[----:B------:R-:W1:Y:S01]  /*14310*/  MUFU.EX2 R45, R45 ;  /* 0x0000002d002d7308 */ /* 0x000e620000000800 */
[----:B--2---:R-:W-:Y:S01]  /*14320*/  @!P3 FMUL R47, R47, R47 ;  /* 0x0000002f2f2fb220 */ /* 0x004fe20000400000 */
[----:B------:R-:W-:-:S05]  /*14330*/  FSETP.GEU.AND P3, PT, R248, -126, PT ;  /* 0xc2fc0000f800780b */ /* 0x000fca0003f6e000 */
[----:B------:R-:W-:Y:S01]  /*14340*/  @!P4 FMUL R251, R251, 0.5 ;  /* 0x3f000000fbfbc820 */ /* 0x000fe20000400000 */
[----:B---3--:R-:W-:Y:S01]  /*14350*/  @!P6 FMUL R46, R46, R46 ;  /* 0x0000002e2e2ee220 */ /* 0x008fe20000400000 */
[----:B------:R-:W-:Y:S02]  /*14360*/  FSETP.GEU.AND P6, PT, R249, -126, PT ;  /* 0xc2fc0000f900780b */ /* 0x000fe40003fce000 */
[----:B------:R2:W3:Y:S04]  /*14370*/  MUFU.EX2 R48, R251 ;  /* 0x000000fb00307308 */ /* 0x0004e80000000800 */
[----:B------:R-:W-:Y:S01]  /*14380*/  @!P3 FMUL R248, R248, 0.5 ;  /* 0x3f000000f8f8b820 */ /* 0x000fe20000400000 */
[----:B-1----:R-:W-:Y:S01]  /*14390*/  @!P5 FMUL R45, R45, R45 ;  /* 0x0000002d2d2dd220 */ /* 0x002fe20000400000 */
[----:B------:R-:W-:-:S02]  /*143a0*/  FSETP.GEU.AND P5, PT, R250, -126, PT ;  /* 0xc2fc0000fa00780b */ /* 0x000fc40003fae000 */
[----:B------:R1:W4:Y:S01]  /*143b0*/  MUFU.EX2 R53, R248 ;  /* 0x000000f800357308 */ /* 0x0003220000000800 */
[----:B--2---:R-:W-:Y:S02]  /*143c0*/  MOV R251, 0x80000020 ;  /* 0x8000002000fb7802 */ /* 0x004fe40000000f00 */
[----:B------:R-:W-:Y:S02]  /*143d0*/  @!P6 FMUL R249, R249, 0.5 ;  /* 0x3f000000f9f9e820 */ /* 0x000fe40000400000 */
[C---:B------:R-:W-:Y:S02]  /*143e0*/  R2UR UR27, R251.reuse ;  /* 0x00000000fb1b72ca */ /* 0x040fe400000e0000 */
[----:B------:R-:W-:Y:S01]  /*143f0*/  R2UR UR39, R251 ;  /* 0x00000000fb2772ca */ /* 0x000fe200000e0000 */
[----:B------:R2:W5:Y:S01]  /*14400*/  MUFU.EX2 R52, R249 ;  /* 0x000000f900347308 */ /* 0x0005620000000800 */
[----:B-1----:R-:W-:Y:S02]  /*14410*/  VIADD R248, R242, 0x400 ;  /* 0x00000400f2f87836 */ /* 0x002fe40000000000 */
[----:B---3--:R-:W-:Y:S01]  /*14420*/  @!P4 FMUL R48, R48, R48 ;  /* 0x000000303030c220 */ /* 0x008fe20000400000 */
[----:B------:R-:W-:-:S02]  /*14430*/  WARPGROUP.DEPBAR.LE gsb0, 0x0 ;  /* 0x00008000000079c5 */ /* 0x000fc40000010000 */
[----:B------:R-:W-:Y:S01]  /*14440*/  WARPGROUP.ARRIVE ;  /* 0x00000000000079c5 */ /* 0x000fe20000000000 */
[----:B------:R-:W-:Y:S01]  /*14450*/  R2UR UR18, R248 ;  /* 0x00000000f81272ca */ /* 0x000fe200000e0000 */
[----:B------:R-:W-:Y:S01]  /*14460*/  @!P5 FMUL R250, R250, 0.5 ;  /* 0x3f000000fafad820 */ /* 0x000fe20000400000 */
[----:B------:R-:W-:Y:S01]  /*14470*/  VIADD R248, R242, 0xc00 ;  /* 0x00000c00f2f87836 */ /* 0x000fe20000000000 */
[----:B--2---:R-:W-:Y:S01]  /*14480*/  MOV R249, 0x80000020 ;  /* 0x8000002000f97802 */ /* 0x004fe20000000f00 */
[----:B----4-:R-:W-:Y:S01]  /*14490*/  @!P3 FMUL R53, R53, R53 ;  /* 0x000000353535b220 */ /* 0x010fe20000400000 */
[----:B------:R1:W2:Y:S01]  /*144a0*/  MUFU.EX2 R49, R250 ;  /* 0x000000fa00317308 */ /* 0x0002a20000000800 */
[----:B------:R-:W-:Y:S02]  /*144b0*/  FSETP.GEU.AND P4, PT, R247, -126, PT ;  /* 0xc2fc0000f700780b */ /* 0x000fe40003f8e000 */
[C---:B------:R-:W-:Y:S02]  /*144c0*/  R2UR UR19, R249.reuse ;  /* 0x00000000f91372ca */ /* 0x040fe400000e0000 */
[----:B------:R-:W-:Y:S01]  /*144d0*/  R2UR UR34, R248 ;  /* 0x00000000f82272ca */ /* 0x000fe200000e0000 */
[----:B-----5:R-:W-:Y:S01]  /*144e0*/  @!P6 FMUL R52, R52, R52 ;  /* 0x000000343434e220 */ /* 0x020fe20000400000 */
[----:B------:R-:W-:Y:S01]  /*144f0*/  R2UR UR35, R249 ;  /* 0x00000000f92372ca */ /* 0x000fe200000e0000 */
[C---:B-1----:R-:W-:Y:S01]  /*14500*/  VIADD R250, R242.reuse, 0x800 ;  /* 0x00000800f2fa7836 */ /* 0x042fe20000000000 */
[----:B------:R-:W-:-:S02]  /*14510*/  IADD3 R248, R242, 0x40, RZ ;  /* 0x00000040f2f87810 */ /* 0x000fc40007ffe0ff */
[----:B------:R-:W-:Y:S02]  /*14520*/  R2UR UR7, R249 ;  /* 0x00000000f90772ca */ /* 0x000fe400000e0000 */
[----:B------:R-:W-:Y:S01]  /*14530*/  R2UR UR26, R250 ;  /* 0x00000000fa1a72ca */ /* 0x000fe200000e0000 */
[----:B------:R-:W-:Y:S02]  /*14540*/  VIADD R250, R242, 0x1000 ;  /* 0x00001000f2fa7836 */ /* 0x000fe40000000000 */
[----:B------:R-:W-:Y:S01]  /*14550*/  HGMMA.64x32x16.F32.BF16 R200, R24, gdesc[UR16].tnspB, R200, gsb0 ;  /* 0x4060001018c87df0 */ /* 0x000fe200080018c8 */
[----:B------:R-:W-:Y:S01]  /*14560*/  R2UR UR6, R248 ;  /* 0x00000000f80672ca */ /* 0x000fe200000e0000 */
[----:B------:R-:W-:Y:S01]  /*14570*/  @!P4 FMUL R247, R247, 0.5 ;  /* 0x3f000000f7f7c820 */ /* 0x000fe20000400000 */
[----:B------:R-:W-:Y:S01]  /*14580*/  R2UR UR18, R28 ;  /* 0x000000001c1272ca */ /* 0x000fe200000e0000 */
[----:B--2---:R-:W-:Y:S01]  /*14590*/  @!P5 FMUL R49, R49, R49 ;  /* 0x000000313131d220 */ /* 0x004fe20000400000 */
[----:B------:R-:W-:-:S02]  /*145a0*/  R2UR UR38, R250 ;  /* 0x00000000fa2672ca */ /* 0x000fc400000e0000 */
[----:B------:R-:W-:Y:S01]  /*145b0*/  R2UR UR19, R29 ;  /* 0x000000001d1372ca */ /* 0x000fe200000e0000 */
[----:B------:R-:W-:Y:S01]  /*145c0*/  IMAD.MOV.U32 R29, RZ, RZ, -0x7fffffe0 ;  /* 0x80000020ff1d7424 */ /* 0x000fe200078e00ff */
[----:B------:R-:W-:Y:S01]  /*145d0*/  IADD3 R28, R242, 0xc80, RZ ;  /* 0x00000c80f21c7810 */ /* 0x000fe20007ffe0ff */
[----:B------:R-:W1:Y:S01]  /*145e0*/  MUFU.EX2 R247, R247 ;  /* 0x000000f700f77308 */ /* 0x000e620000000800 */
[----:B------:R-:W-:Y:S02]  /*145f0*/  FSETP.GEU.AND P5, PT, R50, -126, PT ;  /* 0xc2fc00003200780b */ /* 0x000fe40003fae000 */
[----:B------:R-:W-:Y:S02]  /*14600*/  FSETP.GEU.AND P6, PT, R51, -126, PT ;  /* 0xc2fc00003300780b */ /* 0x000fe40003fce000 */
[----:B------:R-:W-:-:S09]  /*14610*/  FSETP.GEU.AND P3, PT, R54, -126, PT ;  /* 0xc2fc00003600780b */ /* 0x000fd20003f6e000 */
[----:B------:R-:W-:Y:S02]  /*14620*/  @!P5 FMUL R50, R50, 0.5 ;  /* 0x3f0000003232d820 */ /* 0x000fe40000400000 */
[----:B------:R-:W-:Y:S01]  /*14630*/  @!P6 FMUL R51, R51, 0.5 ;  /* 0x3f0000003333e820 */ /* 0x000fe20000400000 */
[----:B-1----:R-:W-:Y:S01]  /*14640*/  @!P4 FMUL R247, R247, R247 ;  /* 0x000000f7f7f7c220 */ /* 0x002fe20000400000 */
[C---:B------:R-:W-:Y:S01]  /*14650*/  FSETP.GEU.AND P4, PT, R55.reuse, -126, PT ;  /* 0xc2fc00003700780b */ /* 0x040fe20003f8e000 */
[----:B------:R-:W-:Y:S01]  /*14660*/  @!P3 FMUL R54, R54, 0.5 ;  /* 0x3f0000003636b820 */ /* 0x000fe20000400000 */
[----:B------:R-:W1:Y:S08]  /*14670*/  MUFU.EX2 R50, R50 ;  /* 0x0000003200327308 */ /* 0x000e700000000800 */
[----:B------:R-:W2:Y:S03]  /*14680*/  MUFU.EX2 R51, R51 ;  /* 0x0000003300337308 */ /* 0x000ea60000000800 */
[----:B------:R-:W-:-:S05]  /*14690*/  @!P4 FMUL R55, R55, 0.5 ;  /* 0x3f0000003737c820 */ /* 0x000fca0000400000 */
[----:B------:R-:W3:Y:S01]  /*146a0*/  MUFU.EX2 R54, R54 ;  /* 0x0000003600367308 */ /* 0x000ee20000000800 */
[----:B-1----:R-:W-:Y:S01]  /*146b0*/  @!P5 FMUL R50, R50, R50 ;  /* 0x000000323232d220 */ /* 0x002fe20000400000 */
[----:B------:R-:W-:Y:S01]  /*146c0*/  FSETP.GEU.AND P5, PT, R56, -126, PT ;  /* 0xc2fc00003800780b */ /* 0x000fe20003fae000 */
[----:B------:R-:W-:Y:S02]  /*146d0*/  WARPGROUP.DEPBAR.LE gsb0, 0x0 ;  /* 0x00008000000079c5 */ /* 0x000fe40000010000 */
[----:B------:R-:W-:-:S03]  /*146e0*/  WARPGROUP.ARRIVE ;  /* 0x00000000000079c5 */ /* 0x000fc60000000000 */
[----:B------:R-:W1:Y:S01]  /*146f0*/  MUFU.EX2 R55, R55 ;  /* 0x0000003700377308 */ /* 0x000e620000000800 */
[----:B--2---:R-:W-:Y:S01]  /*14700*/  @!P6 FMUL R51, R51, R51 ;  /* 0x000000333333e220 */ /* 0x004fe20000400000 */
[----:B------:R-:W-:Y:S01]  /*14710*/  FSETP.GEU.AND P6, PT, R57, -126, PT ;  /* 0xc2fc00003900780b */ /* 0x000fe20003fce000 */
[----:B------:R-:W-:Y:S04]  /*14720*/  HGMMA.64x32x16.F32.BF16 R184, R24, gdesc[UR24].tnspB, R184, gsb0 ;  /* 0x4060001818b87df0 */ /* 0x000fe800080018b8 */
[----:B------:R-:W-:Y:S01]  /*14730*/  @!P5 FMUL R56, R56, 0.5 ;  /* 0x3f0000003838d820 */ /* 0x000fe20000400000 */
[----:B---3--:R-:W-:Y:S01]  /*14740*/  @!P3 FMUL R54, R54, R54 ;  /* 0x000000363636b220 */ /* 0x008fe20000400000 */
[----:B------:R-:W-:-:S04]  /*14750*/  FSETP.GEU.AND P3, PT, R60, -126, PT ;  /* 0xc2fc00003c00780b */ /* 0x000fc80003f6e000 */
[----:B------:R-:W2:Y:S02]  /*14760*/  MUFU.EX2 R56, R56 ;  /* 0x0000003800387308 */ /* 0x000ea40000000800 */
[----:B------:R-:W-:Y:S01]  /*14770*/  @!P6 FMUL R57, R57, 0.5 ;  /* 0x3f0000003939e820 */ /* 0x000fe20000400000 */
[----:B-1----:R-:W-:Y:S01]  /*14780*/  @!P4 FMUL R55, R55, R55 ;  /* 0x000000373737c220 */ /* 0x002fe20000400000 */
[----:B------:R-:W-:-:S04]  /*14790*/  FSETP.GEU.AND P4, PT, R61, -126, PT ;  /* 0xc2fc00003d00780b */ /* 0x000fc80003f8e000 */
[----:B------:R-:W1:Y:S01]  /*147a0*/  MUFU.EX2 R57, R57 ;  /* 0x0000003900397308 */ /* 0x000e620000000800 */
[----:B------:R-:W-:-:S07]  /*147b0*/  @!P3 FMUL R60, R60, 0.5 ;  /* 0x3f0000003c3cb820 */ /* 0x000fce0000400000 */
[----:B------:R-:W3:Y:S01]  /*147c0*/  MUFU.EX2 R60, R60 ;  /* 0x0000003c003c7308 */ /* 0x000ee20000000800 */
[----:B--2---:R-:W-:Y:S01]  /*147d0*/  @!P5 FMUL R56, R56, R56 ;  /* 0x000000383838d220 */ /* 0x004fe20000400000 */
[----:B------:R-:W-:Y:S01]  /*147e0*/  @!P4 FMUL R61, R61, 0.5 ;  /* 0x3f0000003d3dc820 */ /* 0x000fe20000400000 */
[----:B------:R-:W-:-:S05]  /*147f0*/  FSETP.GEU.AND P5, PT, R58, -126, PT ;  /* 0xc2fc00003a00780b */ /* 0x000fca0003fae000 */
[----:B------:R-:W2:Y:S01]  /*14800*/  MUFU.EX2 R61, R61 ;  /* 0x0000003d003d7308 */ /* 0x000ea20000000800 */
[----:B-1----:R-:W-:Y:S01]  /*14810*/  @!P6 FMUL R57, R57, R57 ;  /* 0x000000393939e220 */ /* 0x002fe20000400000 */
[----:B------:R-:W-:-:S06]  /*14820*/  FSETP.GEU.AND P6, PT, R59, -126, PT ;  /* 0xc2fc00003b00780b */ /* 0x000fcc0003fce000 */
[----:B------:R-:W-:Y:S01]  /*14830*/  @!P5 FMUL R58, R58, 0.5 ;  /* 0x3f0000003a3ad820 */ /* 0x000fe20000400000 */
[----:B---3--:R-:W-:Y:S01]  /*14840*/  @!P3 FMUL R60, R60, R60 ;  /* 0x0000003c3c3cb220 */ /* 0x008fe20000400000 */
[----:B------:R-:W-:-:S04]  /*14850*/  FSETP.GEU.AND P3, PT, R62, -126, PT ;  /* 0xc2fc00003e00780b */ /* 0x000fc80003f6e000 */
[----:B------:R-:W1:Y:S01]  /*14860*/  MUFU.EX2 R58, R58 ;  /* 0x0000003a003a7308 */ /* 0x000e620000000800 */
[----:B------:R-:W-:Y:S01]  /*14870*/  @!P6 FMUL R59, R59, 0.5 ;  /* 0x3f0000003b3be820 */ /* 0x000fe20000400000 */
[----:B------:R-:W-:Y:S02]  /*14880*/  WARPGROUP.DEPBAR.LE gsb0, 0x0 ;  /* 0x00008000000079c5 */ /* 0x000fe40000010000 */
[----:B------:R-:W-:Y:S01]  /*14890*/  WARPGROUP.ARRIVE ;  /* 0x00000000000079c5 */ /* 0x000fe20000000000 */
[----:B--2---:R-:W-:Y:S01]  /*148a0*/  @!P4 FMUL R61, R61, R61 ;  /* 0x0000003d3d3dc220 */ /* 0x004fe20000400000 */
[C---:B------:R-:W-:Y:S02]  /*148b0*/  FSETP.GEU.AND P4, PT, R63.reuse, -126, PT ;  /* 0xc2fc00003f00780b */ /* 0x040fe40003f8e000 */
[----:B------:R-:W2:Y:S01]  /*148c0*/  MUFU.EX2 R59, R59 ;  /* 0x0000003b003b7308 */ /* 0x000ea20000000800 */
[----:B------:R-:W-:Y:S01]  /*148d0*/  @!P3 FMUL R62, R62, 0.5 ;  /* 0x3f0000003e3eb820 */ /* 0x000fe20000400000 */
[----:B------:R-:W-:Y:S06]  /*148e0*/  HGMMA.64x32x16.F32.BF16 R168, R24, gdesc[UR32].tnspB, R168, gsb0 ;  /* 0x4060002018a87df0 */ /* 0x000fec00080018a8 */
[----:B------:R-:W3:Y:S01]  /*148f0*/  MUFU.EX2 R62, R62 ;  /* 0x0000003e003e7308 */ /* 0x000ee20000000800 */
[----:B-1----:R-:W-:Y:S01]  /*14900*/  @!P5 FMUL R58, R58, R58 ;  /* 0x0000003a3a3ad220 */ /* 0x002fe20000400000 */
[----:B------:R-:W-:Y:S01]  /*14910*/  FSETP.GEU.AND P5, PT, R64, -126, PT ;  /* 0xc2fc00004000780b */ /* 0x000fe20003fae000 */
[----:B------:R-:W-:Y:S01]  /*14920*/  @!P4 FMUL R63, R63, 0.5 ;  /* 0x3f0000003f3fc820 */ /* 0x000fe20000400000 */
[----:B--2---:R-:W-:-:S05]  /*14930*/  @!P6 FMUL R59, R59, R59 ;  /* 0x0000003b3b3be220 */ /* 0x004fca0000400000 */
[----:B------:R-:W1:Y:S01]  /*14940*/  MUFU.EX2 R63, R63 ;  /* 0x0000003f003f7308 */ /* 0x000e620000000800 */
[----:B------:R-:W-:-:S05]  /*14950*/  FSETP.GEU.AND P6, PT, R65, -126, PT ;  /* 0xc2fc00004100780b */ /* 0x000fca0003fce000 */
        /* <DEDUP_REMOVED lines=11> */
[----:B------:R-:W-:Y:S01]  /*14a10*/  FSETP.GEU.AND P5, PT, R66, -126, PT ;  /* 0xc2fc00004200780b */ /* 0x000fe20003fae000 */
[----:B------:R-:W-:Y:S01]  /*14a20*/  @!P4 FMUL R69, R69, 0.5 ;  /* 0x3f0000004545c820 */ /* 0x000fe20000400000 */
[----:B------:R-:W-:Y:S02]  /*14a30*/  WARPGROUP.DEPBAR.LE gsb0, 0x0 ;  /* 0x00008000000079c5 */ /* 0x000fe40000010000 */
[----:B------:R-:W-:-:S03]  /*14a40*/  WARPGROUP.ARRIVE ;  /* 0x00000000000079c5 */ /* 0x000fc60000000000 */
[----:B------:R-:W2:Y:S01]  /*14a50*/  MUFU.EX2 R69, R69 ;  /* 0x0000004500457308 */ /* 0x000ea20000000800 */
[----:B-1----:R-:W-:Y:S01]  /*14a60*/  @!P6 FMUL R65, R65, R65 ;  /* 0x000000414141e220 */ /* 0x002fe20000400000 */
[----:B------:R-:W-:Y:S01]  /*14a70*/  FSETP.GEU.AND P6, PT, R67, -126, PT ;  /* 0xc2fc00004300780b */ /* 0x000fe20003fce000 */
[----:B------:R-:W-:Y:S03]  /*14a80*/  HGMMA.64x32x16.F32.BF16 R152, R24, gdesc[UR36].tnspB, R152, gsb0 ;  /* 0x4060002418987df0 */ /* 0x000fe60008001898 */
[----:B------:R-:W-:Y:S01]  /*14a90*/  @!P5 FMUL R66, R66, 0.5 ;  /* 0x3f0000004242d820 */ /* 0x000fe20000400000 */
[----:B---3--:R-:W-:Y:S01]  /*14aa0*/  @!P3 FMUL R68, R68, R68 ;  /* 0x000000444444b220 */ /* 0x008fe20000400000 */
[----:B------:R-:W-:-:S04]  /*14ab0*/  FSETP.GEU.AND P3, PT, R70, -126, PT ;  /* 0xc2fc00004600780b */ /* 0x000fc80003f6e000 */
[----:B------:R-:W1:Y:S03]  /*14ac0*/  MUFU.EX2 R66, R66 ;  /* 0x0000004200427308 */ /* 0x000e660000000800 */
[----:B------:R-:W-:Y:S01]  /*14ad0*/  @!P6 FMUL R67, R67, 0.5 ;  /* 0x3f0000004343e820 */ /* 0x000fe20000400000 */
[----:B--2---:R-:W-:Y:S01]  /*14ae0*/  @!P4 FMUL R69, R69, R69 ;  /* 0x000000454545c220 */ /* 0x004fe20000400000 */
[----:B------:R-:W-:-:S04]  /*14af0*/  FSETP.GEU.AND P4, PT, R71, -126, PT ;  /* 0xc2fc00004700780b */ /* 0x000fc80003f8e000 */
[----:B------:R-:W-:Y:S01]  /*14b00*/  @!P3 FMUL R70, R70, 0.5 ;  /* 0x3f0000004646b820 */ /* 0x000fe20000400000 */
[----:B------:R-:W2:Y:S01]  /*14b10*/  MUFU.EX2 R67, R67 ;  /* 0x0000004300437308 */ /* 0x000ea20000000800 */
[----:B-1----:R-:W-:-:S07]  /*14b20*/  @!P5 FMUL R66, R66, R66 ;  /* 0x000000424242d220 */ /* 0x002fce0000400000 */
[----:B------:R-:W1:Y:S01]  /*14b30*/  MUFU.EX2 R70, R70 ;  /* 0x0000004600467308 */ /* 0x000e620000000800 */
[----:B------:R-:W-:Y:S01]  /*14b40*/  @!P4 FMUL R71, R71, 0.5 ;  /* 0x3f0000004747c820 */ /* 0x000fe20000400000 */
[----:B------:R-:W-:-:S06]  /*14b50*/  FSETP.GEU.AND P5, PT, R72, -126, PT ;  /* 0xc2fc00004800780b */ /* 0x000fcc0003fae000 */
[----:B------:R-:W3:Y:S01]  /*14b60*/  MUFU.EX2 R71, R71 ;  /* 0x0000004700477308 */ /* 0x000ee20000000800 */
[----:B--2---:R-:W-:Y:S01]  /*14b70*/  @!P6 FMUL R67, R67, R67 ;  /* 0x000000434343e220 */ /* 0x004fe20000400000 */
[----:B------:R-:W-:-:S05]  /*14b80*/  FSETP.GEU.AND P6, PT, R73, -126, PT ;  /* 0xc2fc00004900780b */ /* 0x000fca0003fce000 */
[----:B------:R-:W-:Y:S01]  /*14b90*/  @!P5 FMUL R72, R72, 0.5 ;  /* 0x3f0000004848d820 */ /* 0x000fe20000400000 */
[----:B-1----:R-:W-:Y:S01]  /*14ba0*/  @!P3 FMUL R70, R70, R70 ;  /* 0x000000464646b220 */ /* 0x002fe20000400000 */
[----:B------:R-:W-:-:S04]  /*14bb0*/  FSETP.GEU.AND P3, PT, R76, -126, PT ;  /* 0xc2fc00004c00780b */ /* 0x000fc80003f6e000 */
[----:B------:R-:W1:Y:S02]  /*14bc0*/  MUFU.EX2 R72, R72 ;  /* 0x0000004800487308 */ /* 0x000e640000000800 */
[----:B------:R-:W-:Y:S01]  /*14bd0*/  @!P6 FMUL R73, R73, 0.5 ;  /* 0x3f0000004949e820 */ /* 0x000fe20000400000 */
[----:B------:R-:W-:Y:S02]  /*14be0*/  WARPGROUP.DEPBAR.LE gsb0, 0x0 ;  /* 0x00008000000079c5 */ /* 0x000fe40000010000 */
[----:B------:R-:W-:Y:S01]  /*14bf0*/  MOV R25, 0x80000020 ;  /* 0x8000002000197802 */ /* 0x000fe20000000f00 */
[----:B------:R-:W-:Y:S01]  /*14c00*/  IMAD.MOV.U32 R27, RZ, RZ, -0x7fffffe0 ;  /* 0x80000020ff1b7424 */ /* 0x000fe200078e00ff */
[C---:B------:R-:W-:Y:S01]  /*14c10*/  IADD3 R26, R242.reuse, 0xc40, RZ ;  /* 0x00000c40f21a7810 */ /* 0x040fe20007ffe0ff */
[----:B------:R-:W-:Y:S01]  /*14c20*/  VIADD R24, R242, 0x1040 ;  /* 0x00001040f2187836 */ /* 0x000fe20000000000 */
[----:B------:R-:W-:Y:S01]  /*14c30*/  R2UR UR35, R25 ;  /* 0x00000000192372ca */ /* 0x000fe200000e0000 */
[----:B------:R-:W-:Y:S01]  /*14c40*/  FADD R25, R14, R37 ;  /* 0x000000250e197221 */ /* 0x000fe20000000000 */
[----:B------:R-:W-:Y:S01]  /*14c50*/  FADD R14, R13, R34 ;  /* 0x000000220d0e7221 */ /* 0x000fe20000000000 */
[----:B------:R-:W-:Y:S01]  /*14c60*/  F2FP.BF16.F32.PACK_AB R34, R35, R34 ;  /* 0x000000222322723e */ /* 0x000fe200000010ff */
[----:B---3--:R-:W-:Y:S01]  /*14c70*/  @!P4 FMUL R71, R71, R71 ;  /* 0x000000474747c220 */ /* 0x008fe20000400000 */
[----:B------:R-:W-:Y:S01]  /*14c80*/  R2UR UR26, R26 ;  /* 0x000000001a1a72ca */ /* 0x000fe200000e0000 */
[----:B------:R-:W-:Y:S01]  /*14c90*/  FADD R14, R14, R35 ;  /* 0x000000230e0e7221 */ /* 0x000fe20000000000 */
[----:B------:R-:W-:Y:S01]  /*14ca0*/  F2FP.BF16.F32.PACK_AB R35, R40, R39 ;  /* 0x000000272823723e */ /* 0x000fe200000010ff */
[----:B------:R-:W-:Y:S01]  /*14cb0*/  VIADD R26, R242, 0x480 ;  /* 0x00000480f21a7836 */ /* 0x000fe20000000000 */
[----:B------:R-:W-:Y:S01]  /*14cc0*/  R2UR UR27, R27 ;  /* 0x000000001b1b72ca */ /* 0x000fe200000e0000 */
[----:B------:R-:W-:Y:S01]  /*14cd0*/  IMAD.MOV.U32 R27, RZ, RZ, -0x7fffffe0 ;  /* 0x80000020ff1b7424 */ /* 0x000fe200078e00ff */
[----:B------:R-:W-:Y:S01]  /*14ce0*/  WARPGROUP.ARRIVE ;  /* 0x00000000000079c5 */ /* 0x000fe20000000000 */
[----:B------:R-:W-:Y:S01]  /*14cf0*/  R2UR UR34, R24 ;  /* 0x00000000182272ca */ /* 0x000fe200000e0000 */
[----:B------:R-:W-:Y:S01]  /*14d00*/  FADD R24, R25, R38 ;  /* 0x0000002619187221 */ /* 0x000fe20000000000 */
[----:B------:R-:W-:Y:S01]  /*14d10*/  MOV R25, 0x80000020 ;  /* 0x8000002000197802 */ /* 0x000fe20000000f00 */
[----:B------:R-:W-:Y:S01]  /*14d20*/  @!P3 FMUL R76, R76, 0.5 ;  /* 0x3f0000004c4cb820 */ /* 0x000fe20000400000 */
[----:B------:R-:W-:Y:S01]  /*14d30*/  FSETP.GEU.AND P4, PT, R77, -126, PT ;  /* 0xc2fc00004d00780b */ /* 0x000fe20003f8e000 */
[----:B------:R-:W-:Y:S01]  /*14d40*/  HGMMA.64x32x16.F32.BF16 R216, R32, gdesc[UR4].tnspB, R216, gsb0 ;  /* 0x4060000420d87df0 */ /* 0x000fe200080018d8 */
[----:B------:R-:W-:Y:S01]  /*14d50*/  FADD R13, R24, R39 ;  /* 0x00000027180d7221 */ /* 0x000fe20000000000 */
[----:B------:R-:W-:Y:S01]  /*14d60*/  VIADD R24, R242, 0x80 ;  /* 0x00000080f2187836 */ /* 0x000fe20000000000 */
[----:B------:R-:W-:Y:S01]  /*14d70*/  R2UR UR7, R25 ;  /* 0x00000000190772ca */ /* 0x000fe200000e0000 */
[----:B------:R-:W2:Y:S01]  /*14d80*/  MUFU.EX2 R73, R73 ;  /* 0x0000004900497308 */ /* 0x000ea20000000800 */
[----:B------:R-:W-:Y:S01]  /*14d90*/  FADD R30, R13, R40 ;  /* 0x000000280d1e7221 */ /* 0x000fe20000000000 */
[----:B------:R-:W-:Y:S01]  /*14da0*/  FADD R13, R14, R41 ;  /* 0x000000290e0d7221 */ /* 0x000fe20000000000 */
[----:B------:R-:W-:Y:S01]  /*14db0*/  R2UR UR6, R24 ;  /* 0x00000000180672ca */ /* 0x000fe200000e0000 */
[----:B-1----:R-:W-:Y:S01]  /*14dc0*/  @!P5 FMUL R72, R72, R72 ;  /* 0x000000484848d220 */ /* 0x002fe20000400000 */
[----:B------:R-:W-:Y:S01]  /*14dd0*/  F2FP.BF16.F32.PACK_AB R40, R44, R41 ;  /* 0x000000292c28723e */ /* 0x000fe200000010ff */
[----:B------:R-:W-:Y:S01]  /*14de0*/  FADD R13, R13, R44 ;  /* 0x0000002c0d0d7221 */ /* 0x000fe20000000000 */
[----:B------:R-:W-:Y:S01]  /*14df0*/  F2FP.BF16.F32.PACK_AB R41, R46, R45 ;  /* 0x0000002d2e29723e */ /* 0x000fe200000010ff */
[----:B------:R-:W-:Y:S01]  /*14e00*/  @!P4 FMUL R77, R77, 0.5 ;  /* 0x3f0000004d4dc820 */ /* 0x000fe20000400000 */
[----:B------:R-:W-:Y:S01]  /*14e10*/  IADD3 R24, R242, 0x880, RZ ;  /* 0x00000880f2187810 */ /* 0x000fe20007ffe0ff */
[----:B------:R-:W-:Y:S01]  /*14e20*/  FADD R14, R13, R42 ;  /* 0x0000002a0d0e7221 */ /* 0x000fe20000000000 */
[----:B------:R-:W-:Y:S01]  /*14e30*/  F2FP.BF16.F32.PACK_AB R42, R43, R42 ;  /* 0x0000002a2b2a723e */ /* 0x000fe200000010ff */
[----:B------:R-:W-:Y:S01]  /*14e40*/  FADD R13, R30, R45 ;  /* 0x0000002d1e0d7221 */ /* 0x000fe20000000000 */
[----:B------:R-:W-:Y:S01]  /*14e50*/  MOV R25, 0x80000020 ;  /* 0x8000002000197802 */ /* 0x000fe20000000f00 */
[----:B------:R-:W-:Y:S01]  /*14e60*/  FADD R14, R14, R43 ;  /* 0x0000002b0e0e7221 */ /* 0x000fe20000000000 */
[----:B------:R-:W-:Y:S01]  /*14e70*/  F2FP.BF16.F32.PACK_AB R43, R48, R47 ;  /* 0x0000002f302b723e */ /* 0x000fe200000010ff */
[----:B------:R-:W1:Y:S01]  /*14e80*/  MUFU.EX2 R76, R76 ;  /* 0x0000004c004c7308 */ /* 0x000e620000000800 */
[----:B--2---:R-:W-:Y:S01]  /*14e90*/  @!P6 FMUL R73, R73, R73 ;  /* 0x000000494949e220 */ /* 0x004fe20000400000 */
[----:B------:R-:W-:-:S02]  /*14ea0*/  FSETP.GEU.AND P5, PT, R74, -126, PT ;  /* 0xc2fc00004a00780b */ /* 0x000fc40003fae000 */
[----:B------:R-:W-:-:S04]  /*14eb0*/  FSETP.GEU.AND P6, PT, R75, -126, PT ;  /* 0xc2fc00004b00780b */ /* 0x000fc80003fce000 */
[----:B------:R-:W2:Y:S07]  /*14ec0*/  MUFU.EX2 R77, R77 ;  /* 0x0000004d004d7308 */ /* 0x000eae0000000800 */
[----:B------:R-:W-:Y:S01]  /*14ed0*/  @!P5 FMUL R74, R74, 0.5 ;  /* 0x3f0000004a4ad820 */ /* 0x000fe20000400000 */
[----:B-1----:R-:W-:Y:S01]  /*14ee0*/  @!P3 FMUL R76, R76, R76 ;  /* 0x0000004c4c4cb220 */ /* 0x002fe20000400000 */
[----:B------:R-:W-:Y:S01]  /*14ef0*/  FSETP.GEU.AND P3, PT, R78, -126, PT ;  /* 0xc2fc00004e00780b */ /* 0x000fe20003f6e000 */
[----:B------:R-:W-:-:S03]  /*14f00*/  @!P6 FMUL R75, R75, 0.5 ;  /* 0x3f0000004b4be820 */ /* 0x000fc60000400000 */
[----:B------:R-:W1:Y:S01]  /*14f10*/  MUFU.EX2 R74, R74 ;  /* 0x0000004a004a7308 */ /* 0x000e620000000800 */
[----:B--2---:R-:W-:Y:S01]  /*14f20*/  @!P4 FMUL R77, R77, R77 ;  /* 0x0000004d4d4dc220 */ /* 0x004fe20000400000 */
[----:B------:R-:W-:-:S06]  /*14f30*/  FSETP.GEU.AND P4, PT, R79, -126, PT ;  /* 0xc2fc00004f00780b */ /* 0x000fcc0003f8e000 */
[----:B------:R-:W2:Y:S01]  /*14f40*/  MUFU.EX2 R75, R75 ;  /* 0x0000004b004b7308 */ /* 0x000ea20000000800 */
[----:B------:R-:W-:Y:S02]  /*14f50*/  WARPGROUP.DEPBAR.LE gsb0, 0x0 ;  /* 0x00008000000079c5 */ /* 0x000fe40000010000 */
[----:B------:R-:W-:Y:S01]  /*14f60*/  WARPGROUP.ARRIVE ;  /* 0x00000000000079c5 */ /* 0x000fe20000000000 */
[----:B------:R-:W-:-:S05]  /*14f70*/  @!P3 FMUL R78, R78, 0.5 ;  /* 0x3f0000004e4eb820 */ /* 0x000fca0000400000 */
[----:B------:R-:W-:Y:S01]  /*14f80*/  HGMMA.64x32x16.F32.BF16 R200, R32, gdesc[UR8].tnspB, R200, gsb0 ;  /* 0x4060000820c87df0 */ /* 0x000fe200080018c8 */
[----:B------:R-:W-:Y:S01]  /*14f90*/  R2UR UR10, R26 ;  /* 0x000000001a0a72ca */ /* 0x000fe200000e0000 */
[----:B------:R-:W-:Y:S01]  /*14fa0*/  VIADD R26, R242, 0x1080 ;  /* 0x00001080f21a7836 */ /* 0x000fe20000000000 */
[----:B------:R-:W-:Y:S01]  /*14fb0*/  R2UR UR11, R27 ;  /* 0x000000001b0b72ca */ /* 0x000fe200000e0000 */
[----:B------:R-:W-:Y:S01]  /*14fc0*/  @!P4 FMUL R79, R79, 0.5 ;  /* 0x3f0000004f4fc820 */ /* 0x000fe20000400000 */
[----:B------:R-:W-:Y:S01]  /*14fd0*/  MOV R27, 0x80000020 ;  /* 0x80000020001b7802 */ /* 0x000fe20000000f00 */
[----:B------:R-:W3:Y:S01]  /*14fe0*/  MUFU.EX2 R78, R78 ;  /* 0x0000004e004e7308 */ /* 0x000ee20000000800 */
[----:B-1----:R-:W-:Y:S01]  /*14ff0*/  @!P5 FMUL R74, R74, R74 ;  /* 0x0000004a4a4ad220 */ /* 0x002fe20000400000 */
[----:B--2---:R-:W-:Y:S01]  /*15000*/  @!P6 FMUL R75, R75, R75 ;  /* 0x0000004b4b4be220 */ /* 0x004fe20000400000 */
[----:B------:R-:W-:Y:S02]  /*15010*/  FSETP.GEU.AND P5, PT, R80, -126, PT ;  /* 0xc2fc00005000780b */ /* 0x000fe40003fae000 */
[----:B------:R-:W-:-:S03]  /*15020*/  FSETP.GEU.AND P6, PT, R81, -126, PT ;  /* 0xc2fc00005100780b */ /* 0x000fc60003fce000 */
[----:B------:R-:W1:Y:S08]  /*15030*/  MUFU.EX2 R79, R79 ;  /* 0x0000004f004f7308 */ /* 0x000e700000000800 */
[----:B------:R-:W-:Y:S01]  /*15040*/  @!P5 FMUL R80, R80, 0.5 ;  /* 0x3f0000005050d820 */ /* 0x000fe20000400000 */
[----:B---3--:R-:W-:Y:S01]  /*15050*/  @!P3 FMUL R78, R78, R78 ;  /* 0x0000004e4e4eb220 */ /* 0x008fe20000400000 */
[----:B------:R-:W-:Y:S01]  /*15060*/  FSETP.GEU.AND P3, PT, R84, -126, PT ;  /* 0xc2fc00005400780b */ /* 0x000fe20003f6e000 */
[----:B------:R-:W-:-:S03]  /*15070*/  @!P6 FMUL R81, R81, 0.5 ;  /* 0x3f0000005151e820 */ /* 0x000fc60000400000 */
[----:B------:R-:W2:Y:S01]  /*15080*/  MUFU.EX2 R80, R80 ;  /* 0x0000005000507308 */ /* 0x000ea20000000800 */
[----:B-1----:R-:W-:Y:S01]  /*15090*/  @!P4 FMUL R79, R79, R79 ;  /* 0x0000004f4f4fc220 */ /* 0x002fe20000400000 */
[----:B------:R-:W-:-:S06]  /*150a0*/  FSETP.GEU.AND P4, PT, R85, -126, PT ;  /* 0xc2fc00005500780b */ /* 0x000fcc0003f8e000 */
[----:B------:R-:W1:Y:S01]  /*150b0*/  MUFU.EX2 R81, R81 ;  /* 0x0000005100517308 */ /* 0x000e620000000800 */
[----:B------:R-:W-:-:S07]  /*150c0*/  @!P3 FMUL R84, R84, 0.5 ;  /* 0x3f0000005454b820 */ /* 0x000fce0000400000 */
[----:B------:R-:W3:Y:S01]  /*150d0*/  MUFU.EX2 R84, R84 ;  /* 0x0000005400547308 */ /* 0x000ee20000000800 */
[----:B------:R-:W-:Y:S01]  /*150e0*/  @!P4 FMUL R85, R85, 0.5 ;  /* 0x3f0000005555c820 */ /* 0x000fe20000400000 */
[----:B--2---:R-:W-:Y:S01]  /*150f0*/  @!P5 FMUL R80, R80, R80 ;  /* 0x000000505050d220 */ /* 0x004fe20000400000 */
[----:B------:R-:W-:Y:S01]  /*15100*/  FSETP.GEU.AND P5, PT, R82, -126, PT ;  /* 0xc2fc00005200780b */ /* 0x000fe20003fae000 */
[----:B------:R-:W-:Y:S02]  /*15110*/  WARPGROUP.DEPBAR.LE gsb0, 0x0 ;  /* 0x00008000000079c5 */ /* 0x000fe40000010000 */
[----:B------:R-:W-:Y:S02]  /*15120*/  WARPGROUP.ARRIVE ;  /* 0x00000000000079c5 */ /* 0x000fe40000000000 */
[----:B------:R-:W2:Y:S01]  /*15130*/  MUFU.EX2 R85, R85 ;  /* 0x0000005500557308 */ /* 0x000ea20000000800 */
[----:B-1----:R-:W-:Y:S01]  /*15140*/  @!P6 FMUL R81, R81, R81 ;  /* 0x000000515151e220 */ /* 0x002fe20000400000 */
[----:B------:R-:W-:-:S02]  /*15150*/  FSETP.GEU.AND P6, PT, R83, -126, PT ;  /* 0xc2fc00005300780b */ /* 0x000fc40003fce000 */
[----:B------:R-:W-:Y:S01]  /*15160*/  HGMMA.64x32x16.F32.BF16 R184, R32, gdesc[UR16].tnspB, R184, gsb0 ;  /* 0x4060001020b87df0 */ /* 0x000fe200080018b8 */
[----:B------:R-:W-:Y:S01]  /*15170*/  R2UR UR18, R24 ;  /* 0x00000000181272ca */ /* 0x000fe200000e0000 */
[----:B------:R-:W-:Y:S01]  /*15180*/  VIADD R24, R242, 0xc0 ;  /* 0x000000c0f2187836 */ /* 0x000fe20000000000 */
[----:B------:R-:W-:Y:S01]  /*15190*/  R2UR UR19, R25 ;  /* 0x00000000191372ca */ /* 0x000fe200000e0000 */
[----:B---3--:R-:W-:Y:S01]  /*151a0*/  @!P3 FMUL R84, R84, R84 ;  /* 0x000000545454b220 */ /* 0x008fe20000400000 */
[----:B------:R-:W-:Y:S01]  /*151b0*/  MOV R25, 0x80000020 ;  /* 0x8000002000197802 */ /* 0x000fe20000000f00 */
[----:B------:R-:W-:Y:S01]  /*151c0*/  @!P5 FMUL R82, R82, 0.5 ;  /* 0x3f0000005252d820 */ /* 0x000fe20000400000 */
[----:B------:R-:W-:-:S04]  /*151d0*/  FSETP.GEU.AND P3, PT, R86, -126, PT ;  /* 0xc2fc00005600780b */ /* 0x000fc80003f6e000 */
[----:B------:R-:W-:Y:S01]  /*151e0*/  @!P6 FMUL R83, R83, 0.5 ;  /* 0x3f0000005353e820 */ /* 0x000fe20000400000 */
[----:B--2---:R-:W-:Y:S01]  /*151f0*/  @!P4 FMUL R85, R85, R85 ;  /* 0x000000555555c220 */ /* 0x004fe20000400000 */
[C---:B------:R-:W-:Y:S01]  /*15200*/  FSETP.GEU.AND P4, PT, R87.reuse, -126, PT ;  /* 0xc2fc00005700780b */ /* 0x040fe20003f8e000 */
[----:B------:R-:W1:Y:S06]  /*15210*/  MUFU.EX2 R82, R82 ;  /* 0x0000005200527308 */ /* 0x000e6c0000000800 */
[----:B------:R-:W-:Y:S02]  /*15220*/  @!P3 FMUL R86, R86, 0.5 ;  /* 0x3f0000005656b820 */ /* 0x000fe40000400000 */
[----:B------:R-:W2:Y:S04]  /*15230*/  MUFU.EX2 R83, R83 ;  /* 0x0000005300537308 */ /* 0x000ea80000000800 */
[----:B------:R-:W-:-:S04]  /*15240*/  @!P4 FMUL R87, R87, 0.5 ;  /* 0x3f0000005757c820 */ /* 0x000fc80000400000 */
[----:B------:R-:W3:Y:S01]  /*15250*/  MUFU.EX2 R86, R86 ;  /* 0x0000005600567308 */ /* 0x000ee20000000800 */
[----:B-1----:R-:W-:Y:S01]  /*15260*/  @!P5 FMUL R82, R82, R82 ;  /* 0x000000525252d220 */ /* 0x002fe20000400000 */
[----:B------:R-:W-:-:S06]  /*15270*/  FSETP.GEU.AND P5, PT, R88, -126, PT ;  /* 0xc2fc00005800780b */ /* 0x000fcc0003fae000 */
[----:B------:R-:W1:Y:S01]  /*15280*/  MUFU.EX2 R87, R87 ;  /* 0x0000005700577308 */ /* 0x000e620000000800 */
[----:B--2---:R-:W-:Y:S01]  /*15290*/  @!P6 FMUL R83, R83, R83 ;  /* 0x000000535353e220 */ /* 0x004fe20000400000 */
[----:B------:R-:W-:-:S05]  /*152a0*/  FSETP.GEU.AND P6, PT, R89, -126, PT ;  /* 0xc2fc00005900780b */ /* 0x000fca0003fce000 */
[----:B------:R-:W-:Y:S01]  /*152b0*/  @!P5 FMUL R88, R88, 0.5 ;  /* 0x3f0000005858d820 */ /* 0x000fe20000400000 */
[----:B---3--:R-:W-:Y:S01]  /*152c0*/  @!P3 FMUL R86, R86, R86 ;  /* 0x000000565656b220 */ /* 0x008fe20000400000 */
[----:B------:R-:W-:Y:S01]  /*152d0*/  FSETP.GEU.AND P3, PT, R92, -126, PT ;  /* 0xc2fc00005c00780b */ /* 0x000fe20003f6e000 */
[----:B------:R-:W-:Y:S02]  /*152e0*/  WARPGROUP.DEPBAR.LE gsb0, 0x0 ;  /* 0x00008000000079c5 */ /* 0x000fe40000010000 */
[----:B------:R-:W-:-:S03]  /*152f0*/  WARPGROUP.ARRIVE ;  /* 0x00000000000079c5 */ /* 0x000fc60000000000 */
[----:B------:R-:W-:Y:S01]  /*15300*/  @!P6 FMUL R89, R89, 0.5 ;  /* 0x3f0000005959e820 */ /* 0x000fe20000400000 */
[----:B------:R-:W2:Y:S01]  /*15310*/  MUFU.EX2 R88, R88 ;  /* 0x0000005800587308 */ /* 0x000ea20000000800 */
[----:B-1----:R-:W-:Y:S01]  /*15320*/  @!P4 FMUL R87, R87, R87 ;  /* 0x000000575757c220 */ /* 0x002fe20000400000 */
[----:B------:R-:W-:Y:S01]  /*15330*/  FSETP.GEU.AND P4, PT, R93, -126, PT ;  /* 0xc2fc00005d00780b */ /* 0x000fe20003f8e000 */
[----:B------:R-:W-:Y:S01]  /*15340*/  HGMMA.64x32x16.F32.BF16 R168, R32, gdesc[UR24].tnspB, R168, gsb0 ;  /* 0x4060001820a87df0 */ /* 0x000fe200080018a8 */
[----:B------:R-:W-:Y:S02]  /*15350*/  R2UR UR26, R28 ;  /* 0x000000001c1a72ca */ /* 0x000fe400000e0000 */
[----:B------:R-:W-:Y:S01]  /*15360*/  R2UR UR27, R29 ;  /* 0x000000001d1b72ca */ /* 0x000fe200000e0000 */
[----:B------:R-:W-:Y:S01]  /*15370*/  IMAD.MOV.U32 R29, RZ, RZ, -0x7fffffe0 ;  /* 0x80000020ff1d7424 */ /* 0x000fe200078e00ff */
[----:B------:R-:W-:Y:S01]  /*15380*/  IADD3 R28, R242, 0xcc0, RZ ;  /* 0x00000cc0f21c7810 */ /* 0x000fe20007ffe0ff */
[----:B------:R-:W-:Y:S01]  /*15390*/  @!P3 FMUL R92, R92, 0.5 ;  /* 0x3f0000005c5cb820 */ /* 0x000fe20000400000 */
[----:B------:R-:W1:Y:S05]  /*153a0*/  MUFU.EX2 R89, R89 ;  /* 0x0000005900597308 */ /* 0x000e6a0000000800 */
[----:B------:R-:W-:Y:S01]  /*153b0*/  @!P4 FMUL R93, R93, 0.5 ;  /* 0x3f0000005d5dc820 */ /* 0x000fe20000400000 */
[----:B--2---:R-:W-:Y:S01]  /*153c0*/  @!P5 FMUL R88, R88, R88 ;  /* 0x000000585858d220 */ /* 0x004fe20000400000 */
[----:B------:R-:W-:Y:S01]  /*153d0*/  FSETP.GEU.AND P5, PT, R90, -126, PT ;  /* 0xc2fc00005a00780b */ /* 0x000fe20003fae000 */
[----:B------:R-:W2:Y:S08]  /*153e0*/  MUFU.EX2 R92, R92 ;  /* 0x0000005c005c7308 */ /* 0x000eb00000000800 */
[----:B------:R-:W3:Y:S01]  /*153f0*/  MUFU.EX2 R93, R93 ;  /* 0x0000005d005d7308 */ /* 0x000ee20000000800 */
[----:B-1----:R-:W-:Y:S01]  /*15400*/  @!P6 FMUL R89, R89, R89 ;  /* 0x000000595959e220 */ /* 0x002fe20000400000 */
[----:B------:R-:W-:-:S02]  /*15410*/  FSETP.GEU.AND P6, PT, R91, -126, PT ;  /* 0xc2fc00005b00780b */ /* 0x000fc40003fce000 */
[----:B------:R-:W-:Y:S01]  /*15420*/  @!P5 FMUL R90, R90, 0.5 ;  /* 0x3f0000005a5ad820 */ /* 0x000fe20000400000 */
[----:B--2---:R-:W-:Y:S01]  /*15430*/  @!P3 FMUL R92, R92, R92 ;  /* 0x0000005c5c5cb220 */ /* 0x004fe20000400000 */
[----:B------:R-:W-:-:S04]  /*15440*/  FSETP.GEU.AND P3, PT, R94, -126, PT ;  /* 0xc2fc00005e00780b */ /* 0x000fc80003f6e000 */
[----:B------:R-:W1:Y:S05]  /*15450*/  MUFU.EX2 R90, R90 ;  /* 0x0000005a005a7308 */ /* 0x000e6a0000000800 */
[----:B------:R-:W-:Y:S01]  /*15460*/  @!P6 FMUL R91, R91, 0.5 ;  /* 0x3f0000005b5be820 */ /* 0x000fe20000400000 */
[----:B---3--:R-:W-:Y:S01]  /*15470*/  @!P4 FMUL R93, R93, R93 ;  /* 0x0000005d5d5dc220 */ /* 0x008fe20000400000 */
[----:B------:R-:W-:-:S04]  /*15480*/  FSETP.GEU.AND P4, PT, R95, -126, PT ;  /* 0xc2fc00005f00780b */ /* 0x000fc80003f8e000 */
[----:B------:R-:W2:Y:S01]  /*15490*/  MUFU.EX2 R91, R91 ;  /* 0x0000005b005b7308 */ /* 0x000ea20000000800 */
[----:B------:R-:W-:Y:S01]  /*154a0*/  @!P3 FMUL R94, R94, 0.5 ;  /* 0x3f0000005e5eb820 */ /* 0x000fe20000400000 */
[----:B------:R-:W-:Y:S02]  /*154b0*/  WARPGROUP.DEPBAR.LE gsb0, 0x0 ;  /* 0x00008000000079c5 */ /* 0x000fe40000010000 */
[----:B------:R-:W-:-:S04]  /*154c0*/  WARPGROUP.ARRIVE ;  /* 0x00000000000079c5 */ /* 0x000fc80000000000 */
[----:B------:R-:W3:Y:S01]  /*154d0*/  MUFU.EX2 R94, R94 ;  /* 0x0000005e005e7308 */ /* 0x000ee20000000800 */
[----:B------:R-:W-:Y:S01]  /*154e0*/  @!P4 FMUL R95, R95, 0.5 ;  /* 0x3f0000005f5fc820 */ /* 0x000fe20000400000 */
[----:B-1----:R-:W-:Y:S01]  /*154f0*/  @!P5 FMUL R90, R90, R90 ;  /* 0x0000005a5a5ad220 */ /* 0x002fe20000400000 */
[----:B------:R-:W-:Y:S01]  /*15500*/  FSETP.GEU.AND P5, PT, R96, -126, PT ;  /* 0xc2fc00006000780b */ /* 0x000fe20003fae000 */
[----:B------:R-:W-:Y:S01]  /*15510*/  HGMMA.64x32x16.F32.BF16 R152, R32, gdesc[UR32].tnspB, R152, gsb0 ;  /* 0x4060002020987df0 */ /* 0x000fe20008001898 */
[----:B------:R-:W-:Y:S01]  /*15520*/  R2UR UR34, R26 ;  /* 0x000000001a2272ca */ /* 0x000fe200000e0000 */
[----:B------:R-:W-:Y:S01]  /*15530*/  FADD R26, R13, R46 ;  /* 0x0000002e0d1a7221 */ /* 0x000fe20000000000 */
[----:B------:R-:W-:Y:S01]  /*15540*/  R2UR UR35, R27 ;  /* 0x000000001b2372ca */ /* 0x000fe200000e0000 */
[----:B------:R-:W-:Y:S01]  /*15550*/  IMAD.MOV.U32 R27, RZ, RZ, -0x7fffffe0 ;  /* 0x80000020ff1b7424 */ /* 0x000fe200078e00ff */
[----:B------:R-:W1:Y:S01]  /*15560*/  MUFU.EX2 R95, R95 ;  /* 0x0000005f005f7308 */ /* 0x000e620000000800 */
[----:B------:R-:W-:Y:S01]  /*15570*/  FADD R13, R26, R47 ;  /* 0x0000002f1a0d7221 */ /* 0x000fe20000000000 */
[----:B------:R-:W-:-:S02]  /*15580*/  VIADD R26, R242, 0x4c0 ;  /* 0x000004c0f21a7836 */ /* 0x000fc40000000000 */
[----:B--2---:R-:W-:Y:S01]  /*15590*/  @!P6 FMUL R91, R91, R91 ;  /* 0x0000005b5b5be220 */ /* 0x004fe20000400000 */
[----:B------:R-:W-:Y:S01]  /*155a0*/  FSETP.GEU.AND P6, PT, R97, -126, PT ;  /* 0xc2fc00006100780b */ /* 0x000fe20003fce000 */
[----:B------:R-:W-:Y:S01]  /*155b0*/  FADD R13, R13, R48 ;  /* 0x000000300d0d7221 */ /* 0x000fe20000000000 */
[----:B------:R-:W-:Y:S01]  /*155c0*/  @!P5 FMUL R96, R96, 0.5 ;  /* 0x3f0000006060d820 */ /* 0x000fe20000400000 */
[----:B---3--:R-:W-:Y:S01]  /*155d0*/  @!P3 FMUL R94, R94, R94 ;  /* 0x0000005e5e5eb220 */ /* 0x008fe20000400000 */
[----:B------:R-:W-:-:S04]  /*155e0*/  FSETP.GEU.AND P3, PT, R100, -126, PT ;  /* 0xc2fc00006400780b */ /* 0x000fc80003f6e000 */
[----:B------:R-:W2:Y:S01]  /*155f0*/  MUFU.EX2 R96, R96 ;  /* 0x0000006000607308 */ /* 0x000ea20000000800 */
[----:B-1----:R-:W-:Y:S01]  /*15600*/  @!P4 FMUL R95, R95, R95 ;  /* 0x0000005f5f5fc220 */ /* 0x002fe20000400000 */
[----:B------:R-:W-:-:S03]  /*15610*/  FSETP.GEU.AND P4, PT, R101, -126, PT ;  /* 0xc2fc00006500780b */ /* 0x000fc60003f8e000 */
[----:B------:R-:W-:-:S04]  /*15620*/  @!P6 FMUL R97, R97, 0.5 ;  /* 0x3f0000006161e820 */ /* 0x000fc80000400000 */
[----:B------:R-:W-:Y:S02]  /*15630*/  @!P3 FMUL R100, R100, 0.5 ;  /* 0x3f0000006464b820 */ /* 0x000fe40000400000 */
[----:B------:R-:W1:Y:S01]  /*15640*/  MUFU.EX2 R97, R97 ;  /* 0x0000006100617308 */ /* 0x000e620000000800 */
[----:B--2---:R-:W-:Y:S01]  /*15650*/  @!P5 FMUL R96, R96, R96 ;  /* 0x000000606060d220 */ /* 0x004fe20000400000 */
[----:B------:R-:W-:Y:S02]  /*15660*/  FSETP.GEU.AND P5, PT, R98, -126, PT ;  /* 0xc2fc00006200780b */ /* 0x000fe40003fae000 */
[----:B------:R-:W-:-:S04]  /*15670*/  @!P4 FMUL R101, R101, 0.5 ;  /* 0x3f0000006565c820 */ /* 0x000fc80000400000 */
[----:B------:R-:W2:Y:S08]  /*15680*/  MUFU.EX2 R100, R100 ;  /* 0x0000006400647308 */ /* 0x000eb00000000800 */
[----:B------:R-:W3:Y:S01]  /*15690*/  MUFU.EX2 R101, R101 ;  /* 0x0000006500657308 */ /* 0x000ee20000000800 */
[----:B-1----:R-:W-:Y:S01]  /*156a0*/  @!P6 FMUL R97, R97, R97 ;  /* 0x000000616161e220 */ /* 0x002fe20000400000 */
[----:B------:R-:W-:Y:S01]  /*156b0*/  FSETP.GEU.AND P6, PT, R99, -126, PT ;  /* 0xc2fc00006300780b */ /* 0x000fe20003fce000 */
[----:B------:R-:W-:Y:S01]  /*156c0*/  @!P5 FMUL R98, R98, 0.5 ;  /* 0x3f0000006262d820 */ /* 0x000fe20000400000 */
[----:B------:R-:W-:-:S02]  /*156d0*/  WARPGROUP.DEPBAR.LE gsb0, 0x0 ;  /* 0x00008000000079c5 */ /* 0x000fc40000010000 */
[----:B------:R-:W-:Y:S01]  /*156e0*/  WARPGROUP.ARRIVE ;  /* 0x00000000000079c5 */ /* 0x000fe20000000000 */
[----:B--2---:R-:W-:Y:S01]  /*156f0*/  @!P3 FMUL R100, R100, R100 ;  /* 0x000000646464b220 */ /* 0x004fe20000400000 */
[----:B------:R-:W-:Y:S01]  /*15700*/  FSETP.GEU.AND P3, PT, R102, -126, PT ;  /* 0xc2fc00006600780b */ /* 0x000fe20003f6e000 */
[----:B------:R-:W1:Y:S03]  /*15710*/  MUFU.EX2 R98, R98 ;  /* 0x0000006200627308 */ /* 0x000e660000000800 */
[----:B------:R-:W-:Y:S01]  /*15720*/  HGMMA.64x32x16.F32.BF16 R216, R40, gdesc[UR4].tnspB, R216, gsb0 ;  /* 0x4060000428d87df0 */ /* 0x000fe200080018d8 */
[----:B------:R-:W-:Y:S02]  /*15730*/  R2UR UR7, R25 ;  /* 0x00000000190772ca */ /* 0x000fe400000e0000 */
[----:B------:R-:W-:Y:S01]  /*15740*/  MOV R25, 0x80000020 ;  /* 0x8000002000197802 */ /* 0x000fe20000000f00 */
[----:B------:R-:W-:Y:S01]  /*15750*/  @!P6 FMUL R99, R99, 0.5 ;  /* 0x3f0000006363e820 */ /* 0x000fe20000400000 */
[----:B------:R-:W-:Y:S01]  /*15760*/  R2UR UR6, R24 ;  /* 0x00000000180672ca */ /* 0x000fe200000e0000 */
[----:B---3--:R-:W-:Y:S01]  /*15770*/  @!P4 FMUL R101, R101, R101 ;  /* 0x000000656565c220 */ /* 0x008fe20000400000 */
[----:B------:R-:W-:-:S02]  /*15780*/  IADD3 R24, R242, 0x8c0, RZ ;  /* 0x000008c0f2187810 */ /* 0x000fc40007ffe0ff */
[----:B------:R-:W-:Y:S01]  /*15790*/  FSETP.GEU.AND P4, PT, R103, -126, PT ;  /* 0xc2fc00006700780b */ /* 0x000fe20003f8e000 */
[----:B------:R-:W2:Y:S01]  /*157a0*/  MUFU.EX2 R99, R99 ;  /* 0x0000006300637308 */ /* 0x000ea20000000800 */
[----:B------:R-:W-:Y:S01]  /*157b0*/  @!P3 FMUL R102, R102, 0.5 ;  /* 0x3f0000006666b820 */ /* 0x000fe20000400000 */
[----:B-1----:R-:W-:Y:S01]  /*157c0*/  @!P5 FMUL R98, R98, R98 ;  /* 0x000000626262d220 */ /* 0x002fe20000400000 */
[----:B------:R-:W-:-:S05]  /*157d0*/  FSETP.GEU.AND P5, PT, R104, -126, PT ;  /* 0xc2fc00006800780b */ /* 0x000fca0003fae000 */
[----:B------:R-:W1:Y:S04]  /*157e0*/  MUFU.EX2 R102, R102 ;  /* 0x0000006600667308 */ /* 0x000e680000000800 */
[----:B------:R-:W-:Y:S01]  /*157f0*/  @!P4 FMUL R103, R103, 0.5 ;  /* 0x3f0000006767c820 */ /* 0x000fe20000400000 */
[----:B--2---:R-:W-:-:S05]  /*15800*/  @!P6 FMUL R99, R99, R99 ;  /* 0x000000636363e220 */ /* 0x004fca0000400000 */
[----:B------:R-:W2:Y:S01]  /*15810*/  MUFU.EX2 R103, R103 ;  /* 0x0000006700677308 */ /* 0x000ea20000000800 */
[----:B------:R-:W-:Y:S01]  /*15820*/  FSETP.GEU.AND P6, PT, R105, -126, PT ;  /* 0xc2fc00006900780b */ /* 0x000fe20003fce000 */
[----:B------:R-:W-:Y:S01]  /*15830*/  @!P5 FMUL R104, R104, 0.5 ;  /* 0x3f0000006868d820 */ /* 0x000fe20000400000 */
[----:B-1----:R-:W-:Y:S01]  /*15840*/  @!P3 FMUL R102, R102, R102 ;  /* 0x000000666666b220 */ /* 0x002fe20000400000 */
[----:B------:R-:W-:-:S04]  /*15850*/  FSETP.GEU.AND P3, PT, R108, -126, PT ;  /* 0xc2fc00006c00780b */ /* 0x000fc80003f6e000 */
[----:B------:R-:W1:Y:S06]  /*15860*/  MUFU.EX2 R104, R104 ;  /* 0x0000006800687308 */ /* 0x000e6c0000000800 */
[----:B------:R-:W-:Y:S01]  /*15870*/  @!P6 FMUL R105, R105, 0.5 ;  /* 0x3f0000006969e820 */ /* 0x000fe20000400000 */
[----:B--2---:R-:W-:Y:S01]  /*15880*/  @!P4 FMUL R103, R103, R103 ;  /* 0x000000676767c220 */ /* 0x004fe20000400000 */
[----:B------:R-:W-:-:S04]  /*15890*/  FSETP.GEU.AND P4, PT, R109, -126, PT ;  /* 0xc2fc00006d00780b */ /* 0x000fc80003f8e000 */
[----:B------:R-:W2:Y:S01]  /*158a0*/  MUFU.EX2 R105, R105 ;  /* 0x0000006900697308 */ /* 0x000ea20000000800 */
[----:B------:R-:W-:Y:S01]  /*158b0*/  @!P3 FMUL R108, R108, 0.5 ;  /* 0x3f0000006c6cb820 */ /* 0x000fe20000400000 */
[----:B------:R-:W-:Y:S02]  /*158c0*/  WARPGROUP.DEPBAR.LE gsb0, 0x0 ;  /* 0x00008000000079c5 */ /* 0x000fe40000010000 */
[----:B------:R-:W-:Y:S01]  /*158d0*/  WARPGROUP.ARRIVE ;  /* 0x00000000000079c5 */ /* 0x000fe20000000000 */
[----:B-1----:R-:W-:Y:S01]  /*158e0*/  @!P5 FMUL R104, R104, R104 ;  /* 0x000000686868d220 */ /* 0x002fe20000400000 */
[----:B------:R-:W-:Y:S02]  /*158f0*/  FSETP.GEU.AND P5, PT, R106, -126, PT ;  /* 0xc2fc00006a00780b */ /* 0x000fe40003fae000 */
[----:B------:R-:W1:Y:S02]  /*15900*/  MUFU.EX2 R108, R108 ;  /* 0x0000006c006c7308 */ /* 0x000e640000000800 */
[----:B------:R-:W-:Y:S01]  /*15910*/  HGMMA.64x32x16.F32.BF16 R200, R40, gdesc[UR8].tnspB, R200, gsb0 ;  /* 0x4060000828c87df0 */ /* 0x000fe200080018c8 */
[----:B------:R-:W-:Y:S01]  /*15920*/  R2UR UR10, R26 ;  /* 0x000000001a0a72ca */ /* 0x000fe200000e0000 */
[----:B------:R-:W-:Y:S01]  /*15930*/  VIADD R26, R242, 0x10c0 ;  /* 0x000010c0f21a7836 */ /* 0x000fe20000000000 */
[----:B------:R-:W-:Y:S01]  /*15940*/  R2UR UR11, R27 ;  /* 0x000000001b0b72ca */ /* 0x000fe200000e0000 */
[----:B------:R-:W-:Y:S01]  /*15950*/  @!P4 FMUL R109, R109, 0.5 ;  /* 0x3f0000006d6dc820 */ /* 0x000fe20000400000 */
[----:B------:R-:W-:Y:S01]  /*15960*/  MOV R27, 0x80000020 ;  /* 0x80000020001b7802 */ /* 0x000fe20000000f00 */
[----:B--2---:R-:W-:Y:S01]  /*15970*/  @!P6 FMUL R105, R105, R105 ;  /* 0x000000696969e220 */ /* 0x004fe20000400000 */
[----:B------:R-:W-:-:S03]  /*15980*/  FSETP.GEU.AND P6, PT, R107, -126, PT ;  /* 0xc2fc00006b00780b */ /* 0x000fc60003fce000 */
[----:B------:R-:W2:Y:S01]  /*15990*/  MUFU.EX2 R109, R109 ;  /* 0x0000006d006d7308 */ /* 0x000ea20000000800 */
[----:B------:R-:W-:Y:S01]  /*159a0*/  @!P5 FMUL R106, R106, 0.5 ;  /* 0x3f0000006a6ad820 */ /* 0x000fe20000400000 */
[----:B-1----:R-:W-:Y:S01]  /*159b0*/  @!P3 FMUL R108, R108, R108 ;  /* 0x0000006c6c6cb220 */ /* 0x002fe20000400000 */
[----:B------:R-:W-:-:S05]  /*159c0*/  FSETP.GEU.AND P3, PT, R110, -126, PT ;  /* 0xc2fc00006e00780b */ /* 0x000fca0003f6e000 */
[----:B------:R-:W1:Y:S02]  /*159d0*/  MUFU.EX2 R106, R106 ;  /* 0x0000006a006a7308 */ /* 0x000e640000000800 */
[----:B------:R-:W-:Y:S01]  /*159e0*/  @!P6 FMUL R107, R107, 0.5 ;  /* 0x3f0000006b6be820 */ /* 0x000fe20000400000 */
[----:B--2---:R-:W-:Y:S01]  /*159f0*/  @!P4 FMUL R109, R109, R109 ;  /* 0x0000006d6d6dc220 */ /* 0x004fe20000400000 */
[----:B------:R-:W-:-:S04]  /*15a00*/  FSETP.GEU.AND P4, PT, R111, -126, PT ;  /* 0xc2fc00006f00780b */ /* 0x000fc80003f8e000 */
[----:B------:R-:W-:Y:S01]  /*15a10*/  @!P3 FMUL R110, R110, 0.5 ;  /* 0x3f0000006e6eb820 */ /* 0x000fe20000400000 */
[----:B------:R-:W2:Y:S01]  /*15a20*/  MUFU.EX2 R107, R107 ;  /* 0x0000006b006b7308 */ /* 0x000ea20000000800 */
[----:B-1----:R-:W-:Y:S01]  /*15a30*/  @!P5 FMUL R106, R106, R106 ;  /* 0x0000006a6a6ad220 */ /* 0x002fe20000400000 */
[----:B------:R-:W-:-:S06]  /*15a40*/  FSETP.GEU.AND P5, PT, R112, -126, PT ;  /* 0xc2fc00007000780b */ /* 0x000fcc0003fae000 */
[----:B------:R-:W1:Y:S01]  /*15a50*/  MUFU.EX2 R110, R110 ;  /* 0x0000006e006e7308 */ /* 0x000e620000000800 */
[----:B------:R-:W-:-:S07]  /*15a60*/  @!P4 FMUL R111, R111, 0.5 ;  /* 0x3f0000006f6fc820 */ /* 0x000fce0000400000 */
[----:B------:R-:W3:Y:S01]  /*15a70*/  MUFU.EX2 R111, R111 ;  /* 0x0000006f006f7308 */ /* 0x000ee20000000800 */
[----:B--2---:R-:W-:Y:S01]  /*15a80*/  @!P6 FMUL R107, R107, R107 ;  /* 0x0000006b6b6be220 */ /* 0x004fe20000400000 */
[----:B------:R-:W-:Y:S01]  /*15a90*/  FSETP.GEU.AND P6, PT, R113, -126, PT ;  /* 0xc2fc00007100780b */ /* 0x000fe20003fce000 */
[----:B------:R-:W-:Y:S02]  /*15aa0*/  WARPGROUP.DEPBAR.LE gsb0, 0x0 ;  /* 0x00008000000079c5 */ /* 0x000fe40000010000 */
[----:B------:R-:W-:Y:S01]  /*15ab0*/  WARPGROUP.ARRIVE ;  /* 0x00000000000079c5 */ /* 0x000fe20000000000 */
[----:B------:R-:W-:Y:S01]  /*15ac0*/  @!P5 FMUL R112, R112, 0.5 ;  /* 0x3f0000007070d820 */ /* 0x000fe20000400000 */
[----:B-1----:R-:W-:Y:S01]  /*15ad0*/  @!P3 FMUL R110, R110, R110 ;  /* 0x0000006e6e6eb220 */ /* 0x002fe20000400000 */
[----:B------:R-:W-:-:S03]  /*15ae0*/  FSETP.GEU.AND P3, PT, R116, -126, PT ;  /* 0xc2fc00007400780b */ /* 0x000fc60003f6e000 */
[----:B------:R-:W-:Y:S01]  /*15af0*/  HGMMA.64x32x16.F32.BF16 R184, R40, gdesc[UR16].tnspB, R184, gsb0 ;  /* 0x4060001028b87df0 */ /* 0x000fe200080018b8 */
[----:B------:R-:W-:Y:S01]  /*15b00*/  R2UR UR19, R25 ;  /* 0x00000000191372ca */ /* 0x000fe200000e0000 */
[----:B------:R-:W-:Y:S01]  /*15b10*/  FADD R25, R14, R49 ;  /* 0x000000310e197221 */ /* 0x000fe20000000000 */
[----:B------:R-:W-:Y:S01]  /*15b20*/  R2UR UR18, R24 ;  /* 0x00000000181272ca */ /* 0x000fe200000e0000 */
[----:B------:R-:W-:Y:S01]  /*15b30*/  @!P6 FMUL R113, R113, 0.5 ;  /* 0x3f0000007171e820 */ /* 0x000fe20000400000 */
[----:B------:R-:W-:Y:S01]  /*15b40*/  F2FP.BF16.F32.PACK_AB R24, R52, R49 ;  /* 0x000000313418723e */ /* 0x000fe200000010ff */
[----:B------:R-:W-:Y:S01]  /*15b50*/  FADD R14, R25, R52 ;  /* 0x00000034190e7221 */ /* 0x000fe20000000000 */
[----:B------:R-:W-:Y:S01]  /*15b60*/  F2FP.BF16.F32.PACK_AB R25, R51, R50 ;  /* 0x000000323319723e */ /* 0x000fe200000010ff */
[----:B---3--:R-:W-:Y:S01]  /*15b70*/  @!P4 FMUL R111, R111, R111 ;  /* 0x0000006f6f6fc220 */ /* 0x008fe20000400000 */
[----:B------:R-:W-:Y:S01]  /*15b80*/  FSETP.GEU.AND P4, PT, R117, -126, PT ;  /* 0xc2fc00007500780b */ /* 0x000fe20003f8e000 */
[----:B------:R-:W1:Y:S01]  /*15b90*/  MUFU.EX2 R112, R112 ;  /* 0x0000007000707308 */ /* 0x000e620000000800 */
[----:B------:R-:W-:Y:S01]  /*15ba0*/  @!P3 FMUL R116, R116, 0.5 ;  /* 0x3f0000007474b820 */ /* 0x000fe20000400000 */
[----:B------:R-:W-:-:S06]  /*15bb0*/  FADD R14, R14, R53 ;  /* 0x000000350e0e7221 */ /* 0x000fcc0000000000 */
        /* <DEDUP_REMOVED lines=10> */
[----:B------:R-:W-:-:S04]  /*15c60*/  FSETP.GEU.AND P3, PT, R118, -126, PT ;  /* 0xc2fc00007600780b */ /* 0x000fc80003f6e000 */
[----:B------:R-:W2:Y:S02]  /*15c70*/  MUFU.EX2 R114, R114 ;  /* 0x0000007200727308 */ /* 0x000ea40000000800 */
[----:B------:R-:W-:Y:S01]  /*15c80*/  @!P6 FMUL R115, R115, 0.5 ;  /* 0x3f0000007373e820 */ /* 0x000fe20000400000 */
[----:B------:R-:W-:Y:S02]  /*15c90*/  WARPGROUP.DEPBAR.LE gsb0, 0x0 ;  /* 0x00008000000079c5 */ /* 0x000fe40000010000 */
[----:B------:R-:W-:Y:S01]  /*15ca0*/  WARPGROUP.ARRIVE ;  /* 0x00000000000079c5 */ /* 0x000fe20000000000 */
[----:B-1----:R-:W-:Y:S01]  /*15cb0*/  @!P4 FMUL R117, R117, R117 ;  /* 0x000000757575c220 */ /* 0x002fe20000400000 */
[----:B------:R-:W-:Y:S01]  /*15cc0*/  FSETP.GEU.AND P4, PT, R119, -126, PT ;  /* 0xc2fc00007700780b */ /* 0x000fe20003f8e000 */
[----:B------:R-:W1:Y:S01]  /*15cd0*/  MUFU.EX2 R115, R115 ;  /* 0x0000007300737308 */ /* 0x000e620000000800 */
[----:B------:R-:W-:Y:S02]  /*15ce0*/  @!P3 FMUL R118, R118, 0.5 ;  /* 0x3f0000007676b820 */ /* 0x000fe40000400000 */
[----:B------:R-:W-:Y:S01]  /*15cf0*/  HGMMA.64x32x16.F32.BF16 R168, R40, gdesc[UR24].tnspB, R168, gsb0 ;  /* 0x4060001828a87df0 */ /* 0x000fe200080018a8 */
[----:B------:R-:W-:Y:S01]  /*15d00*/  R2UR UR26, R28 ;  /* 0x000000001c1a72ca */ /* 0x000fe200000e0000 */
[----:B------:R-:W-:Y:S01]  /*15d10*/  VIADD R28, R242, 0x100 ;  /* 0x00000100f21c7836 */ /* 0x000fe20000000000 */
[----:B------:R-:W-:-:S02]  /*15d20*/  R2UR UR27, R29 ;  /* 0x000000001d1b72ca */ /* 0x000fc400000e0000 */
[----:B------:R-:W-:Y:S01]  /*15d30*/  MOV R29, 0x80000020 ;  /* 0x80000020001d7802 */ /* 0x000fe20000000f00 */
[----:B------:R-:W3:Y:S01]  /*15d40*/  MUFU.EX2 R118, R118 ;  /* 0x0000007600767308 */ /* 0x000ee20000000800 */
[----:B--2---:R-:W-:Y:S01]  /*15d50*/  @!P5 FMUL R114, R114, R114 ;  /* 0x000000727272d220 */ /* 0x004fe20000400000 */
[----:B------:R-:W-:Y:S01]  /*15d60*/  FSETP.GEU.AND P5, PT, R120, -126, PT ;  /* 0xc2fc00007800780b */ /* 0x000fe20003fae000 */
[----:B------:R-:W-:Y:S01]  /*15d70*/  @!P4 FMUL R119, R119, 0.5 ;  /* 0x3f0000007777c820 */ /* 0x000fe20000400000 */
[----:B-1----:R-:W-:-:S05]  /*15d80*/  @!P6 FMUL R115, R115, R115 ;  /* 0x000000737373e220 */ /* 0x002fca0000400000 */
        /* <DEDUP_REMOVED lines=20> */
[----:B------:R-:W-:Y:S01]  /*15ed0*/  HGMMA.64x32x16.F32.BF16 R152, R40, gdesc[UR32].tnspB, R152, gsb0 ;  /* 0x4060002028987df0 */ /* 0x000fe20008001898 */
[----:B------:R-:W-:Y:S01]  /*15ee0*/  R2UR UR34, R26 ;  /* 0x000000001a2272ca */ /* 0x000fe200000e0000 */
[----:B------:R-:W-:Y:S01]  /*15ef0*/  FADD R26, R13, R50 ;  /* 0x000000320d1a7221 */ /* 0x000fe20000000000 */
[----:B------:R-:W-:Y:S01]  /*15f00*/  R2UR UR35, R27 ;  /* 0x000000001b2372ca */ /* 0x000fe200000e0000 */
[----:B---3--:R-:W-:Y:S01]  /*15f10*/  @!P3 FMUL R124, R124, R124 ;  /* 0x0000007c7c7cb220 */ /* 0x008fe20000400000 */
[----:B------:R-:W-:Y:S01]  /*15f20*/  F2FP.BF16.F32.PACK_AB R27, R55, R54 ;  /* 0x00000036371b723e */ /* 0x000fe200000010ff */
[----:B------:R-:W-:Y:S01]  /*15f30*/  FADD R13, R26, R51 ;  /* 0x000000331a0d7221 */ /* 0x000fe20000000000 */
[----:B------:R-:W-:Y:S01]  /*15f40*/  F2FP.BF16.F32.PACK_AB R26, R247, R53 ;  /* 0x00000035f71a723e */ /* 0x000fe200000010ff */
[----:B------:R-:W-:Y:S01]  /*15f50*/  @!P5 FMUL R122, R122, 0.5 ;  /* 0x3f0000007a7ad820 */ /* 0x000fe20000400000 */
[----:B------:R-:W-:Y:S01]  /*15f60*/  FSETP.GEU.AND P3, PT, R126, -126, PT ;  /* 0xc2fc00007e00780b */ /* 0x000fe20003f6e000 */
[----:B------:R-:W-:-:S02]  /*15f70*/  FADD R54, R13, R54 ;  /* 0x000000360d367221 */ /* 0x000fc40000000000 */
[----:B------:R-:W-:Y:S01]  /*15f80*/  @!P6 FMUL R123, R123, 0.5 ;  /* 0x3f0000007b7be820 */ /* 0x000fe20000400000 */
[----:B--2---:R-:W-:Y:S01]  /*15f90*/  @!P4 FMUL R125, R125, R125 ;  /* 0x0000007d7d7dc220 */ /* 0x004fe20000400000 */
[----:B------:R-:W-:Y:S01]  /*15fa0*/  FSETP.GEU.AND P4, PT, R127, -126, PT ;  /* 0xc2fc00007f00780b */ /* 0x000fe20003f8e000 */
[----:B------:R-:W-:Y:S01]  /*15fb0*/  FADD R55, R54, R55 ;  /* 0x0000003736377221 */ /* 0x000fe20000000000 */
[----:B------:R-:W1:Y:S01]  /*15fc0*/  MUFU.EX2 R122, R122 ;  /* 0x0000007a007a7308 */ /* 0x000e620000000800 */
[----:B------:R-:W-:-:S04]  /*15fd0*/  FADD R247, R14, R247 ;  /* 0x000000f70ef77221 */ /* 0x000fc80000000000 */
[----:B------:R-:W-:Y:S01]  /*15fe0*/  FADD R14, R247, R56 ;  /* 0x00000038f70e7221 */ /* 0x000fe20000000000 */
[----:B------:R-:W-:Y:S02]  /*15ff0*/  @!P3 FMUL R126, R126, 0.5 ;  /* 0x3f0000007e7eb820 */ /* 0x000fe40000400000 */
[----:B------:R-:W2:Y:S01]  /*16000*/  MUFU.EX2 R123, R123 ;  /* 0x0000007b007b7308 */ /* 0x000ea20000000800 */
[----:B------:R-:W-:Y:S02]  /*16010*/  FADD R13, R14, R57 ;  /* 0x000000390e0d7221 */ /* 0x000fe40000000000 */
[----:B------:R-:W-:-:S05]  /*16020*/  @!P4 FMUL R127, R127, 0.5 ;  /* 0x3f0000007f7fc820 */ /* 0x000fca0000400000 */
        /* <DEDUP_REMOVED lines=10> */
[----:B------:R-:W-:Y:S01]  /*160d0*/  WARPGROUP.ARRIVE ;  /* 0x00000000000079c5 */ /* 0x000fe20000000000 */
[----:B------:R-:W2:Y:S02]  /*160e0*/  MUFU.EX2 R128, R128 ;  /* 0x0000008000807308 */ /* 0x000ea40000000800 */
[----:B------:R-:W-:Y:S01]  /*160f0*/  @!P6 FMUL R129, R129, 0.5 ;  /* 0x3f0000008181e820 */ /* 0x000fe20000400000 */
[----:B-1----:R-:W-:Y:S01]  /*16100*/  @!P4 FMUL R127, R127, R127 ;  /* 0x0000007f7f7fc220 */ /* 0x002fe20000400000 */
[----:B------:R-:W-:Y:S01]  /*16110*/  FSETP.GEU.AND P4, PT, R133, -126, PT ;  /* 0xc2fc00008500780b */ /* 0x000fe20003f8e000 */
[----:B------:R-:W-:Y:S01]  /*16120*/  HGMMA.64x32x16.F32.BF16 R216, R24, gdesc[UR4].tnspB, R216, gsb0 ;  /* 0x4060000418d87df0 */ /* 0x000fe200080018d8 */
[----:B------:R-:W-:-:S02]  /*16130*/  R2UR UR6, R28 ;  /* 0x000000001c0672ca */ /* 0x000fc400000e0000 */
[----:B------:R-:W-:Y:S01]  /*16140*/  R2UR UR7, R29 ;  /* 0x000000001d0772ca */ /* 0x000fe200000e0000 */
[----:B------:R-:W-:Y:S01]  /*16150*/  @!P3 FMUL R132, R132, 0.5 ;  /* 0x3f0000008484b820 */ /* 0x000fe20000400000 */
[----:B------:R-:W-:Y:S01]  /*16160*/  IADD3 R28, R242, 0x940, RZ ;  /* 0x00000940f21c7810 */ /* 0x000fe20007ffe0ff */
[----:B------:R-:W1:Y:S06]  /*16170*/  MUFU.EX2 R129, R129 ;  /* 0x0000008100817308 */ /* 0x000e6c0000000800 */
[----:B------:R-:W-:Y:S01]  /*16180*/  @!P4 FMUL R133, R133, 0.5 ;  /* 0x3f0000008585c820 */ /* 0x000fe20000400000 */
[----:B--2---:R-:W-:Y:S01]  /*16190*/  @!P5 FMUL R128, R128, R128 ;  /* 0x000000808080d220 */ /* 0x004fe20000400000 */
[----:B------:R-:W2:Y:S01]  /*161a0*/  MUFU.EX2 R132, R132 ;  /* 0x0000008400847308 */ /* 0x000ea20000000800 */
[----:B------:R-:W-:-:S07]  /*161b0*/  FSETP.GEU.AND P5, PT, R130, -126, PT ;  /* 0xc2fc00008200780b */ /* 0x000fce0003fae000 */
[----:B------:R-:W3:Y:S01]  /*161c0*/  MUFU.EX2 R133, R133 ;  /* 0x0000008500857308 */ /* 0x000ee20000000800 */
[----:B-1----:R-:W-:Y:S01]  /*161d0*/  @!P6 FMUL R129, R129, R129 ;  /* 0x000000818181e220 */ /* 0x002fe20000400000 */
[----:B------:R-:W-:-:S04]  /*161e0*/  FSETP.GEU.AND P6, PT, R131, -126, PT ;  /* 0xc2fc00008300780b */ /* 0x000fc80003fce000 */
[----:B------:R-:W-:Y:S01]  /*161f0*/  @!P5 FMUL R130, R130, 0.5 ;  /* 0x3f0000008282d820 */ /* 0x000fe20000400000 */
[----:B--2---:R-:W-:Y:S01]  /*16200*/  @!P3 FMUL R132, R132, R132 ;  /* 0x000000848484b220 */ /* 0x004fe20000400000 */
[----:B------:R-:W-:-:S04]  /*16210*/  FSETP.GEU.AND P3, PT, R134, -126, PT ;  /* 0xc2fc00008600780b */ /* 0x000fc80003f6e000 */
[----:B------:R-:W1:Y:S03]  /*16220*/  MUFU.EX2 R130, R130 ;  /* 0x0000008200827308 */ /* 0x000e660000000800 */
[----:B------:R-:W-:Y:S01]  /*16230*/  @!P6 FMUL R131, R131, 0.5 ;  /* 0x3f0000008383e820 */ /* 0x000fe20000400000 */
[----:B---3--:R-:W-:Y:S01]  /*16240*/  @!P4 FMUL R133, R133, R133 ;  /* 0x000000858585c220 */ /* 0x008fe20000400000 */
[----:B------:R-:W-:-:S04]  /*16250*/  FSETP.GEU.AND P4, PT, R135, -126, PT ;  /* 0xc2fc00008700780b */ /* 0x000fc80003f8e000 */
[----:B------:R-:W2:Y:S01]  /*16260*/  MUFU.EX2 R131, R131 ;  /* 0x0000008300837308 */ /* 0x000ea20000000800 */
[----:B------:R-:W-:Y:S01]  /*16270*/  @!P3 FMUL R134, R134, 0.5 ;  /* 0x3f0000008686b820 */ /* 0x000fe20000400000 */
[----:B------:R-:W-:Y:S02]  /*16280*/  WARPGROUP.DEPBAR.LE gsb0, 0x0 ;  /* 0x00008000000079c5 */ /* 0x000fe40000010000 */
[----:B------:R-:W-:-:S05]  /*16290*/  WARPGROUP.ARRIVE ;  /* 0x00000000000079c5 */ /* 0x000fca0000000000 */
[----:B------:R-:W-:Y:S01]  /*162a0*/  @!P4 FMUL R135, R135, 0.5 ;  /* 0x3f0000008787c820 */ /* 0x000fe20000400000 */
[----:B------:R-:W3:Y:S01]  /*162b0*/  MUFU.EX2 R134, R134 ;  /* 0x0000008600867308 */ /* 0x000ee20000000800 */
[----:B-1----:R-:W-:Y:S01]  /*162c0*/  @!P5 FMUL R130, R130, R130 ;  /* 0x000000828282d220 */ /* 0x002fe20000400000 */
[----:B------:R-:W-:Y:S01]  /*162d0*/  FSETP.GEU.AND P5, PT, R136, -126, PT ;  /* 0xc2fc00008800780b */ /* 0x000fe20003fae000 */
[----:B------:R-:W-:Y:S01]  /*162e0*/  HGMMA.64x32x16.F32.BF16 R200, R24, gdesc[UR8].tnspB, R200, gsb0 ;  /* 0x4060000818c87df0 */ /* 0x000fe200080018c8 */
[----:B--2---:R-:W-:Y:S01]  /*162f0*/  @!P6 FMUL R131, R131, R131 ;  /* 0x000000838383e220 */ /* 0x004fe20000400000 */
[----:B------:R-:W-:-:S03]  /*16300*/  FSETP.GEU.AND P6, PT, R137, -126, PT ;  /* 0xc2fc00008900780b */ /* 0x000fc60003fce000 */
[----:B------:R-:W1:Y:S07]  /*16310*/  MUFU.EX2 R135, R135 ;  /* 0x0000008700877308 */ /* 0x000e6e0000000800 */
        /* <DEDUP_REMOVED lines=17> */
[----:B------:R-:W-:Y:S02]  /*16430*/  WARPGROUP.DEPBAR.LE gsb0, 0x0 ;  /* 0x00008000000079c5 */ /* 0x000fe40000010000 */
[----:B------:R-:W-:Y:S01]  /*16440*/  WARPGROUP.ARRIVE ;  /* 0x00000000000079c5 */ /* 0x000fe20000000000 */
[----:B---3--:R-:W-:Y:S01]  /*16450*/  @!P3 FMUL R140, R140, R140 ;  /* 0x0000008c8c8cb220 */ /* 0x008fe20000400000 */
[----:B------:R-:W-:Y:S02]  /*16460*/  FSETP.GEU.AND P3, PT, R142, -126, PT ;  /* 0xc2fc00008e00780b */ /* 0x000fe40003f6e000 */
[----:B------:R-:W-:Y:S02]  /*16470*/  @!P6 FMUL R139, R139, 0.5 ;  /* 0x3f0000008b8be820 */ /* 0x000fe40000400000 */
[----:B------:R-:W-:Y:S01]  /*16480*/  HGMMA.64x32x16.F32.BF16 R184, R24, gdesc[UR16].tnspB, R184, gsb0 ;  /* 0x4060001018b87df0 */ /* 0x000fe200080018b8 */
[----:B--2---:R-:W-:Y:S01]  /*16490*/  @!P4 FMUL R141, R141, R141 ;  /* 0x0000008d8d8dc220 */ /* 0x004fe20000400000 */
[----:B------:R-:W-:-:S02]  /*164a0*/  FSETP.GEU.AND P4, PT, R143, -126, PT ;  /* 0xc2fc00008f00780b */ /* 0x000fc40003f8e000 */
[----:B------:R-:W1:Y:S05]  /*164b0*/  MUFU.EX2 R139, R139 ;  /* 0x0000008b008b7308 */ /* 0x000e6a0000000800 */
[----:B------:R-:W-:-:S04]  /*164c0*/  @!P3 FMUL R142, R142, 0.5 ;  /* 0x3f0000008e8eb820 */ /* 0x000fc80000400000 */
[----:B------:R-:W2:Y:S02]  /*164d0*/  MUFU.EX2 R31, R142 ;  /* 0x0000008e001f7308 */ /* 0x000ea40000000800 */
[----:B------:R-:W-:-:S06]  /*164e0*/  @!P4 FMUL R143, R143, 0.5 ;  /* 0x3f0000008f8fc820 */ /* 0x000fcc0000400000 */
        /* <DEDUP_REMOVED lines=9> */
[----:B------:R-:W-:Y:S01]  /*16580*/  @!P3 FMUL R149, R149, 0.5 ;  /* 0x3f0000009595b820 */ /* 0x000fe20000400000 */
[----:B------:R-:W-:Y:S02]  /*16590*/  WARPGROUP.DEPBAR.LE gsb0, 0x0 ;  /* 0x00008000000079c5 */ /* 0x000fe40000010000 */
[----:B------:R-:W-:-:S05]  /*165a0*/  WARPGROUP.ARRIVE ;  /* 0x00000000000079c5 */ /* 0x000fca0000000000 */
[----:B------:R-:W-:Y:S01]  /*165b0*/  @!P4 FMUL R148, R148, 0.5 ;  /* 0x3f0000009494c820 */ /* 0x000fe20000400000 */
[----:B------:R-:W-:Y:S05]  /*165c0*/  HGMMA.64x32x16.F32.BF16 R168, R24, gdesc[UR24].tnspB, R168, gsb0 ;  /* 0x4060001818a87df0 */ /* 0x000fea00080018a8 */
[----:B------:R-:W2:Y:S01]  /*165d0*/  MUFU.EX2 R148, R148 ;  /* 0x0000009400947308 */ /* 0x000ea20000000800 */
[----:B-1----:R-:W-:Y:S01]  /*165e0*/  @!P6 FMUL R145, R145, R145 ;  /* 0x000000919191e220 */ /* 0x002fe20000400000 */
[----:B------:R-:W-:-:S13]  /*165f0*/  FSETP.GEU.AND P6, PT, R147, -126, PT ;  /* 0xc2fc00009300780b */ /* 0x000fda0003fce000 */
[----:B------:R-:W-:Y:S01]  /*16600*/  @!P6 FMUL R147, R147, 0.5 ;  /* 0x3f0000009393e820 */ /* 0x000fe20000400000 */
[----:B--2---:R-:W-:Y:S01]  /*16610*/  @!P4 FMUL R148, R148, R148 ;  /* 0x000000949494c220 */ /* 0x004fe20000400000 */
[----:B------:R-:W-:-:S04]  /*16620*/  FSETP.GEU.AND P4, PT, R150, -126, PT ;  /* 0xc2fc00009600780b */ /* 0x000fc80003f8e000 */
[----:B------:R-:W1:Y:S09]  /*16630*/  MUFU.EX2 R147, R147 ;  /* 0x0000009300937308 */ /* 0x000e720000000800 */
[----:B------:R-:W-:-:S04]  /*16640*/  @!P4 FMUL R150, R150, 0.5 ;  /* 0x3f0000009696c820 */ /* 0x000fc80000400000 */
[----:B------:R-:W2:Y:S01]  /*16650*/  MUFU.EX2 R35, R150 ;  /* 0x0000009600237308 */ /* 0x000ea20000000800 */
[----:B-1----:R-:W-:Y:S01]  /*16660*/  @!P6 FMUL R147, R147, R147 ;  /* 0x000000939393e220 */ /* 0x002fe20000400000 */
[----:B------:R-:W-:Y:S02]  /*16670*/  WARPGROUP.DEPBAR.LE gsb0, 0x0 ;  /* 0x00008000000079c5 */ /* 0x000fe40000010000 */
[----:B------:R-:W-:Y:S01]  /*16680*/  WARPGROUP.ARRIVE ;  /* 0x00000000000079c5 */ /* 0x000fe20000000000 */
[----:B--2---:R-:W-:-:S05]  /*16690*/  @!P4 FMUL R35, R35, R35 ;  /* 0x000000232323c220 */ /* 0x004fca0000400000 */
[----:B------:R-:W-:Y:S03]  /*166a0*/  HGMMA.64x32x16.F32.BF16 R152, R24, gdesc[UR32].tnspB, R152, gsb0 ;  /* 0x4060002018987df0 */ /* 0x000fe60008001898 */
[----:B------:R-:W-:Y:S02]  /*166b0*/  WARPGROUP.DEPBAR.LE gsb0, 0x0 ;  /* 0x00008000000079c5 */ /* 0x000fe40000010000 */
[C---:B------:R-:W-:Y:S01]  /*166c0*/  VIADD R26, R242.reuse, 0x500 ;  /* 0x00000500f21a7836 */ /* 0x040fe20000000000 */
[----:B------:R-:W-:Y:S01]  /*166d0*/  IADD3 R24, R242, 0x900, RZ ;  /* 0x00000900f2187810 */ /* 0x000fe20007ffe0ff */
[----:B------:R-:W-:Y:S02]  /*166e0*/  IMAD.MOV.U32 R27, RZ, RZ, -0x7fffffe0 ;  /* 0x80000020ff1b7424 */ /* 0x000fe400078e00ff */
[----:B------:R-:W-:Y:S01]  /*166f0*/  IMAD.MOV.U32 R25, RZ, RZ, -0x7fffffe0 ;  /* 0x80000020ff197424 */ /* 0x000fe200078e00ff */
[----:B------:R-:W-:-:S02]  /*16700*/  R2UR UR10, R26 ;  /* 0x000000001a0a72ca */ /* 0x000fc400000e0000 */
[----:B------:R-:W-:Y:S02]  /*16710*/  IADD3 R26, R242, 0xd00, RZ ;  /* 0x00000d00f21a7810 */ /* 0x000fe40007ffe0ff */
[----:B------:R-:W-:Y:S01]  /*16720*/  R2UR UR11, R27 ;  /* 0x000000001b0b72ca */ /* 0x000fe200000e0000 */
[----:B------:R-:W-:Y:S01]  /*16730*/  IMAD.MOV.U32 R27, RZ, RZ, -0x7fffffe0 ;  /* 0x80000020ff1b7424 */ /* 0x000fe200078e00ff */
[----:B------:R-:W-:Y:S02]  /*16740*/  R2UR UR18, R24 ;  /* 0x00000000181272ca */ /* 0x000fe400000e0000 */
[----:B------:R-:W-:Y:S02]  /*16750*/  R2UR UR19, R25 ;  /* 0x00000000191372ca */ /* 0x000fe400000e0000 */
[----:B------:R-:W-:Y:S01]  /*16760*/  R2UR UR26, R26 ;  /* 0x000000001a1a72ca */ /* 0x000fe200000e0000 */
[----:B------:R-:W-:Y:S01]  /*16770*/  FADD R26, R55, R58 ;  /* 0x0000003a371a7221 */ /* 0x000fe20000000000 */
[----:B------:R-:W-:-:S02]  /*16780*/  IADD3 R24, R242, 0x1100, RZ ;  /* 0x00001100f2187810 */ /* 0x000fc40007ffe0ff */
[----:B------:R-:W-:Y:S01]  /*16790*/  MOV R25, 0x80000020 ;  /* 0x8000002000197802 */ /* 0x000fe20000000f00 */
[----:B------:R-:W-:Y:S01]  /*167a0*/  FADD R29, R26, R59 ;  /* 0x0000003b1a1d7221 */ /* 0x000fe20000000000 */
[----:B------:R-:W-:Y:S02]  /*167b0*/  R2UR UR27, R27 ;  /* 0x000000001b1b72ca */ /* 0x000fe400000e0000 */
[----:B------:R-:W-:Y:S02]  /*167c0*/  R2UR UR34, R24 ;  /* 0x00000000182272ca */ /* 0x000fe400000e0000 */
[----:B------:R-:W-:Y:S02]  /*167d0*/  R2UR UR35, R25 ;  /* 0x00000000192372ca */ /* 0x000fe400000e0000 */
[----:B------:R-:W-:Y:S02]  /*167e0*/  F2FP.BF16.F32.PACK_AB R24, R57, R56 ;  /* 0x000000383918723e */ /* 0x000fe400000010ff */
[----:B------:R-:W-:-:S02]  /*167f0*/  F2FP.BF16.F32.PACK_AB R25, R59, R58 ;  /* 0x0000003a3b19723e */ /* 0x000fc400000010ff */
[----:B------:R-:W-:Y:S01]  /*16800*/  F2FP.BF16.F32.PACK_AB R26, R61, R60 ;  /* 0x0000003c3d1a723e */ /* 0x000fe200000010ff */
[----:B------:R-:W-:Y:S01]  /*16810*/  FADD R60, R13, R60 ;  /* 0x0000003c0d3c7221 */ /* 0x000fe20000000000 */
[----:B------:R-:W-:Y:S01]  /*16820*/  F2FP.BF16.F32.PACK_AB R27, R63, R62 ;  /* 0x0000003e3f1b723e */ /* 0x000fe200000010ff */
[----:B------:R-:W-:Y:S01]  /*16830*/  FADD R62, R29, R62 ;  /* 0x0000003e1d3e7221 */ /* 0x000fe20000000000 */
[----:B------:R-:W-:Y:S01]  /*16840*/  MOV R29, 0x80000020 ;  /* 0x80000020001d7802 */ /* 0x000fe20000000f00 */
[----:B------:R-:W1:Y:S01]  /*16850*/  MUFU.EX2 R13, R138 ;  /* 0x0000008a000d7308 */ /* 0x000e620000000800 */
[----:B------:R-:W-:Y:S01]  /*16860*/  WARPGROUP.ARRIVE ;  /* 0x00000000000079c5 */ /* 0x000fe20000000000 */
[----:B------:R-:W-:Y:S01]  /*16870*/  FADD R63, R62, R63 ;  /* 0x0000003f3e3f7221 */ /* 0x000fe20000000000 */
[----:B------:R-:W-:-:S04]  /*16880*/  FADD R61, R60, R61 ;  /* 0x0000003d3c3d7221 */ /* 0x000fc80000000000 */
[----:B------:R-:W-:Y:S01]  /*16890*/  HGMMA.64x32x16.F32.BF16 R216, R24, gdesc[UR4].tnspB, R216, gsb0 ;  /* 0x4060000418d87df0 */ /* 0x000fe200080018d8 */
[----:B------:R-:W-:Y:S01]  /*168a0*/  FADD R14, R61, R64 ;  /* 0x000000403d0e7221 */ /* 0x000fe20000000000 */
[----:B-1----:R-:W-:Y:S01]  /*168b0*/  @!P5 FMUL R13, R13, R13 ;  /* 0x0000000d0d0dd220 */ /* 0x002fe20000400000 */
[----:B------:R-:W-:-:S13]  /*168c0*/  FSETP.GEU.AND P5, PT, R144, -126, PT ;  /* 0xc2fc00009000780b */ /* 0x000fda0003fae000 */
[----:B------:R-:W-:-:S06]  /*168d0*/  @!P5 FMUL R144, R144, 0.5 ;  /* 0x3f0000009090d820 */ /* 0x000fcc0000400000 */
[----:B------:R-:W1:Y:S02]  /*168e0*/  MUFU.EX2 R144, R144 ;  /* 0x0000009000907308 */ /* 0x000e640000000800 */
[----:B-1----:R-:W-:Y:S01]  /*168f0*/  @!P5 FMUL R144, R144, R144 ;  /* 0x000000909090d220 */ /* 0x002fe20000400000 */
[----:B------:R-:W-:Y:S01]  /*16900*/  FSETP.GEU.AND P5, PT, R146, -126, PT ;  /* 0xc2fc00009200780b */ /* 0x000fe20003fae000 */
[----:B------:R-:W-:Y:S02]  /*16910*/  WARPGROUP.DEPBAR.LE gsb0, 0x0 ;  /* 0x00008000000079c5 */ /* 0x000fe40000010000 */
[----:B------:R-:W-:-:S06]  /*16920*/  WARPGROUP.ARRIVE ;  /* 0x00000000000079c5 */ /* 0x000fcc0000000000 */
[----:B------:R-:W-:Y:S04]  /*16930*/  HGMMA.64x32x16.F32.BF16 R200, R24, gdesc[UR8].tnspB, R200, gsb0 ;  /* 0x4060000818c87df0 */ /* 0x000fe800080018c8 */
[----:B------:R-:W-:-:S04]  /*16940*/  @!P5 FMUL R146, R146, 0.5 ;  /* 0x3f0000009292d820 */ /* 0x000fc80000400000 */
[----:B------:R-:W1:Y:S02]  /*16950*/  MUFU.EX2 R33, R146 ;  /* 0x0000009200217308 */ /* 0x000e640000000800 */
[----:B-1----:R-:W-:Y:S01]  /*16960*/  @!P5 FMUL R33, R33, R33 ;  /* 0x000000212121d220 */ /* 0x002fe20000400000 */
[----:B------:R-:W-:Y:S02]  /*16970*/  WARPGROUP.DEPBAR.LE gsb0, 0x0 ;  /* 0x00008000000079c5 */ /* 0x000fe40000010000 */
[----:B------:R-:W-:-:S06]  /*16980*/  WARPGROUP.ARRIVE ;  /* 0x00000000000079c5 */ /* 0x000fcc0000000000 */
[----:B------:R-:W-:Y:S01]  /*16990*/  HGMMA.64x32x16.F32.BF16 R184, R24, gdesc[UR16].tnspB, R184, gsb0 ;  /* 0x4060001018b87df0 */ /* 0x000fe200080018b8 */
[----:B------:R-:W-:Y:S01]  /*169a0*/  R2UR UR18, R28 ;  /* 0x000000001c1272ca */ /* 0x000fe200000e0000 */
[----:B------:R-:W-:Y:S01]  /*169b0*/  FADD R28, R63, R66 ;  /* 0x000000423f1c7221 */ /* 0x000fe20000000000 */
[----:B------:R-:W-:Y:S02]  /*169c0*/  R2UR UR19, R29 ;  /* 0x000000001d1372ca */ /* 0x000fe400000e0000 */
[----:B------:R-:W-:Y:S01]  /*169d0*/  MOV R29, 0x80000020 ;  /* 0x80000020001d7802 */ /* 0x000fe20000000f00 */
[----:B------:R-:W-:Y:S02]  /*169e0*/  WARPGROUP.DEPBAR.LE gsb0, 0x0 ;  /* 0x00008000000079c5 */ /* 0x000fe40000010000 */
[----:B------:R-:W-:-:S06]  /*169f0*/  WARPGROUP.ARRIVE ;  /* 0x00000000000079c5 */ /* 0x000fcc0000000000 */
[----:B------:R-:W-:Y:S03]  /*16a00*/  HGMMA.64x32x16.F32.BF16 R168, R24, gdesc[UR24].tnspB, R168, gsb0 ;  /* 0x4060001818a87df0 */ /* 0x000fe600080018a8 */
[----:B------:R-:W-:Y:S02]  /*16a10*/  WARPGROUP.DEPBAR.LE gsb0, 0x0 ;  /* 0x00008000000079c5 */ /* 0x000fe40000010000 */
[----:B------:R-:W-:-:S06]  /*16a20*/  WARPGROUP.ARRIVE ;  /* 0x00000000000079c5 */ /* 0x000fcc0000000000 */
[----:B------:R-:W-:Y:S03]  /*16a30*/  HGMMA.64x32x16.F32.BF16 R152, R24, gdesc[UR32].tnspB, R152, gsb0 ;  /* 0x4060002018987df0 */ /* 0x000fe60008001898 */
[----:B------:R-:W-:Y:S02]  /*16a40*/  WARPGROUP.DEPBAR.LE gsb0, 0x0 ;  /* 0x00008000000079c5 */ /* 0x000fe40000010000 */
[C---:B------:R-:W-:Y:S01]  /*16a50*/  VIADD R24, R242.reuse, 0x140 ;  /* 0x00000140f2187836 */ /* 0x040fe20000000000 */
[----:B------:R-:W-:Y:S01]  /*16a60*/  IADD3 R26, R242, 0x540, RZ ;  /* 0x00000540f21a7810 */ /* 0x000fe20007ffe0ff */
[----:B------:R-:W-:Y:S01]  /*16a70*/  IMAD.MOV.U32 R25, RZ, RZ, -0x7fffffe0 ;  /* 0x80000020ff197424 */ /* 0x000fe200078e00ff */
[----:B------:R-:W-:Y:S02]  /*16a80*/  MOV R27, 0x80000020 ;  /* 0x80000020001b7802 */ /* 0x000fe40000000f00 */
[----:B------:R-:W-:Y:S01]  /*16a90*/  R2UR UR6, R24 ;  /* 0x00000000180672ca */ /* 0x000fe200000e0000 */
[----:B------:R-:W-:Y:S01]  /*16aa0*/  VIADD R24, R242, 0xd40 ;  /* 0x00000d40f2187836 */ /* 0x000fe20000000000 */
[----:B------:R-:W-:Y:S01]  /*16ab0*/  R2UR UR7, R25 ;  /* 0x00000000190772ca */ /* 0x000fe200000e0000 */
[----:B------:R-:W-:Y:S01]  /*16ac0*/  IMAD.MOV.U32 R25, RZ, RZ, -0x7fffffe0 ;  /* 0x80000020ff197424 */ /* 0x000fe200078e00ff */
[----:B------:R-:W-:Y:S01]  /*16ad0*/  R2UR UR10, R26 ;  /* 0x000000001a0a72ca */ /* 0x000fe200000e0000 */
[----:B------:R-:W-:Y:S01]  /*16ae0*/  VIADD R26, R242, 0x1140 ;  /* 0x00001140f21a7836 */ /* 0x000fe20000000000 */
[----:B------:R-:W-:-:S02]  /*16af0*/  R2UR UR11, R27 ;  /* 0x000000001b0b72ca */ /* 0x000fc400000e0000 */
[----:B------:R-:W-:Y:S02]  /*16b00*/  MOV R27, 0x80000020 ;  /* 0x80000020001b7802 */ /* 0x000fe40000000f00 */
[----:B------:R-:W-:Y:S02]  /*16b10*/  R2UR UR26, R24 ;  /* 0x00000000181a72ca */ /* 0x000fe400000e0000 */
[----:B------:R-:W-:Y:S02]  /*16b20*/  R2UR UR27, R25 ;  /* 0x00000000191b72ca */ /* 0x000fe400000e0000 */
[----:B------:R-:W-:Y:S02]  /*16b30*/  R2UR UR34, R26 ;  /* 0x000000001a2272ca */ /* 0x000fe400000e0000 */
[----:B------:R-:W-:Y:S02]  /*16b40*/  R2UR UR35, R27 ;  /* 0x000000001b2372ca */ /* 0x000fe400000e0000 */
[----:B------:R-:W-:Y:S01]  /*16b50*/  F2FP.BF16.F32.PACK_AB R24, R65, R64 ;  /* 0x000000404118723e */ /* 0x000fe200000010ff */
[----:B------:R-:W-:Y:S01]  /*16b60*/  FADD R65, R14, R65 ;  /* 0x000000410e417221 */ /* 0x000fe20000000000 */
[----:B------:R-:W-:Y:S01]  /*16b70*/  F2FP.BF16.F32.PACK_AB R25, R67, R66 ;  /* 0x000000424319723e */ /* 0x000fe200000010ff */
[----:B------:R-:W-:Y:S01]  /*16b80*/  FADD R67, R28, R67 ;  /* 0x000000431c437221 */ /* 0x000fe20000000000 */
[----:B------:R-:W-:Y:S01]  /*16b90*/  F2FP.BF16.F32.PACK_AB R26, R69, R68 ;  /* 0x00000044451a723e */ /* 0x000fe200000010ff */
[----:B------:R-:W-:Y:S01]  /*16ba0*/  VIADD R28, R242, 0x9c0 ;  /* 0x000009c0f21c7836 */ /* 0x000fe20000000000 */
        /* <DEDUP_REMOVED lines=8> */
[----:B-1----:R-:W-:Y:S01]  /*16c30*/  @!P3 FMUL R14, R14, R14 ;  /* 0x0000000e0e0eb220 */ /* 0x002fe20000400000 */
[----:B------:R-:W-:-:S13]  /*16c40*/  FSETP.GEU.AND P3, PT, R151, -126, PT ;  /* 0xc2fc00009700780b */ /* 0x000fda0003f6e000 */
[----:B------:R-:W-:-:S06]  /*16c50*/  @!P3 FMUL R151, R151, 0.5 ;  /* 0x3f0000009797b820 */ /* 0x000fcc0000400000 */
[----:B------:R-:W1:Y:S02]  /*16c60*/  MUFU.EX2 R151, R151 ;  /* 0x0000009700977308 */ /* 0x000e640000000800 */
[----:B-1----:R-:W-:Y:S01]  /*16c70*/  @!P3 FMUL R151, R151, R151 ;  /* 0x000000979797b220 */ /* 0x002fe20000400000 */
        /* <DEDUP_REMOVED lines=13> */
[----:B------:R-:W-:Y:S01]  /*16d50*/  IMAD.MOV.U32 R27, RZ, RZ, -0x7fffffe0 ;  /* 0x80000020ff1b7424 */ /* 0x000fe200078e00ff */
[C---:B------:R-:W-:Y:S01]  /*16d60*/  IADD3 R24, R242.reuse, 0x580, RZ ;  /* 0x00000580f2187810 */ /* 0x040fe20007ffe0ff */
[----:B------:R-:W-:Y:S02]  /*16d70*/  VIADD R26, R242, 0x180 ;  /* 0x00000180f21a7836 */ /* 0x000fe40000000000 */
[----:B------:R-:W-:Y:S01]  /*16d80*/  IMAD.MOV.U32 R25, RZ, RZ, -0x7fffffe0 ;  /* 0x80000020ff197424 */ /* 0x000fe200078e00ff */
[----:B------:R-:W-:Y:S01]  /*16d90*/  R2UR UR7, R27 ;  /* 0x000000001b0772ca */ /* 0x000fe200000e0000 */
[----:B------:R-:W-:Y:S01]  /*16da0*/  IMAD.MOV.U32 R27, RZ, RZ, -0x7fffffe0 ;  /* 0x80000020ff1b7424 */ /* 0x000fe200078e00ff */
[----:B------:R-:W-:-:S02]  /*16db0*/  R2UR UR6, R26 ;  /* 0x000000001a0672ca */ /* 0x000fc400000e0000 */
[----:B------:R-:W-:Y:S02]  /*16dc0*/  IADD3 R26, R242, 0x980, RZ ;  /* 0x00000980f21a7810 */ /* 0x000fe40007ffe0ff */
[----:B------:R-:W-:Y:S01]  /*16dd0*/  R2UR UR11, R25 ;  /* 0x00000000190b72ca */ /* 0x000fe200000e0000 */
[----:B------:R-:W-:Y:S01]  /*16de0*/  IMAD.MOV.U32 R25, RZ, RZ, -0x7fffffe0 ;  /* 0x80000020ff197424 */ /* 0x000fe200078e00ff */
[----:B------:R-:W-:Y:S02]  /*16df0*/  R2UR UR10, R24 ;  /* 0x00000000180a72ca */ /* 0x000fe400000e0000 */
[----:B------:R-:W-:Y:S02]  /*16e00*/  R2UR UR18, R26 ;  /* 0x000000001a1272ca */ /* 0x000fe400000e0000 */
[----:B------:R-:W-:Y:S02]  /*16e10*/  R2UR UR19, R27 ;  /* 0x000000001b1372ca */ /* 0x000fe400000e0000 */
[----:B------:R-:W-:-:S02]  /*16e20*/  IADD3 R24, R242, 0xd80, RZ ;  /* 0x00000d80f2187810 */ /* 0x000fc40007ffe0ff */
[----:B------:R-:W-:Y:S02]  /*16e30*/  IADD3 R26, R242, 0x1180, RZ ;  /* 0x00001180f21a7810 */ /* 0x000fe40007ffe0ff */
[----:B------:R-:W-:Y:S02]  /*16e40*/  MOV R27, 0x80000020 ;  /* 0x80000020001b7802 */ /* 0x000fe40000000f00 */
[----:B------:R-:W-:Y:S02]  /*16e50*/  R2UR UR26, R24 ;  /* 0x00000000181a72ca */ /* 0x000fe400000e0000 */
[----:B------:R-:W-:Y:S02]  /*16e60*/  R2UR UR27, R25 ;  /* 0x00000000191b72ca */ /* 0x000fe400000e0000 */
[----:B------:R-:W-:Y:S02]  /*16e70*/  R2UR UR34, R26 ;  /* 0x000000001a2272ca */ /* 0x000fe400000e0000 */
[----:B------:R-:W-:-:S02]  /*16e80*/  R2UR UR35, R27 ;  /* 0x000000001b2372ca */ /* 0x000fc400000e0000 */
[----:B------:R-:W-:Y:S01]  /*16e90*/  F2FP.BF16.F32.PACK_AB R24, R73, R72 ;  /* 0x000000484918723e */ /* 0x000fe200000010ff */
[----:B------:R-:W-:Y:S01]  /*16ea0*/  FADD R72, R69, R72 ;  /* 0x0000004845487221 */ /* 0x000fe20000000000 */
[----:B------:R-:W-:Y:S02]  /*16eb0*/  F2FP.BF16.F32.PACK_AB R26, R77, R76 ;  /* 0x0000004c4d1a723e */ /* 0x000fe400000010ff */
[----:B------:R-:W-:Y:S01]  /*16ec0*/  F2FP.BF16.F32.PACK_AB R25, R75, R74 ;  /* 0x0000004a4b19723e */ /* 0x000fe200000010ff */
[----:B------:R-:W-:Y:S01]  /*16ed0*/  FADD R74, R71, R74 ;  /* 0x0000004a474a7221 */ /* 0x000fe20000000000 */
[----:B------:R-:W-:Y:S01]  /*16ee0*/  F2FP.BF16.F32.PACK_AB R27, R79, R78 ;  /* 0x0000004e4f1b723e */ /* 0x000fe200000010ff */
[----:B------:R-:W-:Y:S02]  /*16ef0*/  FADD R73, R72, R73 ;  /* 0x0000004948497221 */ /* 0x000fe40000000000 */
[----:B------:R-:W-:Y:S01]  /*16f00*/  FADD R75, R74, R75 ;  /* 0x0000004b4a4b7221 */ /* 0x000fe20000000000 */
[----:B------:R-:W-:Y:S01]  /*16f10*/  WARPGROUP.ARRIVE ;  /* 0x00000000000079c5 */ /* 0x000fe20000000000 */
[----:B------:R-:W-:-:S02]  /*16f20*/  FADD R76, R73, R76 ;  /* 0x0000004c494c7221 */ /* 0x000fc40000000000 */
[----:B------:R-:W-:Y:S02]  /*16f30*/  FADD R78, R75, R78 ;  /* 0x0000004e4b4e7221 */ /* 0x000fe40000000000 */
[----:B------:R-:W-:Y:S01]  /*16f40*/  FADD R77, R76, R77 ;  /* 0x0000004d4c4d7221 */ /* 0x000fe20000000000 */
[----:B------:R-:W-:Y:S01]  /*16f50*/  HGMMA.64x32x16.F32.BF16 R216, R24, gdesc[UR4].tnspB, R216, gsb0 ;  /* 0x4060000418d87df0 */ /* 0x000fe200080018d8 */
[----:B------:R-:W-:Y:S02]  /*16f60*/  FADD R79, R78, R79 ;  /* 0x0000004f4e4f7221 */ /* 0x000fe40000000000 */
[----:B------:R-:W-:Y:S02]  /*16f70*/  WARPGROUP.DEPBAR.LE gsb0, 0x0 ;  /* 0x00008000000079c5 */ /* 0x000fe40000010000 */
[----:B------:R-:W-:-:S06]  /*16f80*/  WARPGROUP.ARRIVE ;  /* 0x00000000000079c5 */ /* 0x000fcc0000000000 */
[----:B------:R-:W-:Y:S03]  /*16f90*/  HGMMA.64x32x16.F32.BF16 R200, R24, gdesc[UR8].tnspB, R200, gsb0 ;  /* 0x4060000818c87df0 */ /* 0x000fe600080018c8 */
[----:B------:R-:W-:Y:S02]  /*16fa0*/  WARPGROUP.DEPBAR.LE gsb0, 0x0 ;  /* 0x00008000000079c5 */ /* 0x000fe40000010000 */
[----:B------:R-:W-:-:S06]  /*16fb0*/  WARPGROUP.ARRIVE ;  /* 0x00000000000079c5 */ /* 0x000fcc0000000000 */
[----:B------:R-:W-:Y:S01]  /*16fc0*/  HGMMA.64x32x16.F32.BF16 R184, R24, gdesc[UR16].tnspB, R184, gsb0 ;  /* 0x4060001018b87df0 */ /* 0x000fe200080018b8 */
[----:B------:R-:W-:Y:S01]  /*16fd0*/  R2UR UR18, R28 ;  /* 0x000000001c1272ca */ /* 0x000fe200000e0000 */
[----:B------:R-:W-:Y:S01]  /*16fe0*/  VIADD R28, R242, 0x1240 ;  /* 0x00001240f21c7836 */ /* 0x000fe20000000000 */
        /* <DEDUP_REMOVED lines=10> */
[----:B------:R-:W-:Y:S01]  /*17090*/  MOV R27, 0x80000020 ;  /* 0x80000020001b7802 */ /* 0x000fe20000000f00 */
[----:B------:R-:W-:Y:S01]  /*170a0*/  IMAD.MOV.U32 R25, RZ, RZ, -0x7fffffe0 ;  /* 0x80000020ff197424 */ /* 0x000fe200078e00ff */
[----:B------:R-:W-:Y:S02]  /*170b0*/  IADD3 R26, R242, 0x5c0, RZ ;  /* 0x000005c0f21a7810 */ /* 0x000fe40007ffe0ff */
[----:B------:R-:W-:Y:S01]  /*170c0*/  R2UR UR6, R24 ;  /* 0x00000000180672ca */ /* 0x000fe200000e0000 */
[----:B------:R-:W-:Y:S01]  /*170d0*/  VIADD R24, R242, 0x11c0 ;  /* 0x000011c0f2187836 */ /* 0x000fe20000000000 */
[----:B------:R-:W-:Y:S01]  /*170e0*/  R2UR UR11, R27 ;  /* 0x000000001b0b72ca */ /* 0x000fe200000e0000 */
[----:B------:R-:W-:Y:S01]  /*170f0*/  IMAD.MOV.U32 R27, RZ, RZ, -0x7fffffe0 ;  /* 0x80000020ff1b7424 */ /* 0x000fe200078e00ff */
[----:B------:R-:W-:-:S02]  /*17100*/  R2UR UR7, R25 ;  /* 0x00000000190772ca */ /* 0x000fc400000e0000 */
[----:B------:R-:W-:Y:S02]  /*17110*/  R2UR UR10, R26 ;  /* 0x000000001a0a72ca */ /* 0x000fe400000e0000 */
[----:B------:R-:W-:Y:S02]  /*17120*/  IADD3 R26, R242, 0xdc0, RZ ;  /* 0x00000dc0f21a7810 */ /* 0x000fe40007ffe0ff */
[----:B------:R-:W-:Y:S02]  /*17130*/  MOV R25, 0x80000020 ;  /* 0x8000002000197802 */ /* 0x000fe40000000f00 */
[----:B------:R-:W-:Y:S02]  /*17140*/  R2UR UR26, R26 ;  /* 0x000000001a1a72ca */ /* 0x000fe400000e0000 */
[----:B------:R-:W-:Y:S02]  /*17150*/  R2UR UR27, R27 ;  /* 0x000000001b1b72ca */ /* 0x000fe400000e0000 */
[----:B------:R-:W-:-:S02]  /*17160*/  R2UR UR34, R24 ;  /* 0x00000000182272ca */ /* 0x000fc400000e0000 */
[----:B------:R-:W-:Y:S02]  /*17170*/  R2UR UR35, R25 ;  /* 0x00000000192372ca */ /* 0x000fe400000e0000 */
        /* <DEDUP_REMOVED lines=73> */
[----:B------:R-:W-:Y:S01]  /*17610*/  R2UR UR34, R28 ;  /* 0x000000001c2272ca */ /* 0x000fe200000e0000 */
[C---:B------:R-:W-:Y:S01]  /*17620*/  VIADD R28, R242.reuse, 0x12c0 ;  /* 0x000012c0f21c7836 */ /* 0x040fe20000000000 */
[----:B------:R-:W-:Y:S02]  /*17630*/  R2UR UR35, R29 ;  /* 0x000000001d2372ca */ /* 0x000fe400000e0000 */
[----:B------:R-:W-:Y:S01]  /*17640*/  MOV R29, 0x80000020 ;  /* 0x80000020001d7802 */ /* 0x000fe20000000f00 */
[----:B------:R-:W-:Y:S02]  /*17650*/  WARPGROUP.DEPBAR.LE gsb0, 0x0 ;  /* 0x00008000000079c5 */ /* 0x000fe40000010000 */
[C---:B------:R-:W-:Y:S01]  /*17660*/  VIADD R24, R242.reuse, 0x240 ;  /* 0x00000240f2187836 */ /* 0x040fe20000000000 */
[----:B------:R-:W-:Y:S01]  /*17670*/  MOV R27, 0x80000020 ;  /* 0x80000020001b7802 */ /* 0x000fe20000000f00 */
[----:B------:R-:W-:Y:S01]  /*17680*/  IMAD.MOV.U32 R25, RZ, RZ, -0x7fffffe0 ;  /* 0x80000020ff197424 */ /* 0x000fe200078e00ff */
[----:B------:R-:W-:-:S02]  /*17690*/  IADD3 R26, R242, 0x640, RZ ;  /* 0x00000640f21a7810 */ /* 0x000fc40007ffe0ff */
[----:B------:R-:W-:Y:S01]  /*176a0*/  R2UR UR6, R24 ;  /* 0x00000000180672ca */ /* 0x000fe200000e0000 */
[----:B------:R-:W-:Y:S01]  /*176b0*/  VIADD R24, R242, 0xa40 ;  /* 0x00000a40f2187836 */ /* 0x000fe20000000000 */
[----:B------:R-:W-:Y:S01]  /*176c0*/  R2UR UR11, R27 ;  /* 0x000000001b0b72ca */ /* 0x000fe200000e0000 */
[----:B------:R-:W-:Y:S01]  /*176d0*/  IMAD.MOV.U32 R27, RZ, RZ, -0x7fffffe0 ;  /* 0x80000020ff1b7424 */ /* 0x000fe200078e00ff */
[----:B------:R-:W-:Y:S02]  /*176e0*/  R2UR UR7, R25 ;  /* 0x00000000190772ca */ /* 0x000fe400000e0000 */
[----:B------:R-:W-:Y:S02]  /*176f0*/  R2UR UR10, R26 ;  /* 0x000000001a0a72ca */ /* 0x000fe400000e0000 */
[----:B------:R-:W-:Y:S02]  /*17700*/  IADD3 R26, R242, 0xe40, RZ ;  /* 0x00000e40f21a7810 */ /* 0x000fe40007ffe0ff */
[----:B------:R-:W-:-:S02]  /*17710*/  MOV R25, 0x80000020 ;  /* 0x8000002000197802 */ /* 0x000fc40000000f00 */
[----:B------:R-:W-:Y:S02]  /*17720*/  R2UR UR18, R24 ;  /* 0x00000000181272ca */ /* 0x000fe400000e0000 */
[----:B------:R-:W-:Y:S02]  /*17730*/  R2UR UR19, R25 ;  /* 0x00000000191372ca */ /* 0x000fe400000e0000 */
[----:B------:R-:W-:Y:S02]  /*17740*/  R2UR UR26, R26 ;  /* 0x000000001a1a72ca */ /* 0x000fe400000e0000 */
[----:B------:R-:W-:Y:S02]  /*17750*/  R2UR UR27, R27 ;  /* 0x000000001b1b72ca */ /* 0x000fe400000e0000 */
[----:B------:R-:W-:Y:S01]  /*17760*/  F2FP.BF16.F32.PACK_AB R24, R97, R96 ;  /* 0x000000606118723e */ /* 0x000fe200000010ff */
[----:B------:R-:W-:Y:S01]  /*17770*/  FADD R96, R93, R96 ;  /* 0x000000605d607221 */ /* 0x000fe20000000000 */
[----:B------:R-:W-:-:S02]  /*17780*/  F2FP.BF16.F32.PACK_AB R26, R101, R100 ;  /* 0x00000064651a723e */ /* 0x000fc400000010ff */
[----:B------:R-:W-:Y:S01]  /*17790*/  F2FP.BF16.F32.PACK_AB R25, R99, R98 ;  /* 0x000000626319723e */ /* 0x000fe200000010ff */
[----:B------:R-:W-:Y:S01]  /*177a0*/  FADD R98, R95, R98 ;  /* 0x000000625f627221 */ /* 0x000fe20000000000 */
[----:B------:R-:W-:Y:S01]  /*177b0*/  F2FP.BF16.F32.PACK_AB R27, R103, R102 ;  /* 0x00000066671b723e */ /* 0x000fe200000010ff */
[----:B------:R-:W-:Y:S02]  /*177c0*/  FADD R97, R96, R97 ;  /* 0x0000006160617221 */ /* 0x000fe40000000000 */
[----:B------:R-:W-:Y:S01]  /*177d0*/  FADD R99, R98, R99 ;  /* 0x0000006362637221 */ /* 0x000fe20000000000 */
[----:B------:R-:W-:Y:S01]  /*177e0*/  WARPGROUP.ARRIVE ;  /* 0x00000000000079c5 */ /* 0x000fe20000000000 */
[----:B------:R-:W-:Y:S02]  /*177f0*/  FADD R100, R97, R100 ;  /* 0x0000006461647221 */ /* 0x000fe40000000000 */
[----:B------:R-:W-:Y:S02]  /*17800*/  FADD R102, R99, R102 ;  /* 0x0000006663667221 */ /* 0x000fe40000000000 */
[----:B------:R-:W-:Y:S01]  /*17810*/  FADD R101, R100, R101 ;  /* 0x0000006564657221 */ /* 0x000fe20000000000 */
[----:B------:R-:W-:Y:S01]  /*17820*/  HGMMA.64x32x16.F32.BF16 R216, R24, gdesc[UR4].tnspB, R216, gsb0 ;  /* 0x4060000418d87df0 */ /* 0x000fe200080018d8 */
[----:B------:R-:W-:-:S02]  /*17830*/  FADD R103, R102, R103 ;  /* 0x0000006766677221 */ /* 0x000fc40000000000 */
        /* <DEDUP_REMOVED lines=187> */
[----:B------:R-:W-:-:S04]  /*183f0*/  FADD R134, R134, R135 ;  /* 0x0000008786867221 */ /* 0x000fc80000000000 */
[----:B------:R-:W-:-:S04]  /*18400*/  FADD R134, R134, R13 ;  /* 0x0000000d86867221 */ /* 0x000fc80000000000 */
[----:B------:R-:W-:-:S04]  /*18410*/  FADD R134, R134, R139 ;  /* 0x0000008b86867221 */ /* 0x000fc80000000000 */
[----:B------:R-:W-:-:S04]  /*18420*/  FADD R134, R134, R31 ;  /* 0x0000001f86867221 */ /* 0x000fc80000000000 */
[----:B------:R-:W-:-:S04]  /*18430*/  FADD R134, R134, R143 ;  /* 0x0000008f86867221 */ /* 0x000fc80000000000 */
[----:B------:R-:W-:-:S04]  /*18440*/  FADD R134, R134, R33 ;  /* 0x0000002186867221 */ /* 0x000fc80000000000 */
[----:B------:R-:W-:-:S04]  /*18450*/  FADD R134, R134, R147 ;  /* 0x0000009386867221 */ /* 0x000fc80000000000 */
[----:B------:R-:W-:Y:S01]  /*18460*/  FADD R134, R134, R35 ;  /* 0x0000002386867221 */ /* 0x000fe20000000000 */
        /* <DEDUP_REMOVED lines=14> */
[----:B------:R-:W-:Y:S01]  /*18550*/  R2UR UR35, R29 ;  /* 0x000000001d2372ca */ /* 0x000fe200000e0000 */
[----:B------:R-:W-:Y:S01]  /*18560*/  IMAD.MOV.U32 R29, RZ, RZ, -0x7fffffe0 ;  /* 0x80000020ff1d7424 */ /* 0x000fe200078e00ff */
        /* <DEDUP_REMOVED lines=8> */
[----:B------:R-:W-:Y:S02]  /*185f0*/  R2UR UR7, R25 ;  /* 0x00000000190772ca */ /* 0x000fe400000e0000 */
[----:B------:R-:W-:Y:S02]  /*18600*/  R2UR UR10, R26 ;  /* 0x000000001a0a72ca */ /* 0x000fe400000e0000 */
[C---:B------:R-:W-:Y:S02]  /*18610*/  IADD3 R24, R242.reuse, 0xb80, RZ ;  /* 0x00000b80f2187810 */ /* 0x040fe40007ffe0ff */
[----:B------:R-:W-:Y:S02]  /*18620*/  IADD3 R26, R242, 0xf80, RZ ;  /* 0x00000f80f21a7810 */ /* 0x000fe40007ffe0ff */
[----:B------:R-:W-:Y:S02]  /*18630*/  MOV R25, 0x80000020 ;  /* 0x8000002000197802 */ /* 0x000fe40000000f00 */
[----:B------:R-:W-:-:S02]  /*18640*/  R2UR UR18, R24 ;  /* 0x00000000181272ca */ /* 0x000fc400000e0000 */
[----:B------:R-:W-:Y:S02]  /*18650*/  R2UR UR19, R25 ;  /* 0x00000000191372ca */ /* 0x000fe400000e0000 */
[----:B------:R-:W-:Y:S02]  /*18660*/  R2UR UR26, R26 ;  /* 0x000000001a1a72ca */ /* 0x000fe400000e0000 */
[----:B------:R-:W-:Y:S02]  /*18670*/  R2UR UR27, R27 ;  /* 0x000000001b1b72ca */ /* 0x000fe400000e0000 */
        /* <DEDUP_REMOVED lines=23> */
[----:B------:R-:W-:Y:S02]  /*187f0*/  R2UR UR26, R28 ;  /* 0x000000001c1a72ca */ /* 0x000fe400000e0000 */
[----:B------:R-:W-:Y:S01]  /*18800*/  R2UR UR27, R29 ;  /* 0x000000001d1b72ca */ /* 0x000fe200000e0000 */
[----:B------:R-:W-:Y:S02]  /*18810*/  WARPGROUP.DEPBAR.LE gsb0, 0x0 ;  /* 0x00008000000079c5 */ /* 0x000fe40000010000 */
[----:B------:R-:W-:-:S06]  /*18820*/  WARPGROUP.ARRIVE ;  /* 0x00000000000079c5 */ /* 0x000fcc0000000000 */
[----:B------:R-:W-:Y:S01]  /*18830*/  HGMMA.64x32x16.F32.BF16 R152, R24, gdesc[UR32].tnspB, R152, gsb0 ;  /* 0x4060002018987df0 */ /* 0x000fe20008001898 */
[----:B------:R-:W-:Y:S02]  /*18840*/  R2UR UR35, R243 ;  /* 0x00000000f32372ca */ /* 0x000fe400000e0000 */
[----:B------:R-:W-:Y:S02]  /*18850*/  WARPGROUP.DEPBAR.LE gsb0, 0x0 ;  /* 0x00008000000079c5 */ /* 0x000fe40000010000 */
[C---:B------:R-:W-:Y:S01]  /*18860*/  VIADD R24, R242.reuse, 0x3c0 ;  /* 0x000003c0f2187836 */ /* 0x040fe20000000000 */
[----:B------:R-:W-:Y:S01]  /*18870*/  IADD3 R26, R242, 0x7c0, RZ ;  /* 0x000007c0f21a7810 */ /* 0x000fe20007ffe0ff */
[----:B------:R-:W-:Y:S01]  /*18880*/  IMAD.MOV.U32 R25, RZ, RZ, -0x7fffffe0 ;  /* 0x80000020ff197424 */ /* 0x000fe200078e00ff */
[----:B------:R-:W-:Y:S02]  /*18890*/  MOV R27, 0x80000020 ;  /* 0x80000020001b7802 */ /* 0x000fe40000000f00 */
[----:B------:R-:W-:-:S02]  /*188a0*/  R2UR UR6, R24 ;  /* 0x00000000180672ca */ /* 0x000fc400000e0000 */
[----:B------:R-:W-:Y:S02]  /*188b0*/  R2UR UR7, R25 ;  /* 0x00000000190772ca */ /* 0x000fe400000e0000 */
[C---:B------:R-:W-:Y:S01]  /*188c0*/  IADD3 R24, R242.reuse, 0xbc0, RZ ;  /* 0x00000bc0f2187810 */ /* 0x040fe20007ffe0ff */
[----:B------:R-:W-:Y:S01]  /*188d0*/  VIADD R242, R242, 0x13c0 ;  /* 0x000013c0f2f27836 */ /* 0x000fe20000000000 */
[----:B------:R-:W-:Y:S02]  /*188e0*/  MOV R25, 0x80000020 ;  /* 0x8000002000197802 */ /* 0x000fe40000000f00 */
[----:B------:R-:W-:Y:S02]  /*188f0*/  R2UR UR10, R26 ;  /* 0x000000001a0a72ca */ /* 0x000fe400000e0000 */
[----:B------:R-:W-:Y:S02]  /*18900*/  R2UR UR11, R27 ;  /* 0x000000001b0b72ca */ /* 0x000fe400000e0000 */
[----:B------:R-:W-:-:S02]  /*18910*/  R2UR UR18, R24 ;  /* 0x00000000181272ca */ /* 0x000fc400000e0000 */
[----:B------:R-:W-:Y:S02]  /*18920*/  R2UR UR19, R25 ;  /* 0x00000000191372ca */ /* 0x000fe400000e0000 */
[----:B------:R-:W-:Y:S02]  /*18930*/  F2FP.BF16.F32.PACK_AB R24, R145, R144 ;  /* 0x000000909118723e */ /* 0x000fe400000010ff */
[----:B------:R-:W-:Y:S01]  /*18940*/  F2FP.BF16.F32.PACK_AB R26, R14, R148 ;  /* 0x000000940e1a723e */ /* 0x000fe200000010ff */
[----:B------:R-:W-:Y:S01]  /*18950*/  FADD R14, R137, R14 ;  /* 0x0000000e890e7221 */ /* 0x000fe20000000000 */
[----:B------:R-:W-:Y:S02]  /*18960*/  F2FP.BF16.F32.PACK_AB R25, R147, R33 ;  /* 0x000000219319723e */ /* 0x000fe400000010ff */
[----:B------:R-:W-:Y:S02]  /*18970*/  F2FP.BF16.F32.PACK_AB R27, R151, R35 ;  /* 0x00000023971b723e */ /* 0x000fe400000010ff */
[----:B------:R-:W-:-:S02]  /*18980*/  R2UR UR34, R242 ;  /* 0x00000000f22272ca */ /* 0x000fc400000e0000 */
        /* <DEDUP_REMOVED lines=15> */
[----:B------:R-:W-:-:S04]  /*18a80*/  SEL R25, R10, RZ, P2 ;  /* 0x000000ff0a197207 */ /* 0x000fc80001000000 */
[----:B------:R-:W-:-:S04]  /*18a90*/  LEA R10, R25, UR15, 0x3 ;  /* 0x0000000f190a7c11 */ /* 0x000fc8000f8e18ff */
[----:B------:R-:W-:-:S04]  /*18aa0*/  PRMT R10, RZ, 0x654, R10 ;  /* 0x00000654ff0a7816 */ /* 0x000fc8000000000a */
[----:B------:R1:W-:Y:S01]  /*18ab0*/  SYNCS.ARRIVE.TRANS64.RED.A1T0 RZ, [R10+URZ], RZ ;  /* 0x000000ff0aff79a7 */ /* 0x0003e2000810043f */
[----:B------:R-:W-:Y:S05]  /*18ac0*/  @P1 BRA `(.L_x_46) ;  /* 0x00000004000c1947 */ /* 0x000fea0003800000 */
[----:B------:R-:W-:Y:S01]  /*18ad0*/  ISETP.LT.OR P1, PT, R6, 0x1, !P0 ;  /* 0x000000010600780c */ /* 0x000fe20004721670 */
[----:B------:R-:W-:-:S12]  /*18ae0*/  BSSY B0, `(.L_x_47) ;  /* 0x0000040000007945 */ /* 0x000fd80003800000 */
[----:B------:R-:W-:Y:S05]  /*18af0*/  @P1 BRA `(.L_x_48) ;  /* 0x0000000000f81947 */ /* 0x000fea0003800000 */
[----:B------:R-:W-:Y:S01]  /*18b00*/  ISETP.NE.AND P2, PT, R0, RZ, PT ;  /* 0x000000ff0000720c */ /* 0x000fe20003f45270 */
[----:B-1----:R-:W-:Y:S01]  /*18b10*/  IMAD R10, R4, 0x8, R2 ;  /* 0x00000008040a7824 */ /* 0x002fe200078e0202 */
[----:B------:R-:W-:-:S11]  /*18b20*/  SHF.L.U32 R27, R5, 0x1f, RZ ;  /* 0x0000001f051b7819 */ /* 0x000fd600000006ff */
.L_x_49:
        /* <DEDUP_REMOVED lines=10> */
.L_x_50:
[----:B------:R-:W-:Y:S01]  /*18bd0*/  IMAD R24, R4, 0x14000, R2 ;  /* 0x0001400004187824 */ /* 0x000fe200078e0202 */
[----:B------:R-:W-:Y:S01]  /*18be0*/  R2UR UR49, R10 ;  /* 0x000000000a3172ca */ /* 0x000fe200000e0000 */
[----:B------:R-:W-:Y:S01]  /*18bf0*/  ULDC.64 UR10, c[0x0][0x198] ;  /* 0x00006600000a7ab9 */ /* 0x000fe20000000a00 */
[C---:B------:R-:W-:Y:S01]  /*18c00*/  R2UR UR51, R7.reuse ;  /* 0x00000000073372ca */ /* 0x040fe200000e0000 */
[----:B------:R-:W-:Y:S01]  /*18c10*/  UIADD3 UR38, UP0, UR10, 0x2f0, URZ ;  /* 0x000002f00a267890 */ /* 0x000fe2000ff1e03f */
[----:B------:R-:W-:Y:S01]  /*18c20*/  R2UR UR8, R24 ;  /* 0x00000000180872ca */ /* 0x000fe200000e0000 */
[----:B------:R-:W-:Y:S01]  /*18c30*/  UMOV UR6, 0x0 ;  /* 0x0000000000067882 */ /* 0x000fe20000000000 */
[----:B------:R-:W-:Y:S01]  /*18c40*/  UMOV UR7, 0x10000000 ;  /* 0x1000000000077882 */ /* 0x000fe20000000000 */
[----:B------:R-:W-:Y:S01]  /*18c50*/  UIADD3.X UR39, URZ, UR11, URZ, UP0, !UPT ;  /* 0x0000000b3f277290 */ /* 0x000fe200087fe43f */
[----:B------:R-:W-:Y:S01]  /*18c60*/  VIADD R4, R4, 0x1 ;  /* 0x0000000104047836 */ /* 0x000fe20000000000 */
[----:B------:R-:W-:Y:S01]  /*18c70*/  UMOV UR50, URZ ;  /* 0x0000003f00327c82 */ /* 0x000fe20008000000 */
[----:B------:R-:W-:Y:S01]  /*18c80*/  UMOV UR34, 0x20 ;  /* 0x0000002000227882 */ /* 0x000fe20000000000 */
[----:B------:R-:W-:Y:S01]  /*18c90*/  UMOV UR36, UR52 ;  /* 0x0000003400247c82 */ /* 0x000fe20008000000 */
[----:B------:R-:W-:Y:S01]  /*18ca0*/  UMOV UR37, UR53 ;  /* 0x0000003500257c82 */ /* 0x000fe20008000000 */
[----:B------:R-:W-:Y:S01]  /*18cb0*/  UIADD3 UR49, UR49, 0x55000, URZ ;  /* 0x0005500031317890 */ /* 0x000fe2000fffe03f */
[C---:B------:R-:W-:Y:S01]  /*18cc0*/  ISETP.NE.AND P1, PT, R4.reuse, 0x4, PT ;  /* 0x000000040400780c */ /* 0x040fe20003f25270 */
[----:B------:R-:W-:Y:S01]  /*18cd0*/  USHF.L.U32 UR51, UR51, 0x8, URZ ;  /* 0x0000000833337899 */ /* 0x000fe2000800063f */
[----:B------:R-:W-:Y:S01]  /*18ce0*/  IADD3 R7, R7, 0x1, RZ ;  /* 0x0000000107077810 */ /* 0x000fe20007ffe0ff */
[----:B------:R-:W-:Y:S01]  /*18cf0*/  UIADD3 UR48, UR8, 0x5000, URZ ;  /* 0x0000500008307890 */ /* 0x000fe2000fffe03f */
[----:B-12---:R-:W-:Y:S01]  /*18d00*/  SEL R10, RZ, 0x1, P1 ;  /* 0x00000001ff0a7807 */ /* 0x006fe20000800000 */
        /* <DEDUP_REMOVED lines=28> */
[----:B--2---:R-:W-:Y:S01]  /*18ed0*/  NOP ;  /* 0x0000000000007918 */ /* 0x004fe20000000000 */
.L_x_48:
[----:B------:R-:W-:Y:S05]  /*18ee0*/  BSYNC B0 ;  /* 0x0000000000007941 */ /* 0x000fea0003800000 */
.L_x_47:
[----:B------:R-:W-:-:S07]  /*18ef0*/  VIADD R6, R6, 0xffffffff ;  /* 0xffffffff06067836 */ /* 0x000fce0000000000 */
.L_x_46:
[----:B------:R-:W-:Y:S01]  /*18f00*/  ISETP.GT.AND P3, PT, R244, 0x1, PT ;  /* 0x00000001f400780c */ /* 0x000fe20003f64270 */
[----:B-1----:R-:W-:Y:S01]  /*18f10*/  VIADD R10, R25, 0x1 ;  /* 0x00000001190a7836 */ /* 0x002fe20000000000 */
[----:B------:R-:W-:Y:S01]  /*18f20*/  IADD3 R15, R15, 0x1, RZ ;  /* 0x000000010f0f7810 */ /* 0x000fe20007ffe0ff */
[----:B------:R-:W-:Y:S01]  /*18f30*/  VIADD R12, R12, 0x100 ;  /* 0x000001000c0c7836 */ /* 0x000fe20000000000 */
[----:B------:R-:W-:Y:S01]  /*18f40*/  IADD3 R244, R244, -0x1, RZ ;  /* 0xfffffffff4f47810 */ /* 0x000fe20007ffe0ff */
[----:B------:R-:W-:Y:S01]  /*18f50*/  IMAD.MOV.U32 R242, RZ, RZ, R20 ;  /* 0x000000fffff27224 */ /* 0x000fe200078e0014 */
[----:B------:R-:W-:Y:S02]  /*18f60*/  ISETP.NE.AND P1, PT, R15, 0x4, PT ;  /* 0x000000040f00780c */ /* 0x000fe40003f25270 */
[----:B------:R-:W-:Y:S02]  /*18f70*/  ISETP.NE.AND P2, PT, R10, 0x4, PT ;  /* 0x000000040a00780c */ /* 0x000fe40003f45270 */
[----:B------:R-:W-:-:S02]  /*18f80*/  SEL R24, RZ, 0x1, P1 ;  /* 0x00000001ff187807 */ /* 0x000fc40000800000 */
[----:B------:R-:W-:Y:S02]  /*18f90*/  MOV R243, R17 ;  /* 0x0000001100f37202 */ /* 0x000fe40000000f00 */
[----:B------:R-:W-:Y:S02]  /*18fa0*/  LOP3.LUT R9, R9, R24, RZ, 0x3c, !PT ;  /* 0x0000001809097212 */ /* 0x000fe400078e3cff */
[----:B------:R-:W-:Y:S02]  /*18fb0*/  SEL R15, R15, RZ, P1 ;  /* 0x000000ff0f0f7207 */ /* 0x000fe40000800000 */
[----:B------:R-:W-:Y:S01]  /*18fc0*/  SEL R10, R10, RZ, P2 ;  /* 0x000000ff0a0a7207 */ /* 0x000fe20001000000 */
[----:B------:R-:W-:Y:S06]  /*18fd0*/  @P3 BRA `(.L_x_51) ;  /* 0xffffff74004c3947 */ /* 0x000fec000383ffff */
.L_x_37:
[----:B------:R-:W-:Y:S05]  /*18fe0*/  WARPSYNC.ALL ;  /* 0x0000000000007948 */ /* 0x000fea0003800000 */
[----:B------:R-:W2:Y:S01]  /*18ff0*/  SHFL.BFLY PT, R3, R14, 0x1, 0x1f ;  /* 0x0c201f000e037f89 */ /* 0x000ea200000e0000 */
[----:B------:R-:W-:Y:S01]  /*19000*/  BSSY B0, `(.L_x_52) ;  /* 0x0000022000007945 */ /* 0x000fe20003800000 */
[----:B------:R-:W-:Y:S01]  /*19010*/  MOV R7, 0x7f800000 ;  /* 0x7f80000000077802 */ /* 0x000fe20000000f00 */
[----:B------:R-:W-:Y:S01]  /*19020*/  IMAD.MOV.U32 R8, RZ, RZ, 0x3f800000 ;  /* 0x3f800000ff087424 */ /* 0x000fe200078e00ff */
[----:B------:R-:W3:Y:S01]  /*19030*/  SHFL.BFLY PT, R0, R13, 0x1, 0x1f ;  /* 0x0c201f000d007f89 */ /* 0x000ee200000e0000 */
[----:B------:R-:W-:-:S02]  /*19040*/  IMAD.MOV.U32 R9, RZ, RZ, 0x7f800000 ;  /* 0x7f800000ff097424 */ /* 0x000fc400078e00ff */
[----:B--2---:R-:W-:Y:S01]  /*19050*/  FADD R3, R3, R14 ;  /* 0x0000000e03037221 */ /* 0x004fe20000000000 */
[----:B---3--:R-:W-:-:S04]  /*19060*/  FADD R15, R0, R13 ;  /* 0x0000000d000f7221 */ /* 0x008fc80000000000 */
[----:B------:R-:W2:Y:S01]  /*19070*/  SHFL.BFLY PT, R4, R3, 0x2, 0x1f ;  /* 0x0c401f0003047f89 */ /* 0x000ea200000e0000 */
[----:B------:R-:W-:-:S03]  /*19080*/  MOV R0, 0x3f800000 ;  /* 0x3f80000000007802 */ /* 0x000fc60000000f00 */
[----:B------:R-:W3:Y:S01]  /*19090*/  SHFL.BFLY PT, R24, R15, 0x2, 0x1f ;  /* 0x0c401f000f187f89 */ /* 0x000ee200000e0000 */
[C---:B--2---:R-:W-:Y:S01]  /*190a0*/  FSETP.NE.AND P0, PT, R3.reuse, -R4, PT ;  /* 0x800000040300720b */ /* 0x044fe20003f05000 */
[----:B------:R-:W-:Y:S01]  /*190b0*/  FADD R3, R3, R4 ;  /* 0x0000000403037221 */ /* 0x000fe20000000000 */
[----:B---3--:R-:W-:-:S11]  /*190c0*/  FADD R6, R15, R24 ;  /* 0x000000180f067221 */ /* 0x008fd60000000000 */
[----:B------:R-:W-:Y:S05]  /*190d0*/  @!P0 BRA `(.L_x_53) ;  /* 0x0000000000508947 */ /* 0x000fea0003800000 */
[----:B------:R-:W-:Y:S01]  /*190e0*/  IADD3 R0, R3, 0x1800000, RZ ;  /* 0x0180000003007810 */ /* 0x000fe20007ffe0ff */
[----:B------:R-:W-:Y:S03]  /*190f0*/  BSSY B1, `(.L_x_54) ;  /* 0x000000b000017945 */ /* 0x000fe60003800000 */
[----:B------:R-:W-:-:S04]  /*19100*/  LOP3.LUT R0, R0, 0x7f800000, RZ, 0xc0, !PT ;  /* 0x7f80000000007812 */ /* 0x000fc800078ec0ff */
[----:B------:R-:W-:-:S13]  /*19110*/  ISETP.GT.U32.AND P0, PT, R0, 0x1ffffff, PT ;  /* 0x01ffffff0000780c */ /* 0x000fda0003f04070 */
[----:B------:R-:W-:Y:S05]  /*19120*/  @P0 BRA `(.L_x_55) ;  /* 0x00000000000c0947 */ /* 0x000fea0003800000 */
[----:B------:R-:W-:-:S07]  /*19130*/  MOV R12, 0x19150 ;  /* 0x00019150000c7802 */ /* 0x000fce0000000f00 */
[----:B-1----:R-:W-:Y:S05]  /*19140*/  CALL.REL.NOINC `($__internal_0_$__cuda_sm20_rcp_rn_f32_slowpath) ;  /* 0x0000001c00547944 */ /* 0x002fea0003c00000 */
[----:B------:R-:W-:Y:S05]  /*19150*/  BRA `(.L_x_56) ;  /* 0x0000000000107947 */ /* 0x000fea0003800000 */
.L_x_55:
[----:B------:R-:W2:Y:S02]  /*19160*/  MUFU.RCP R0, R3 ;  /* 0x0000000300007308 */ /* 0x000ea40000001000 */
[----:B--2---:R-:W-:-:S04]  /*19170*/  FFMA R4, R3, R0, -1 ;  /* 0xbf80000003047423 */ /* 0x004fc80000000000 */
[----:B------:R-:W-:-:S04]  /*19180*/  FADD.FTZ R5, -R4, -RZ ;  /* 0x800000ff04057221 */ /* 0x000fc80000010100 */
[----:B------:R-:W-:-:S07]  /*19190*/  FFMA R0, R0, R5, R0 ;  /* 0x0000000500007223 */ /* 0x000fce0000000000 */
.L_x_56:
[----:B------:R-:W-:Y:S05]  /*191a0*/  BSYNC B1 ;  /* 0x0000000000017941 */ /* 0x000fea0003800000 */
.L_x_54:
[----:B------:R-:W-:Y:S01]  /*191b0*/  FSETP.GEU.AND P0, PT, |R3|, 1.175494350822287508e-38, PT ;  /* 0x008000000300780b */ /* 0x000fe20003f0e200 */
[----:B------:R-:W-:-:S12]  /*191c0*/  ULDC UR6, c[0x0][0x600] ;  /* 0x0001800000067ab9 */ /* 0x000fd80000000800 */
[----:B------:R-:W-:-:S04]  /*191d0*/  @!P0 FMUL R3, R3, 16777216 ;  /* 0x4b80000003038820 */ /* 0x000fc80000400000 */
[----:B------:R-:W2:Y:S02]  /*191e0*/  MUFU.LG2 R4, R3 ;  /* 0x0000000300047308 */ /* 0x000ea40000000c00 */
[----:B--2---:R-:W-:-:S04]  /*191f0*/  @!P0 FADD R4, R4, -24 ;  /* 0xc1c0000004048421 */ /* 0x004fc80000000000 */
[----:B------:R-:W-:-:S04]  /*19200*/  FMUL R4, R4, 0.69314718246459960938 ;  /* 0x3f31721804047820 */ /* 0x000fc80000400000 */
[----:B------:R-:W-:-:S07]  /*19210*/  FFMA R9, R17, UR6, R4 ;  /* 0x0000000611097c23 */ /* 0x000fce0008000004 */
.L_x_53:
[----:B------:R-:W-:Y:S05]  /*19220*/  BSYNC B0 ;  /* 0x0000000000007941 */ /* 0x000fea0003800000 */
.L_x_52:
[----:B------:R-:W-:Y:S01]  /*19230*/  FSETP.NE.AND P0, PT, R15, -R24, PT ;  /* 0x800000180f00720b */ /* 0x000fe20003f05000 */
[----:B------:R-:W-:Y:S01]  /*19240*/  ULDC UR4, c[0x0][0x608] ;  /* 0x0001820000047ab9 */ /* 0x000fe20000000800 */
[----:B------:R-:W-:Y:S01]  /*19250*/  BSSY B0, `(.L_x_57) ;  /* 0x0000041000007945 */ /* 0x000fe20003800000 */
[----:B------:R-:W-:-:S04]  /*19260*/  FMUL R0, R0, UR4 ;  /* 0x0000000400007c20 */ /* 0x000fc80008400000 */
        /* <DEDUP_REMOVED lines=40> */
[----:B------:R-:W-:Y:S06]  /*194f0*/  @!P0 BRA `(.L_x_58) ;  /* 0x0000000000588947 */ /* 0x000fec0003800000 */
[----:B------:R-:W-:Y:S01]  /*19500*/  VIADD R0, R6, 0x1800000 ;  /* 0x0180000006007836 */ /* 0x000fe20000000000 */
[----:B------:R-:W-:Y:S04]  /*19510*/  BSSY B1, `(.L_x_59) ;  /* 0x000000d000017945 */ /* 0x000fe80003800000 */
[----:B------:R-:W-:-:S04]  /*19520*/  LOP3.LUT R0, R0, 0x7f800000, RZ, 0xc0, !PT ;  /* 0x7f80000000007812 */ /* 0x000fc800078ec0ff */
[----:B------:R-:W-:-:S13]  /*19530*/  ISETP.GT.U32.AND P0, PT, R0, 0x1ffffff, PT ;  /* 0x01ffffff0000780c */ /* 0x000fda0003f04070 */
[----:B------:R-:W-:Y:S05]  /*19540*/  @P0 BRA `(.L_x_60) ;  /* 0x0000000000140947 */ /* 0x000fea0003800000 */
[----:B------:R-:W-:Y:S02]  /*19550*/  MOV R3, R6 ;  /* 0x0000000600037202 */ /* 0x000fe40000000f00 */
[----:B------:R-:W-:-:S07]  /*19560*/  MOV R12, 0x19580 ;  /* 0x00019580000c7802 */ /* 0x000fce0000000f00 */
[----:B-1----:R-:W-:Y:S05]  /*19570*/  CALL.REL.NOINC `($__internal_0_$__cuda_sm20_rcp_rn_f32_slowpath) ;  /* 0x0000001800487944 */ /* 0x002fea0003c00000 */
[----:B------:R-:W-:Y:S01]  /*19580*/  IMAD.MOV.U32 R8, RZ, RZ, R0 ;  /* 0x000000ffff087224 */ /* 0x000fe200078e0000 */
[----:B------:R-:W-:Y:S06]  /*19590*/  BRA `(.L_x_61) ;  /* 0x0000000000107947 */ /* 0x000fec0003800000 */
.L_x_60:
[----:B------:R-:W2:Y:S02]  /*195a0*/  MUFU.RCP R3, R6 ;  /* 0x0000000600037308 */ /* 0x000ea40000001000 */
[----:B--2---:R-:W-:-:S04]  /*195b0*/  FFMA R0, R6, R3, -1 ;  /* 0xbf80000006007423 */ /* 0x004fc80000000003 */
[----:B------:R-:W-:-:S04]  /*195c0*/  FADD.FTZ R0, -R0, -RZ ;  /* 0x800000ff00007221 */ /* 0x000fc80000010100 */
[----:B------:R-:W-:-:S07]  /*195d0*/  FFMA R8, R3, R0, R3 ;  /* 0x0000000003087223 */ /* 0x000fce0000000003 */
.L_x_61:
[----:B------:R-:W-:Y:S05]  /*195e0*/  BSYNC B1 ;  /* 0x0000000000017941 */ /* 0x000fea0003800000 */
.L_x_59:
[----:B------:R-:W-:Y:S01]  /*195f0*/  FSETP.GEU.AND P0, PT, |R6|, 1.175494350822287508e-38, PT ;  /* 0x008000000600780b */ /* 0x000fe20003f0e200 */
[----:B------:R-:W-:-:S12]  /*19600*/  ULDC UR4, c[0x0][0x600] ;  /* 0x0001800000047ab9 */ /* 0x000fd80000000800 */
[----:B------:R-:W-:-:S04]  /*19610*/  @!P0 FMUL R6, R6, 16777216 ;  /* 0x4b80000006068820 */ /* 0x000fc80000400000 */
[----:B------:R-:W2:Y:S02]  /*19620*/  MUFU.LG2 R0, R6 ;  /* 0x0000000600007308 */ /* 0x000ea40000000c00 */
[----:B--2---:R-:W-:-:S04]  /*19630*/  @!P0 FADD R0, R0, -24 ;  /* 0xc1c0000000008421 */ /* 0x004fc80000000000 */
[----:B------:R-:W-:-:S04]  /*19640*/  FMUL R7, R0, 0.69314718246459960938 ;  /* 0x3f31721800077820 */ /* 0x000fc80000400000 */
[----:B------:R-:W-:-:S07]  /*19650*/  FFMA R7, R20, UR4, R7 ;  /* 0x0000000414077c23 */ /* 0x000fce0008000007 */
.L_x_58:
[----:B------:R-:W-:Y:S05]  /*19660*/  BSYNC B0 ;  /* 0x0000000000007941 */ /* 0x000fea0003800000 */
.L_x_57:
[C---:B------:R-:W-:Y:S01]  /*19670*/  LOP3.LUT P0, RZ, R16.reuse, 0x3, RZ, 0xc0, !PT ;  /* 0x0000000310ff7812 */ /* 0x040fe2000780c0ff */
[----:B------:R-:W-:Y:S01]  /*19680*/  ULDC UR4, c[0x0][0x608] ;  /* 0x0001820000047ab9 */ /* 0x000fe20000000800 */
[----:B------:R-:W-:Y:S01]  /*19690*/  LOP3.LUT R17, R16, 0x7f, RZ, 0xc0, !PT ;  /* 0x0000007f10117812 */ /* 0x000fe200078ec0ff */
[----:B------:R-:W-:Y:S01]  /*196a0*/  FMUL R8, R8, UR4 ;  /* 0x0000000408087c20 */ /* 0x000fe20008400000 */
[----:B------:R-:W-:Y:S01]  /*196b0*/  ULDC.64 UR6, c[0x0][0x208] ;  /* 0x0000820000067ab9 */ /* 0x000fe20000000a00 */
[----:B------:R-:W-:Y:S01]  /*196c0*/  BSSY B0, `(.L_x_62) ;  /* 0x000002e000007945 */ /* 0x000fe20003800000 */
[----:B------:R-:W-:Y:S01]  /*196d0*/  SHF.R.U32.HI R18, RZ, 0x5, R17 ;  /* 0x00000005ff127819 */ /* 0x000fe20000011611 */
        /* <DEDUP_REMOVED lines=24> */
[----:B------:R-:W-:Y:S06]  /*19860*/  @P0 BRA `(.L_x_63) ;  /* 0x00000000004c0947 */ /* 0x000fec0003800000 */
[----:B------:R-:W-:Y:S01]  /*19870*/  SHF.R.U32.HI R0, RZ, 0x2, R16 ;  /* 0x00000002ff007819 */ /* 0x000fe20000011610 */
[----:B------:R-:W-:Y:S01]  /*19880*/  ULDC.64 UR4, c[0x0][0x688] ;  /* 0x0001a20000047ab9 */ /* 0x000fe20000000a00 */
[----:B------:R-:W-:Y:S01]  /*19890*/  SHF.L.U32 R3, R18, 0x4, RZ ;  /* 0x0000000412037819 */ /* 0x000fe200000006ff */
[----:B------:R-:W-:Y:S01]  /*198a0*/  UIMAD UR4, UR52, UR4, UR43 ;  /* 0x00000004340472a4 */ /* 0x000fe2000f8e022b */
[----:B------:R-:W-:-:S03]  /*198b0*/  LOP3.LUT R0, R0, 0x7, RZ, 0xc0, !PT ;  /* 0x0000000700007812 */ /* 0x000fc600078ec0ff */
[----:B------:R-:W-:Y:S01]  /*198c0*/  UIMAD UR4, UR53, UR5, UR4 ;  /* 0x00000005350472a4 */ /* 0x000fe2000f8e0204 */
[----:B------:R-:W-:Y:S02]  /*198d0*/  LOP3.LUT R0, R3, 0xfffffff0, R0, 0xe2, !PT ;  /* 0xfffffff003007812 */ /* 0x000fe400078ee200 */
[----:B------:R-:W-:Y:S02]  /*198e0*/  ULDC UR5, c[0x0][0x288] ;  /* 0x0000a20000057ab9 */ /* 0x000fe40000000800 */
[C---:B------:R-:W-:Y:S02]  /*198f0*/  LOP3.LUT R3, R0.reuse, UR43, RZ, 0xfc, !PT ;  /* 0x0000002b00037c12 */ /* 0x040fe4000f8efcff */
[----:B------:R-:W-:Y:S02]  /*19900*/  IADD3 R0, P2, R0, UR4, RZ ;  /* 0x0000000400007c10 */ /* 0x000fe4000ff5e0ff */
[C---:B------:R-:W-:Y:S01]  /*19910*/  ISETP.GE.U32.AND P0, PT, R3.reuse, UR5, PT ;  /* 0x0000000503007c0c */ /* 0x040fe2000bf06070 */
[----:B------:R-:W-:Y:S01]  /*19920*/  VIADD R4, R3, 0x8 ;  /* 0x0000000803047836 */ /* 0x000fe20000000000 */
[----:B------:R-:W-:-:S04]  /*19930*/  IADD3.X R3, RZ, RZ, RZ, P2, !PT ;  /* 0x000000ffff037210 */ /* 0x000fc800017fe4ff */
[----:B------:R-:W-:Y:S01]  /*19940*/  ISETP.GE.U32.AND P1, PT, R4, UR5, PT ;  /* 0x0000000504007c0c */ /* 0x000fe2000bf26070 */
[----:B------:R-:W-:Y:S02]  /*19950*/  ULDC.64 UR4, c[0x0][0x680] ;  /* 0x0001a00000047ab9 */ /* 0x000fe40000000a00 */
[----:B------:R-:W-:-:S04]  /*19960*/  LEA R4, P2, R0, UR4, 0x2 ;  /* 0x0000000400047c11 */ /* 0x000fc8000f8410ff */
[----:B------:R-:W-:-:S05]  /*19970*/  LEA.HI.X R5, R0, UR5, R3, 0x2, P2 ;  /* 0x0000000500057c11 */ /* 0x000fca00090f1403 */
[----:B------:R2:W-:Y:S04]  /*19980*/  @!P0 STG.E desc[UR6][R4.64], R9 ;  /* 0x0000000904008986 */ /* 0x0005e8000c101906 */
[----:B------:R2:W-:Y:S02]  /*19990*/  @!P1 STG.E desc[UR6][R4.64+0x20], R7 ;  /* 0x0000200704009986 */ /* 0x0005e4000c101906 */
.L_x_63:
[----:B------:R-:W-:Y:S05]  /*199a0*/  BSYNC B0 ;  /* 0x0000000000007941 */ /* 0x000fea0003800000 */
.L_x_62:
[----:B------:R-:W-:Y:S01]  /*199b0*/  ULDC.64 UR4, c[0x0][0x730] ;  /* 0x0001cc0000047ab9 */ /* 0x000fe20000000a00 */
[-C--:B------:R-:W-:Y:S01]  /*199c0*/  FMUL R170, R170, R8.reuse ;  /* 0x00000008aaaa7220 */ /* 0x080fe20000400000 */
[----:B------:R-:W-:Y:S01]  /*199d0*/  ISETP.NE.U32.AND P0, PT, RZ, UR4, PT ;  /* 0x00000004ff007c0c */ /* 0x000fe2000bf05070 */
[-C--:B------:R-:W-:Y:S01]  /*199e0*/  FMUL R46, R171, R8.reuse ;  /* 0x00000008ab2e7220 */ /* 0x080fe20000400000 */
[-C--:B------:R-:W-:Y:S01]  /*199f0*/  FMUL R174, R174, R8.reuse ;  /* 0x00000008aeae7220 */ /* 0x080fe20000400000 */
[-C--:B------:R-:W-:Y:S01]  /*19a00*/  FMUL R48, R175, R8.reuse ;  /* 0x00000008af307220 */ /* 0x080fe20000400000 */
[----:B------:R-:W-:Y:S01]  /*19a10*/  ISETP.NE.AND.EX P0, PT, RZ, UR5, PT, P0 ;  /* 0x00000005ff007c0c */ /* 0x000fe2000bf05300 */
        /* <DEDUP_REMOVED lines=13> */
[----:B------:R-:W-:Y:S02]  /*19af0*/  ULDC.64 UR4, c[0x0][0x728] ;  /* 0x0001ca0000047ab9 */ /* 0x000fe40000000a00 */
[----:B------:R-:W-:-:S04]  /*19b00*/  ISETP.NE.U32.AND P0, PT, RZ, UR4, PT ;  /* 0x00000004ff007c0c */ /* 0x000fc8000bf05070 */
[----:B------:R-:W-:-:S13]  /*19b10*/  ISETP.NE.AND.EX P0, PT, RZ, UR5, PT, P0 ;  /* 0x00000005ff007c0c */ /* 0x000fda000bf05300 */
[----:B------:R-:W-:Y:S05]  /*19b20*/  @!P0 BRA `(.L_x_65) ;  /* 0x00000000000c8947 */ /* 0x000fea0003800000 */
[----:B--2---:R-:W2:Y:S02]  /*19b30*/  LDC.64 R4, c[0x0][0x728] ;  /* 0x0001ca00ff047b82 */ /* 0x004ea40000000a00 */
[----:B--2---:R4:W5:Y:S01]  /*19b40*/  LDG.E R4, desc[UR6][R4.64] ;  /* 0x0000000604047981 */ /* 0x004962000c1e1900 */
[----:B------:R-:W-:Y:S05]  /*19b50*/  BRA `(.L_x_64) ;  /* 0x0000000000047947 */ /* 0x000fea0003800000 */
.L_x_65:
[----:B--2---:R-:W3:Y:S02]  /*19b60*/  LDC R4, c[0x0][0x720] ;  /* 0x0001c800ff047b82 */ /* 0x004ee40000000800 */
.L_x_64:
[----:B------:R-:W-:Y:S01]  /*19b70*/  MOV R0, RZ ;  /* 0x000000ff00007202 */ /* 0x000fe20000000f00 */
[----:B---3-5:R-:W-:-:S03]  /*19b80*/  IMAD.MOV.U32 R45, RZ, RZ, R4 ;  /* 0x000000ffff2d7224 */ /* 0x028fc600078e0004 */
[----:B------:R-:W-:-:S13]  /*19b90*/  LOP3.LUT P0, RZ, R0, 0x1bf, RZ, 0xc0, !PT ;  /* 0x000001bf00ff7812 */ /* 0x000fda000780c0ff */
[----:B------:R-:W-:Y:S05]  /*19ba0*/  @!P0 BRA `(.L_x_66) ;  /* 0x0000000000408947 */ /* 0x000fea0003800000 */
[----:B------:R-:W-:Y:S01]  /*19bb0*/  MOV R0, 0x0 ;  /* 0x0000000000007802 */ /* 0x000fe20000000f00 */
[----:B------:R-:W-:Y:S01]  /*19bc0*/  ULDC.64 UR4, c[0x4][0x70] ;  /* 0x01001c0000047ab9 */ /* 0x000fe20000000a00 */
[----:B------:R-:W-:Y:S01]  /*19bd0*/  ULDC.64 UR6, c[0x4][0x8] ;  /* 0x0100020000067ab9 */ /* 0x000fe20000000a00 */
[----:B--2---:R-:W-:Y:S01]  /*19be0*/  MOV R4, UR4 ;  /* 0x0000000400047c02 */ /* 0x004fe20008000f00 */
[----:B------:R2:W3:Y:S01]  /*19bf0*/  LDC.64 R14, c[0x4][R0] ;  /* 0x01000000000e7b82 */ /* 0x0004e20000000a00 */
[----:B----4-:R-:W-:Y:S01]  /*19c00*/  IMAD.U32 R5, RZ, RZ, UR5 ;  /* 0x00000005ff057e24 */ /* 0x010fe2000f8e00ff */
[----:B------:R-:W-:Y:S01]  /*19c10*/  ULDC.64 UR4, c[0x4][0x78] ;  /* 0x01001e0000047ab9 */ /* 0x000fe20000000a00 */
[----:B------:R-:W-:Y:S01]  /*19c20*/  MOV R10, UR6 ;  /* 0x00000006000a7c02 */ /* 0x000fe20008000f00 */
[----:B------:R-:W-:Y:S01]  /*19c30*/  IMAD.U32 R7, RZ, RZ, UR5 ;  /* 0x00000005ff077e24 */ /* 0x000fe2000f8e00ff */
[----:B------:R-:W-:Y:S01]  /*19c40*/  MOV R6, UR4 ;  /* 0x0000000400067c02 */ /* 0x000fe20008000f00 */
[----:B------:R-:W-:Y:S01]  /*19c50*/  IMAD.U32 R11, RZ, RZ, UR7 ;  /* 0x00000007ff0b7e24 */ /* 0x000fe2000f8e00ff */
[----:B------:R-:W-:Y:S01]  /*19c60*/  MOV R8, 0x70 ;  /* 0x0000007000087802 */ /* 0x000fe20000000f00 */
[----:B------:R-:W-:Y:S01]  /*19c70*/  IMAD.MOV.U32 R12, RZ, RZ, 0x1 ;  /* 0x00000001ff0c7424 */ /* 0x000fe200078e00ff */
[----:B--2---:R-:W-:-:S07]  /*19c80*/  MOV R13, RZ ;  /* 0x000000ff000d7202 */ /* 0x004fce0000000f00 */
[----:B------:R-:W-:-:S07]  /*19c90*/  LEPC R20, `(.L_x_66) ;  /* 0x000000001014794e */ /* 0x000fce0000000000 */
[----:B-1-3--:R-:W-:Y:S05]  /*19ca0*/  CALL.ABS.NOINC R14 ;  /* 0x000000000e007343 */ /* 0x00afea0003c00000 */
.L_x_66:
[----:B------:R-:W-:-:S13]  /*19cb0*/  LOP3.LUT P0, RZ, R2, 0x1bf, RZ, 0xc0, !PT ;  /* 0x000001bf02ff7812 */ /* 0x000fda000780c0ff */
[----:B------:R-:W-:Y:S05]  /*19cc0*/  @!P0 BRA `(.L_x_67) ;  /* 0x0000000000408947 */ /* 0x000fea0003800000 */
[----:B------:R-:W-:Y:S01]  /*19cd0*/  MOV R0, 0x0 ;  /* 0x0000000000007802 */ /* 0x000fe20000000f00 */
[----:B------:R-:W-:Y:S01]  /*19ce0*/  ULDC.64 UR4, c[0x4][0x70] ;  /* 0x01001c0000047ab9 */ /* 0x000fe20000000a00 */
[----:B------:R-:W-:Y:S01]  /*19cf0*/  ULDC.64 UR6, c[0x4][0x78] ;  /* 0x01001e0000067ab9 */ /* 0x000fe20000000a00 */
[----:B--2---:R-:W-:Y:S01]  /*19d00*/  IMAD.U32 R4, RZ, RZ, UR4 ;  /* 0x00000004ff047e24 */ /* 0x004fe2000f8e00ff */
[----:B------:R2:W3:Y:S01]  /*19d10*/  LDC.64 R14, c[0x4][R0] ;  /* 0x01000000000e7b82 */ /* 0x0004e20000000a00 */
[----:B----4-:R-:W-:Y:S01]  /*19d20*/  MOV R5, UR5 ;  /* 0x0000000500057c02 */ /* 0x010fe20008000f00 */
[----:B------:R-:W-:Y:S01]  /*19d30*/  ULDC.64 UR4, c[0x4][0x10] ;  /* 0x0100040000047ab9 */ /* 0x000fe20000000a00 */
[----:B------:R-:W-:Y:S01]  /*19d40*/  IMAD.U32 R6, RZ, RZ, UR6 ;  /* 0x00000006ff067e24 */ /* 0x000fe2000f8e00ff */
[----:B------:R-:W-:Y:S01]  /*19d50*/  MOV R7, UR7 ;  /* 0x0000000700077c02 */ /* 0x000fe20008000f00 */
[----:B------:R-:W-:Y:S01]  /*19d60*/  IMAD.U32 R10, RZ, RZ, UR4 ;  /* 0x00000004ff0a7e24 */ /* 0x000fe2000f8e00ff */
[----:B------:R-:W-:Y:S01]  /*19d70*/  MOV R11, UR5 ;  /* 0x00000005000b7c02 */ /* 0x000fe20008000f00 */
[----:B------:R-:W-:Y:S01]  /*19d80*/  IMAD.MOV.U32 R8, RZ, RZ, 0x70 ;  /* 0x00000070ff087424 */ /* 0x000fe200078e00ff */
[----:B------:R-:W-:Y:S01]  /*19d90*/  MOV R12, 0x1 ;  /* 0x00000001000c7802 */ /* 0x000fe20000000f00 */
[----:B--2---:R-:W-:-:S07]  /*19da0*/  IMAD.MOV.U32 R13, RZ, RZ, RZ ;  /* 0x000000ffff0d7224 */ /* 0x004fce00078e00ff */
[----:B------:R-:W-:-:S07]  /*19db0*/  LEPC R20, `(.L_x_67) ;  /* 0x000000001014794e */ /* 0x000fce0000000000 */
[----:B-1-3--:R-:W-:Y:S05]  /*19dc0*/  CALL.ABS.NOINC R14 ;  /* 0x000000000e007343 */ /* 0x00afea0003c00000 */
.L_x_67:
[----:B------:R-:W-:Y:S01]  /*19dd0*/  ULDC.64 UR4, c[0x0][0x730] ;  /* 0x0001cc0000047ab9 */ /* 0x000fe20000000a00 */
[----:B------:R-:W-:Y:S01]  /*19de0*/  SHF.L.U32 R0, R16, 0x5, RZ ;  /* 0x0000000510007819 */ /* 0x000fe200000006ff */
[----:B------:R-:W-:Y:S01]  /*19df0*/  VIADD R17, R17, 0x1f ;  /* 0x0000001f11117836 */ /* 0x000fe20000000000 */
[----:B------:R-:W-:Y:S02]  /*19e00*/  ISETP.NE.U32.AND P0, PT, RZ, UR4, PT ;  /* 0x00000004ff007c0c */ /* 0x000fe4000bf05070 */
[----:B--2---:R-:W-:Y:S02]  /*19e10*/  SHF.R.U32.HI R4, RZ, 0x1, R16 ;  /* 0x00000001ff047819 */ /* 0x004fe40000011610 */
[----:B------:R-:W-:Y:S02]  /*19e20*/  ISETP.NE.AND.EX P0, PT, RZ, UR5, PT, P0 ;  /* 0x00000005ff007c0c */ /* 0x000fe4000bf05300 */
[C---:B------:R-:W-:Y:S02]  /*19e30*/  LOP3.LUT R3, R0.reuse, 0xc0, RZ, 0xc0, !PT ;  /* 0x000000c000037812 */ /* 0x040fe400078ec0ff */
[----:B----4-:R-:W-:-:S02]  /*19e40*/  LOP3.LUT R5, R0, 0x20, RZ, 0xc0, !PT ;  /* 0x0000002000057812 */ /* 0x010fc400078ec0ff */
[----:B------:R-:W-:Y:S01]  /*19e50*/  LOP3.LUT R3, R3, 0x8, R4, 0xf8, !PT ;  /* 0x0000000803037812 */ /* 0x000fe200078ef804 */
[----:B------:R-:W-:Y:S01]  /*19e60*/  IMAD.SHL.U32 R4, R16, 0x4, RZ ;  /* 0x0000000410047824 */ /* 0x000fe200078e00ff */
[----:B------:R-:W-:Y:S02]  /*19e70*/  LEA R5, R18, R5, 0x9 ;  /* 0x0000000512057211 */ /* 0x000fe400078e48ff */
[----:B------:R-:W-:Y:S02]  /*19e80*/  LOP3.LUT R0, R0, 0x100, RZ, 0xc0, !PT ;  /* 0x0000010000007812 */ /* 0x000fe400078ec0ff */
[----:B------:R-:W-:Y:S01]  /*19e90*/  LOP3.LUT R3, R3, 0x18, R4, 0x78, !PT ;  /* 0x0000001803037812 */ /* 0x000fe200078e7804 */
[----:B------:R-:W2:Y:S01]  /*19ea0*/  @P0 LDC R45, c[0x0][0x720] ;  /* 0x0001c800ff2d0b82 */ /* 0x000ea20000000800 */
[----:B------:R-:W-:Y:S02]  /*19eb0*/  ISETP.GT.U32.AND P1, PT, R17, 0x3e, PT ;  /* 0x0000003e1100780c */ /* 0x000fe40003f24070 */
[----:B------:R-:W-:-:S02]  /*19ec0*/  IADD3 R3, R3, R5, R0 ;  /* 0x0000000503037210 */ /* 0x000fc40007ffe000 */
[----:B------:R-:W-:-:S03]  /*19ed0*/  LOP3.LUT P0, RZ, R16, 0x4, RZ, 0xc0, !PT ;  /* 0x0000000410ff7812 */ /* 0x000fc6000780c0ff */
[----:B------:R-:W-:-:S05]  /*19ee0*/  IMAD R3, R3, 0x2, R2 ;  /* 0x0000000203037824 */ /* 0x000fca00078e0202 */
[----:B------:R-:W-:Y:S01]  /*19ef0*/  IADD3 R21, R3, 0x1000, RZ ;  /* 0x0000100003157810 */ /* 0x000fe20007ffe0ff */
[-C--:B--2---:R-:W-:Y:S01]  /*19f00*/  FMUL R5, R218, R45.reuse ;  /* 0x0000002dda057220 */ /* 0x084fe20000400000 */
        /* <DEDUP_REMOVED lines=15> */
[----:B------:R-:W-:Y:S01]  /*1a000*/  F2FP.BF16.F32.PACK_AB R5, R0, R5 ;  /* 0x000000050005723e */ /* 0x000fe200000010ff */
[-C--:B------:R-:W-:Y:S01]  /*1a010*/  FMUL R13, R30, R45.reuse ;  /* 0x0000002d1e0d7220 */ /* 0x080fe20000400000 */
[----:B------:R-:W-:Y:S01]  /*1a020*/  MOV R0, 0x10 ;  /* 0x0000001000007802 */ /* 0x000fe20000000f00 */
        /* <DEDUP_REMOVED lines=63> */
[----:B------:R-:W-:Y:S01]  /*1a420*/  FMUL R45, R166, R45 ;  /* 0x0000002da62d7220 */ /* 0x000fe20000400000 */
[----:B------:R-:W-:-:S02]  /*1a430*/  F2FP.BF16.F32.PACK_AB R9, R10, R9 ;  /* 0x000000090a09723e */ /* 0x000fc400000010ff */
[----:B------:R-:W-:Y:S02]  /*1a440*/  F2FP.BF16.F32.PACK_AB R4, R217, R4 ;  /* 0x00000004d904723e */ /* 0x000fe400000010ff */
[----:B------:R-:W-:Y:S02]  /*1a450*/  F2FP.BF16.F32.PACK_AB R6, R221, R6 ;  /* 0x00000006dd06723e */ /* 0x000fe400000010ff */
[----:B------:R-:W-:Y:S02]  /*1a460*/  F2FP.BF16.F32.PACK_AB R8, R225, R224 ;  /* 0x000000e0e108723e */ /* 0x000fe400000010ff */
[----:B------:R-:W-:Y:S02]  /*1a470*/  F2FP.BF16.F32.PACK_AB R10, R229, R228 ;  /* 0x000000e4e50a723e */ /* 0x000fe400000010ff */
[----:B------:R-:W-:Y:S02]  /*1a480*/  F2FP.BF16.F32.PACK_AB R11, R12, R11 ;  /* 0x0000000b0c0b723e */ /* 0x000fe400000010ff */
[----:B------:R-:W-:Y:S01]  /*1a490*/  SEL R0, R0, 0xfffffff0, !P0 ;  /* 0xfffffff000007807 */ /* 0x000fe20004000000 */
[----:B------:R-:W-:Y:S06]  /*1a4a0*/  @P1 BRA `(.L_x_68) ;  /* 0x0000000000041947 */ /* 0x000fec0003800000 */
[----:B------:R-:W-:-:S04]  /*1a4b0*/  DEPBAR.LE SB0, 0x1 ;  /* 0x000080400000791a */ /* 0x000fc80000000000 */
.L_x_68:
[----:B------:R-:W-:Y:S05]  /*1a4c0*/  WARPSYNC.ALL ;  /* 0x0000000000007948 */ /* 0x000fea0003800000 */
[----:B------:R-:W-:Y:S01]  /*1a4d0*/  BAR.SYNC.DEFER_BLOCKING 0x1, 0x80 ;  /* 0x0042000000007b1d */ /* 0x000fe20000010000 */
[C---:B------:R-:W-:Y:S01]  /*1a4e0*/  IMAD R21, R0.reuse, 0x2, R21 ;  /* 0x0000000200157824 */ /* 0x040fe200078e0215 */
[----:B------:R-:W-:Y:S02]  /*1a4f0*/  LEA R0, R0, R3, 0x1 ;  /* 0x0000000300007211 */ /* 0x000fe400078e08ff */
[----:B------:R-:W-:Y:S02]  /*1a500*/  F2FP.BF16.F32.PACK_AB R13, R13, R14 ;  /* 0x0000000e0d0d723e */ /* 0x000fe400000010ff */
[----:B------:R-:W-:Y:S01]  /*1a510*/  BSSY B0, `(.L_x_69) ;  /* 0x000001d000007945 */ /* 0x000fe20003800000 */
[----:B------:R-:W-:-:S02]  /*1a520*/  F2FP.BF16.F32.PACK_AB R15, R15, R16 ;  /* 0x000000100f0f723e */ /* 0x000fc400000010ff */
[----:B------:R-:W-:Y:S02]  /*1a530*/  F2FP.BF16.F32.PACK_AB R17, R17, R18 ;  /* 0x000000121111723e */ /* 0x000fe400000010ff */
[----:B------:R-:W-:Y:S02]  /*1a540*/  F2FP.BF16.F32.PACK_AB R12, R201, R200 ;  /* 0x000000c8c90c723e */ /* 0x000fe400000010ff */
[----:B------:R-:W-:Y:S02]  /*1a550*/  F2FP.BF16.F32.PACK_AB R14, R205, R204 ;  /* 0x000000cccd0e723e */ /* 0x000fe400000010ff */
[----:B------:R-:W-:Y:S02]  /*1a560*/  F2FP.BF16.F32.PACK_AB R16, R209, R208 ;  /* 0x000000d0d110723e */ /* 0x000fe400000010ff */
[----:B------:R-:W-:Y:S02]  /*1a570*/  F2FP.BF16.F32.PACK_AB R18, R213, R212 ;  /* 0x000000d4d512723e */ /* 0x000fe400000010ff */
[----:B------:R-:W-:Y:S01]  /*1a580*/  F2FP.BF16.F32.PACK_AB R19, R19, R20 ;  /* 0x000000141313723e */ /* 0x000fe200000010ff */
[----:B------:R2:W-:Y:S04]  /*1a590*/  STSM.16.M88.4 [R3], R4 ;  /* 0x0000000403007844 */ /* 0x0005e80000000200 */
[----:B------:R2:W-:Y:S01]  /*1a5a0*/  STSM.16.M88.4 [R0], R8 ;  /* 0x0000000800007844 */ /* 0x0005e20000000200 */
[----:B------:R-:W-:Y:S01]  /*1a5b0*/  @!PT LDS RZ, [RZ] ;  /* 0x00000000fffff984 */ /* 0x000fe20000000800 */
[----:B------:R-:W-:Y:S01]  /*1a5c0*/  @!PT LDS RZ, [RZ] ;  /* 0x00000000fffff984 */ /* 0x000fe20000000800 */
[----:B------:R-:W-:Y:S01]  /*1a5d0*/  @!PT LDS RZ, [RZ] ;  /* 0x00000000fffff984 */ /* 0x000fe20000000800 */
[----:B------:R-:W-:Y:S01]  /*1a5e0*/  @!PT LDS RZ, [RZ] ;  /* 0x00000000fffff984 */ /* 0x000fe20000000800 */
[----:B------:R3:W-:Y:S06]  /*1a5f0*/  MEMBAR.ALL.CTA ;  /* 0x0000000000007992 */ /* 0x0007ec0000008000 */
[----:B---3--:R-:W3:Y:S02]  /*1a600*/  FENCE.VIEW.ASYNC.S ;  /* 0x00000000000073c6 */ /* 0x008ee40000000000 */
[----:B---3--:R-:W-:Y:S06]  /*1a610*/  BAR.SYNC.DEFER_BLOCKING 0x1, 0x80 ;  /* 0x0042000000007b1d */ /* 0x008fec0000010000 */
[----:B------:R-:W-:Y:S05]  /*1a620*/  @P1 BRA `(.L_x_70) ;  /* 0x00000000002c1947 */ /* 0x000fea0003800000 */
[----:B------:R-:W-:Y:S01]  /*1a630*/  ULDC.64 UR4, c[0x0][0x198] ;  /* 0x0000660000047ab9 */ /* 0x000fe20000000a00 */
[----:B------:R-:W-:Y:S01]  /*1a640*/  R2UR UR8, R2 ;  /* 0x00000000020872ca */ /* 0x000fe200000e0000 */
[----:B------:R-:W-:Y:S01]  /*1a650*/  UIADD3 UR4, UP0, UR4, 0x670, URZ ;  /* 0x0000067004047890 */ /* 0x000fe2000ff1e03f */
[----:B------:R-:W-:Y:S01]  /*1a660*/  UMOV UR9, URZ ;  /* 0x0000003f00097c82 */ /* 0x000fe20008000000 */
[----:B------:R-:W-:Y:S02]  /*1a670*/  UMOV UR10, UR43 ;  /* 0x0000002b000a7c82 */ /* 0x000fe40008000000 */
[----:B------:R-:W-:Y:S01]  /*1a680*/  UIADD3.X UR5, URZ, UR5, URZ, UP0, !UPT ;  /* 0x000000053f057290 */ /* 0x000fe200087fe43f */
[----:B------:R-:W-:Y:S01]  /*1a690*/  UMOV UR11, UR52 ;  /* 0x00000034000b7c82 */ /* 0x000fe20008000000 */
[----:B------:R-:W-:-:S07]  /*1a6a0*/  UMOV UR12, UR53 ;  /* 0x00000035000c7c82 */ /* 0x000fce0008000000 */
[----:B------:R3:W-:Y:S01]  /*1a6b0*/  UTMASTG.4D [UR8], [UR4] ;  /* 0x00000008040073b5 */ /* 0x0007e20008018000 */
[----:B------:R0:W-:Y:S01]  /*1a6c0*/  UTMACMDFLUSH ;  /* 0x00000000000079b7 */ /* 0x0001e20000000000 */
[----:B---3--:R-:W-:-:S04]  /*1a6d0*/  DEPBAR.LE SB0, 0x1 ;  /* 0x000080400000791a */ /* 0x008fc80000000000 */
.L_x_70:
[----:B------:R-:W-:Y:S05]  /*1a6e0*/  BSYNC B0 ;  /* 0x0000000000007941 */ /* 0x000fea0003800000 */
.L_x_69:
[----:B------:R-:W-:Y:S01]  /*1a6f0*/  BAR.SYNC.DEFER_BLOCKING 0x1, 0x80 ;  /* 0x0042000000007b1d */ /* 0x000fe20000010000 */
[----:B------:R-:W-:Y:S02]  /*1a700*/  F2FP.BF16.F32.PACK_AB R184, R185, R184 ;  /* 0x000000b8b9b8723e */ /* 0x000fe400000010ff */
[----:B------:R-:W-:Y:S02]  /*1a710*/  F2FP.BF16.F32.PACK_AB R192, R193, R192 ;  /* 0x000000c0c1c0723e */ /* 0x000fe400000010ff */
[----:B------:R-:W-:Y:S01]  /*1a720*/  F2FP.BF16.F32.PACK_AB R185, R22, R23 ;  /* 0x0000001716b9723e */ /* 0x000fe200000010ff */
[----:B------:R-:W-:Y:S01]  /*1a730*/  BSSY B0, `(.L_x_71) ;  /* 0x000001c000007945 */ /* 0x000fe20003800000 */
[----:B------:R-:W-:Y:S02]  /*1a740*/  F2FP.BF16.F32.PACK_AB R186, R189, R188 ;  /* 0x000000bcbdba723e */ /* 0x000fe400000010ff */
[----:B------:R-:W-:Y:S02]  /*1a750*/  F2FP.BF16.F32.PACK_AB R187, R24, R25 ;  /* 0x0000001918bb723e */ /* 0x000fe400000010ff */
[----:B------:R-:W-:-:S02]  /*1a760*/  F2FP.BF16.F32.PACK_AB R193, R26, R27 ;  /* 0x0000001b1ac1723e */ /* 0x000fc400000010ff */
[----:B------:R-:W-:Y:S02]  /*1a770*/  F2FP.BF16.F32.PACK_AB R194, R197, R196 ;  /* 0x000000c4c5c2723e */ /* 0x000fe400000010ff */
[----:B------:R-:W-:Y:S01]  /*1a780*/  F2FP.BF16.F32.PACK_AB R195, R28, R29 ;  /* 0x0000001d1cc3723e */ /* 0x000fe200000010ff */
[----:B------:R3:W-:Y:S04]  /*1a790*/  STSM.16.M88.4 [R3+0x1000], R12 ;  /* 0x0010000c03007844 */ /* 0x0007e80000000200 */
[----:B------:R3:W-:Y:S01]  /*1a7a0*/  STSM.16.M88.4 [R0+0x1000], R16 ;  /* 0x0010001000007844 */ /* 0x0007e20000000200 */
[----:B------:R-:W-:Y:S01]  /*1a7b0*/  @!PT LDS RZ, [RZ] ;  /* 0x00000000fffff984 */ /* 0x000fe20000000800 */
[----:B------:R-:W-:Y:S01]  /*1a7c0*/  @!PT LDS RZ, [RZ] ;  /* 0x00000000fffff984 */ /* 0x000fe20000000800 */
[----:B------:R-:W-:Y:S01]  /*1a7d0*/  @!PT LDS RZ, [RZ] ;  /* 0x00000000fffff984 */ /* 0x000fe20000000800 */
[----:B------:R-:W-:Y:S01]  /*1a7e0*/  @!PT LDS RZ, [RZ] ;  /* 0x00000000fffff984 */ /* 0x000fe20000000800 */
[----:B------:R4:W-:Y:S06]  /*1a7f0*/  MEMBAR.ALL.CTA ;  /* 0x0000000000007992 */ /* 0x0009ec0000008000 */
[----:B----4-:R-:W4:Y:S02]  /*1a800*/  FENCE.VIEW.ASYNC.S ;  /* 0x00000000000073c6 */ /* 0x010f240000000000 */
[----:B----4-:R-:W-:Y:S06]  /*1a810*/  BAR.SYNC.DEFER_BLOCKING 0x1, 0x80 ;  /* 0x0042000000007b1d */ /* 0x010fec0000010000 */
[----:B------:R-:W-:Y:S05]  /*1a820*/  @P1 BRA `(.L_x_72) ;  /* 0x0000000000301947 */ /* 0x000fea0003800000 */
[----:B------:R-:W-:Y:S01]  /*1a830*/  R2UR UR8, R2 ;  /* 0x00000000020872ca */ /* 0x000fe200000e0000 */
[----:B------:R-:W-:Y:S01]  /*1a840*/  ULDC.64 UR4, c[0x0][0x198] ;  /* 0x0000660000047ab9 */ /* 0x000fe20000000a00 */
[----:B------:R-:W-:Y:S01]  /*1a850*/  UMOV UR9, 0x20 ;  /* 0x0000002000097882 */ /* 0x000fe20000000000 */
[----:B------:R-:W-:Y:S01]  /*1a860*/  UIADD3 UR4, UP0, UR4, 0x670, URZ ;  /* 0x0000067004047890 */ /* 0x000fe2000ff1e03f */
[----:B------:R-:W-:Y:S01]  /*1a870*/  UMOV UR10, UR43 ;  /* 0x0000002b000a7c82 */ /* 0x000fe20008000000 */
[----:B------:R-:W-:Y:S02]  /*1a880*/  UMOV UR11, UR52 ;  /* 0x00000034000b7c82 */ /* 0x000fe40008000000 */
[----:B------:R-:W-:Y:S01]  /*1a890*/  UIADD3.X UR5, URZ, UR5, URZ, UP0, !UPT ;  /* 0x000000053f057290 */ /* 0x000fe200087fe43f */
[----:B------:R-:W-:-:S05]  /*1a8a0*/  UMOV UR12, UR53 ;  /* 0x00000035000c7c82 */ /* 0x000fca0008000000 */
[----:B------:R-:W-:-:S09]  /*1a8b0*/  UIADD3 UR8, UR8, 0x1000, URZ ;  /* 0x0000100008087890 */ /* 0x000fd2000fffe03f */
[----:B------:R4:W-:Y:S01]  /*1a8c0*/  UTMASTG.4D [UR8], [UR4] ;  /* 0x00000008040073b5 */ /* 0x0009e20008018000 */
[----:B------:R0:W-:Y:S01]  /*1a8d0*/  UTMACMDFLUSH ;  /* 0x00000000000079b7 */ /* 0x0001e20000000000 */
[----:B----4-:R-:W-:-:S04]  /*1a8e0*/  DEPBAR.LE SB0, 0x1 ;  /* 0x000080400000791a */ /* 0x010fc80000000000 */
.L_x_72:
[----:B------:R-:W-:Y:S05]  /*1a8f0*/  BSYNC B0 ;  /* 0x0000000000007941 */ /* 0x000fea0003800000 */
.L_x_71:
        /* <DEDUP_REMOVED lines=17> */
[----:B-----5:R-:W5:Y:S02]  /*1aa10*/  FENCE.VIEW.ASYNC.S ;  /* 0x00000000000073c6 */ /* 0x020f640000000000 */
[----:B-----5:R-:W-:Y:S06]  /*1aa20*/  BAR.SYNC.DEFER_BLOCKING 0x1, 0x80 ;  /* 0x0042000000007b1d */ /* 0x020fec0000010000 */
[----:B------:R-:W-:Y:S05]  /*1aa30*/  @P1 BRA `(.L_x_74) ;  /* 0x00000000002c1947 */ /* 0x000fea0003800000 */
[----:B------:R-:W-:Y:S01]  /*1aa40*/  ULDC.64 UR4, c[0x0][0x198] ;  /* 0x0000660000047ab9 */ /* 0x000fe20000000a00 */
[----:B------:R-:W-:Y:S01]  /*1aa50*/  R2UR UR8, R2 ;  /* 0x00000000020872ca */ /* 0x000fe200000e0000 */
[----:B------:R-:W-:Y:S01]  /*1aa60*/  UIADD3 UR4, UP0, UR4, 0x670, URZ ;  /* 0x0000067004047890 */ /* 0x000fe2000ff1e03f */
[----:B------:R-:W-:Y:S01]  /*1aa70*/  UMOV UR9, 0x40 ;  /* 0x0000004000097882 */ /* 0x000fe20000000000 */
[----:B------:R-:W-:Y:S02]  /*1aa80*/  UMOV UR10, UR43 ;  /* 0x0000002b000a7c82 */ /* 0x000fe40008000000 */
[----:B------:R-:W-:Y:S01]  /*1aa90*/  UIADD3.X UR5, URZ, UR5, URZ, UP0, !UPT ;  /* 0x000000053f057290 */ /* 0x000fe200087fe43f */
[----:B------:R-:W-:Y:S01]  /*1aaa0*/  UMOV UR11, UR52 ;  /* 0x00000034000b7c82 */ /* 0x000fe20008000000 */
[----:B------:R-:W-:-:S07]  /*1aab0*/  UMOV UR12, UR53 ;  /* 0x00000035000c7c82 */ /* 0x000fce0008000000 */
[----:B------:R1:W-:Y:S01]  /*1aac0*/  UTMASTG.4D [UR8], [UR4] ;  /* 0x00000008040073b5 */ /* 0x0003e20008018000 */
[----:B------:R0:W-:Y:S01]  /*1aad0*/  UTMACMDFLUSH ;  /* 0x00000000000079b7 */ /* 0x0001e20000000000 */
[----:B-1----:R-:W-:-:S04]  /*1aae0*/  DEPBAR.LE SB0, 0x1 ;  /* 0x000080400000791a */ /* 0x002fc80000000000 */
.L_x_74:
[----:B------:R-:W-:Y:S05]  /*1aaf0*/  BSYNC B0 ;  /* 0x0000000000007941 */ /* 0x000fea0003800000 */
.L_x_73:
        /* <DEDUP_REMOVED lines=31> */
[----:B-1----:R-:W-:-:S04]  /*1acf0*/  DEPBAR.LE SB0, 0x1 ;  /* 0x000080400000791a */ /* 0x002fc80000000000 */
.L_x_76:
[----:B------:R-:W-:Y:S05]  /*1ad00*/  BSYNC B0 ;  /* 0x0000000000007941 */ /* 0x000fea0003800000 */
.L_x_75:
[----:B------:R-:W-:Y:S06]  /*1ad10*/  BAR.SYNC.DEFER_BLOCKING 0x1, 0x80 ;  /* 0x0042000000007b1d */ /* 0x000fec0000010000 */
[----:B------:R-:W-:Y:S01]  /*1ad20*/  BSSY B0, `(.L_x_77) ;  /* 0x0000015000007945 */ /* 0x000fe20003800000 */
        /* <DEDUP_REMOVED lines=18> */
[----:B------:R1:W-:Y:S02]  /*1ae50*/  UTMASTG.4D [UR8], [UR4] ;  /* 0x00000008040073b5 */ /* 0x0003e40008018000 */
[----:B-1----:R0:W-:Y:S02]  /*1ae60*/  UTMACMDFLUSH ;  /* 0x00000000000079b7 */ /* 0x0021e40000000000 */
.L_x_78:
[----:B------:R-:W-:Y:S05]  /*1ae70*/  BSYNC B0 ;  /* 0x0000000000007941 */ /* 0x000fea0003800000 */
.L_x_77:
[----:B------:R-:W-:-:S04]  /*1ae80*/  DEPBAR.LE SB0, 0x0 ;  /* 0x000080000000791a */ /* 0x000fc80000000000 */
[----:B------:R-:W-:Y:S05]  /*1ae90*/  EXIT ;  /* 0x000000000000794d */ /* 0x000fea0003800000 */
        .weak           $__internal_0_$__cuda_sm20_rcp_rn_f32_slowpath
        .type           $__internal_0_$__cuda_sm20_rcp_rn_f32_slowpath,@function
        .size           $__internal_0_$__cuda_sm20_rcp_rn_f32_slowpath,(.L_x_84 - $__internal_0_$__cuda_sm20_rcp_rn_f32_slowpath)
$__internal_0_$__cuda_sm20_rcp_rn_f32_slowpath:
[----:B------:R-:W-:Y:S01]  /*1aea0*/  IMAD.SHL.U32 R0, R3, 0x2, RZ ;  /* 0x0000000203007824 */ /* 0x000fe200078e00ff */
[----:B------:R-:W-:Y:S04]  /*1aeb0*/  BSSY B2, `(.L_x_79) ;  /* 0x0000030000027945 */ /* 0x000fe80003800000 */
[----:B------:R-:W-:-:S04]  /*1aec0*/  SHF.R.U32.HI R13, RZ, 0x18, R0 ;  /* 0x00000018ff0d7819 */ /* 0x000fc80000011600 */
[----:B------:R-:W-:-:S13]  /*1aed0*/  ISETP.NE.U32.AND P0, PT, R13, RZ, PT ;  /* 0x000000ff0d00720c */ /* 0x000fda0003f05070 */
[----:B------:R-:W-:Y:S05]  /*1aee0*/  @P0 BRA `(.L_x_80) ;  /* 0x0000000000280947 */ /* 0x000fea0003800000 */
[----:B------:R-:W-:-:S04]  /*1aef0*/  SHF.L.U32 R0, R3, 0x1, RZ ;  /* 0x0000000103007819 */ /* 0x000fc800000006ff */
[----:B------:R-:W-:-:S13]  /*1af00*/  ISETP.NE.AND P0, PT, R0, RZ, PT ;  /* 0x000000ff0000720c */ /* 0x000fda0003f05270 */
[----:B------:R-:W-:Y:S01]  /*1af10*/  @P0 FFMA R5, R3, 1.84467440737095516160e+19, RZ ;  /* 0x5f80000003050823 */ /* 0x000fe200000000ff */
[----:B------:R-:W-:Y:S08]  /*1af20*/  @!P0 MUFU.RCP R4, R3 ;  /* 0x0000000300048308 */ /* 0x000ff00000001000 */
[----:B------:R-:W1:Y:S02]  /*1af30*/  @P0 MUFU.RCP R0, R5 ;  /* 0x0000000500000308 */ /* 0x000e640000001000 */
[----:B-1----:R-:W-:-:S04]  /*1af40*/  @P0 FFMA R10, R5, R0, -1 ;  /* 0xbf800000050a0423 */ /* 0x002fc80000000000 */
[----:B------:R-:W-:-:S04]  /*1af50*/  @P0 FADD.FTZ R11, -R10, -RZ ;  /* 0x800000ff0a0b0221 */ /* 0x000fc80000010100 */
[----:B------:R-:W-:-:S04]  /*1af60*/  @P0 FFMA R0, R0, R11, R0 ;  /* 0x0000000b00000223 */ /* 0x000fc80000000000 */
[----:B------:R-:W-:Y:S01]  /*1af70*/  @P0 FFMA R4, R0, 1.84467440737095516160e+19, RZ ;  /* 0x5f80000000040823 */ /* 0x000fe200000000ff */
[----:B------:R-:W-:Y:S06]  /*1af80*/  BRA `(.L_x_81) ;  /* 0x0000000000887947 */ /* 0x000fec0003800000 */
.L_x_80:
[----:B------:R-:W-:-:S05]  /*1af90*/  VIADD R14, R13, 0xffffff03 ;  /* 0xffffff030d0e7836 */ /* 0x000fca0000000000 */
[----:B------:R-:W-:-:S13]  /*1afa0*/  ISETP.GT.U32.AND P0, PT, R14, 0x1, PT ;  /* 0x000000010e00780c */ /* 0x000fda0003f04070 */
[----:B------:R-:W-:Y:S05]  /*1afb0*/  @P0 BRA `(.L_x_82) ;  /* 0x0000000000780947 */ /* 0x000fea0003800000 */
[----:B------:R-:W-:Y:S02]  /*1afc0*/  LOP3.LUT R0, R3, 0x7fffff, RZ, 0xc0, !PT ;  /* 0x007fffff03007812 */ /* 0x000fe400078ec0ff */
[----:B------:R-:W-:Y:S02]  /*1afd0*/  MOV R11, 0x3 ;  /* 0x00000003000b7802 */ /* 0x000fe40000000f00 */
[----:B------:R-:W-:Y:S02]  /*1afe0*/  LOP3.LUT R0, R0, 0x3f800000, RZ, 0xfc, !PT ;  /* 0x3f80000000007812 */ /* 0x000fe400078efcff */
[----:B------:R-:W-:Y:S02]  /*1aff0*/  SHF.L.U32 R11, R11, R14, RZ ;  /* 0x0000000e0b0b7219 */ /* 0x000fe400000006ff */
[----:B------:R-:W1:Y:S02]  /*1b000*/  MUFU.RCP R5, R0 ;  /* 0x0000000000057308 */ /* 0x000e640000001000 */
[----:B-1----:R-:W-:-:S04]  /*1b010*/  FFMA R4, R0, R5, -1 ;  /* 0xbf80000000047423 */ /* 0x002fc80000000005 */
[----:B------:R-:W-:-:S04]  /*1b020*/  FADD.FTZ R4, -R4, -RZ ;  /* 0x800000ff04047221 */ /* 0x000fc80000010100 */
[CCC-:B------:R-:W-:Y:S01]  /*1b030*/  FFMA.RM R10, R5.reuse, R4.reuse, R5.reuse ;  /* 0x00000004050a7223 */ /* 0x1c0fe20000004005 */
[----:B------:R-:W-:-:S04]  /*1b040*/  FFMA.RP R5, R5, R4, R5 ;  /* 0x0000000405057223 */ /* 0x000fc80000008005 */
[C---:B------:R-:W-:Y:S02]  /*1b050*/  LOP3.LUT R4, R10.reuse, 0x7fffff, RZ, 0xc0, !PT ;  /* 0x007fffff0a047812 */ /* 0x040fe400078ec0ff */
[----:B------:R-:W-:Y:S02]  /*1b060*/  FSETP.NEU.FTZ.AND P0, PT, R10, R5, PT ;  /* 0x000000050a00720b */ /* 0x000fe40003f1d000 */
[----:B------:R-:W-:Y:S02]  /*1b070*/  LOP3.LUT R4, R4, 0x800000, RZ, 0xfc, !PT ;  /* 0x0080000004047812 */ /* 0x000fe400078efcff */
[----:B------:R-:W-:Y:S02]  /*1b080*/  SEL R5, RZ, 0xffffffff, !P0 ;  /* 0xffffffffff057807 */ /* 0x000fe40004000000 */
[----:B------:R-:W-:-:S03]  /*1b090*/  LOP3.LUT R11, R11, R4, RZ, 0xc0, !PT ;  /* 0x000000040b0b7212 */ /* 0x000fc600078ec0ff */
[----:B------:R-:W-:Y:S01]  /*1b0a0*/  IMAD.MOV R5, RZ, RZ, -R5 ;  /* 0x000000ffff057224 */ /* 0x000fe200078e0a05 */
[----:B------:R-:W-:-:S04]  /*1b0b0*/  SHF.R.U32.HI R11, RZ, R14, R11 ;  /* 0x0000000eff0b7219 */ /* 0x000fc8000001160b */
[--C-:B------:R-:W-:Y:S01]  /*1b0c0*/  LOP3.LUT P1, RZ, R5, R14, R4.reuse, 0xf8, !PT ;  /* 0x0000000e05ff7212 */ /* 0x100fe2000782f804 */
[----:B------:R-:W-:Y:S01]  /*1b0d0*/  VIADD R5, R13, 0xffffff04 ;  /* 0xffffff040d057836 */ /* 0x000fe20000000000 */
[C---:B------:R-:W-:Y:S02]  /*1b0e0*/  LOP3.LUT P0, RZ, R11.reuse, 0x1, RZ, 0xc0, !PT ;  /* 0x000000010bff7812 */ /* 0x040fe4000780c0ff */
[----:B------:R-:W-:Y:S02]  /*1b0f0*/  LOP3.LUT P2, RZ, R11, 0x2, RZ, 0xc0, !PT ;  /* 0x000000020bff7812 */ /* 0x000fe4000784c0ff */
[----:B------:R-:W-:Y:S02]  /*1b100*/  SHF.R.U32.HI R4, RZ, R5, R4 ;  /* 0x00000005ff047219 */ /* 0x000fe40000011604 */
[----:B------:R-:W-:Y:S02]  /*1b110*/  PLOP3.LUT P0, PT, P0, P1, P2, 0xe0, 0x0 ;  /* 0x000000000000781c */ /* 0x000fe40000703c20 */
[----:B------:R-:W-:-:S02]  /*1b120*/  LOP3.LUT P1, RZ, R3, 0x7fffff, RZ, 0xc0, !PT ;  /* 0x007fffff03ff7812 */ /* 0x000fc4000782c0ff */
[----:B------:R-:W-:-:S04]  /*1b130*/  SEL R0, RZ, 0x1, !P0 ;  /* 0x00000001ff007807 */ /* 0x000fc80004000000 */
[----:B------:R-:W-:-:S04]  /*1b140*/  IADD3 R0, -R0, RZ, RZ ;  /* 0x000000ff00007210 */ /* 0x000fc80007ffe1ff */
[----:B------:R-:W-:-:S13]  /*1b150*/  ISETP.GE.AND P0, PT, R0, RZ, PT ;  /* 0x000000ff0000720c */ /* 0x000fda0003f06270 */
[----:B------:R-:W-:-:S05]  /*1b160*/  @!P0 IADD3 R4, R4, 0x1, RZ ;  /* 0x0000000104048810 */ /* 0x000fca0007ffe0ff */
[----:B------:R-:W-:-:S05]  /*1b170*/  @!P1 IMAD.SHL.U32 R4, R4, 0x2, RZ ;  /* 0x0000000204049824 */ /* 0x000fca00078e00ff */
[----:B------:R-:W-:Y:S01]  /*1b180*/  LOP3.LUT R4, R4, 0x80000000, R3, 0xf8, !PT ;  /* 0x8000000004047812 */ /* 0x000fe200078ef803 */
[----:B------:R-:W-:Y:S06]  /*1b190*/  BRA `(.L_x_81) ;  /* 0x0000000000047947 */ /* 0x000fec0003800000 */
.L_x_82:
[----:B------:R1:W2:Y:S02]  /*1b1a0*/  MUFU.RCP R4, R3 ;  /* 0x0000000300047308 */ /* 0x0002a40000001000 */
.L_x_81:
[----:B------:R-:W-:Y:S05]  /*1b1b0*/  BSYNC B2 ;  /* 0x0000000000027941 */ /* 0x000fea0003800000 */
.L_x_79:
[----:B--2---:R-:W-:Y:S01]  /*1b1c0*/  MOV R0, R4 ;  /* 0x0000000400007202 */ /* 0x004fe20000000f00 */
[----:B------:R-:W-:Y:S01]  /*1b1d0*/  IMAD.MOV.U32 R4, RZ, RZ, R12 ;  /* 0x000000ffff047224 */ /* 0x000fe200078e000c */
[----:B------:R-:W-:-:S04]  /*1b1e0*/  MOV R5, 0x0 ;  /* 0x0000000000057802 */ /* 0x000fc80000000f00 */
[----:B-1----:R-:W-:Y:S05]  /*1b1f0*/  RET.REL.NODEC R4 `(_ZN7cutlass13device_kernelINS_4fmha6kernel13FmhaKernelTmaINS1_10collective15FmhaMainloopTmaINS_10bfloat16_tEfN4cute5tupleIJNS7_1CILi64EEENS9_ILi256EEENS9_ILi160EEEEEENS4_12CausalFusionEJEEENS4_15FmhaFwdEpilogueIS6_fNS8_IJSA_SC_SB_EEEEEJEEEEEvNT_6ParamsE) ;  /* 0xfffffe4c04807950 */ /* 0x002fea0003c3ffff */
.L_x_83:
[----:B------:R-:W-:-:S00]  /*1b200*/  BRA `(.L_x_83) ;  /* 0xfffffffc00fc7947 */ /* 0x000fc0000383ffff */
[----:B------:R-:W-:-:S00]  /*1b210*/  NOP ;  /* 0x0000000000007918 */ /* 0x000fc00000000000 */
        /* <DEDUP_REMOVED lines=14> */
.L_x_84:


//--------------------- .nv.global.init           --------------------------
	.section	.nv.global.init,"aw",@progbits
.nv.global.init:
	.type		$str$23,@object
	.size		$str$23,($str$24 - $str$23)
$str$23:
        /*0000*/ 	.byte	0x28, 0x61, 0x64, 0x64, 0x72, 0x65, 0x73, 0x73, 0x20, 0x26, 0x20, 0x6d, 0x61, 0x73, 0x6b, 0x29
        /*0010*/ 	.byte	0x20, 0x3d, 0x3d, 0x20, 0x30, 0x00
	.type		$str$24,@object
	.size		$str$24,(__unnamed_1 - $str$24)
$str$24:
        /*0016*/ 	.byte	0x2f, 0x74, 0x6d, 0x70, 0x2f, 0x63, 0x75, 0x74, 0x6c, 0x61, 0x73, 0x73, 0x5f, 0x73, 0x77, 0x65
        /*0026*/ 	.byte	0x65, 0x70, 0x5f, 0x73, 0x72, 0x63, 0x2f, 0x69, 0x6e, 0x63, 0x6c, 0x75, 0x64, 0x65, 0x2f, 0x63
        /*0036*/ 	.byte	0x75, 0x74, 0x65, 0x2f, 0x70, 0x6f, 0x69, 0x6e, 0x74, 0x65, 0x72, 0x5f, 0x66, 0x6c, 0x61, 0x67
        /*0046*/ 	.byte	0x67, 0x65, 0x64, 0x2e, 0x68, 0x70, 0x70, 0x00
	.type		__unnamed_1,@object
	.size		__unnamed_1,(__unnamed_2 - __unnamed_1)
__unnamed_1:
        /*004e*/ 	.byte	0x61, 0x75, 0x74, 0x6f, 0x20, 0x63, 0x75, 0x74, 0x65, 0x3a, 0x3a, 0x61, 0x73, 0x5f, 0x70, 0x6f
        /* <DEDUP_REMOVED lines=27> */
        /*020e*/ 	.byte	0x32, 0x30, 0x34, 0x38, 0x3e, 0x3e, 0x3e, 0x3e, 0x3e, 0x5d, 0x00
	.type		__unnamed_2,@object
	.size		__unnamed_2,(.L_1 - __unnamed_2)
__unnamed_2:
        /* <DEDUP_REMOVED lines=29> */
.L_1:


//--------------------- .nv.shared._ZN7cutlass13device_kernelINS_4fmha6kernel13FmhaKernelTmaINS1_10collective15FmhaMainloopTmaINS_10bfloat16_tEfN4cute5tupleIJNS7_1CILi64EEENS9_ILi256EEENS9_ILi160EEEEEENS4_12CausalFusionEJEEENS4_15FmhaFwdEpilogueIS6_fNS8_IJSA_SC_SB_EEEEEJEEEEEvNT_6ParamsE --------------------------
	.section	.nv.shared._ZN7cutlass13device_kernelINS_4fmha6kernel13FmhaKernelTmaINS1_10collective15FmhaMainloopTmaINS_10bfloat16_tEfN4cute5tupleIJNS7_1CILi64EEENS9_ILi256EEENS9_ILi160EEEEEENS4_12CausalFusionEJEEENS4_15FmhaFwdEpilogueIS6_fNS8_IJSA_SC_SB_EEEEEJEEEEEvNT_6ParamsE,"aw",@nobits
	.sectionflags	@""
	.align	16
	.zero		1024


//--------------------- .nv.shared.reserved.0     --------------------------
	.section	.nv.shared.reserved.0,"aw",@nobits
	.weak		__nv_reservedSMEM_offset_0_alias
	.size		__nv_reservedSMEM_offset_0_alias, 0, 0
	.other		__nv_reservedSMEM_offset_0_alias,@"STO_CUDA_RESERVED_SHARED STV_DEFAULT"
__nv_reservedSMEM_offset_0_alias:
	.zero		0


//--------------------- .nv.global                --------------------------
	.section	.nv.global,"aw",@nobits
.nv.global:
	.type		_ZN39_INTERNAL_5eb47be6_4_k_cu_908d93b9_27894cute1_E,@object
	.size		_ZN39_INTERNAL_5eb47be6_4_k_cu_908d93b9_27894cute1_E,(_ZN39_INTERNAL_5eb47be6_4_k_cu_908d93b9_27894cuda3std3__45__cpo6cbeginE - _ZN39_INTERNAL_5eb47be6_4_k_cu_908d93b9_27894cute1_E)
_ZN39_INTERNAL_5eb47be6_4_k_cu_908d93b9_27894cute1_E:
	.zero		1
	.type		_ZN39_INTERNAL_5eb47be6_4_k_cu_908d93b9_27894cuda3std3__45__cpo6cbeginE,@object
	.size		_ZN39_INTERNAL_5eb47be6_4_k_cu_908d93b9_27894cuda3std3__45__cpo6cbeginE,(_ZN39_INTERNAL_5eb47be6_4_k_cu_908d93b9_27894cuda3std3__48in_placeE - _ZN39_INTERNAL_5eb47be6_4_k_cu_908d93b9_27894cuda3std3__45__cpo6cbeginE)
_ZN39_INTERNAL_5eb47be6_4_k_cu_908d93b9_27894cuda3std3__45__cpo6cbeginE:
	.zero		1
	.type		_ZN39_INTERNAL_5eb47be6_4_k_cu_908d93b9_27894cuda3std3__48in_placeE,@object
	.size		_ZN39_INTERNAL_5eb47be6_4_k_cu_908d93b9_27894cuda3std3__48in_placeE,(_ZN39_INTERNAL_5eb47be6_4_k_cu_908d93b9_27894cuda3std6ranges3__45__cpo9iter_moveE - _ZN39_INTERNAL_5eb47be6_4_k_cu_908d93b9_27894cuda3std3__48in_placeE)
_ZN39_INTERNAL_5eb47be6_4_k_cu_908d93b9_27894cuda3std3__48in_placeE:
	.zero		1
	.type		_ZN39_INTERNAL_5eb47be6_4_k_cu_908d93b9_27894cuda3std6ranges3__45__cpo9iter_moveE,@object
	.size		_ZN39_INTERNAL_5eb47be6_4_k_cu_908d93b9_27894cuda3std6ranges3__45__cpo9iter_moveE,(_ZN39_INTERNAL_5eb47be6_4_k_cu_908d93b9_27894cuda3std3__45__cpo5beginE - _ZN39_INTERNAL_5eb47be6_4_k_cu_908d93b9_27894cuda3std6ranges3__45__cpo9iter_moveE)
_ZN39_INTERNAL_5eb47be6_4_k_cu_908d93b9_27894cuda3std6ranges3__45__cpo9iter_moveE:
	.zero		1
	.type		_ZN39_INTERNAL_5eb47be6_4_k_cu_908d93b9_27894cuda3std3__45__cpo5beginE,@object
	.size		_ZN39_INTERNAL_5eb47be6_4_k_cu_908d93b9_27894cuda3std3__45__cpo5beginE,(_ZN39_INTERNAL_5eb47be6_4_k_cu_908d93b9_27894cuda3std3__441_GLOBAL__N__5eb47be6_4_k_cu_908d93b9_27896ignoreE - _ZN39_INTERNAL_5eb47be6_4_k_cu_908d93b9_27894cuda3std3__45__cpo5beginE)
_ZN39_INTERNAL_5eb47be6_4_k_cu_908d93b9_27894cuda3std3__45__cpo5beginE:
	.zero		1
	.type		_ZN39_INTERNAL_5eb47be6_4_k_cu_908d93b9_27894cuda3std3__441_GLOBAL__N__5eb47be6_4_k_cu_908d93b9_27896ignoreE,@object
	.size		_ZN39_INTERNAL_5eb47be6_4_k_cu_908d93b9_27894cuda3std3__441_GLOBAL__N__5eb47be6_4_k_cu_908d93b9_27896ignoreE,(_ZN39_INTERNAL_5eb47be6_4_k_cu_908d93b9_27894cute7productE - _ZN39_INTERNAL_5eb47be6_4_k_cu_908d93b9_27894cuda3std3__441_GLOBAL__N__5eb47be6_4_k_cu_908d93b9_27896ignoreE)
_ZN39_INTERNAL_5eb47be6_4_k_cu_908d93b9_27894cuda3std3__441_GLOBAL__N__5eb47be6_4_k_cu_908d93b9_27896ignoreE:
	.zero		1
	.type		_ZN39_INTERNAL_5eb47be6_4_k_cu_908d93b9_27894cute7productE,@object
	.size		_ZN39_INTERNAL_5eb47be6_4_k_cu_908d93b9_27894cute7productE,(_ZN39_INTERNAL_5eb47be6_4_k_cu_908d93b9_27894cuda3std3__45__cpo3endE - _ZN39_INTERNAL_5eb47be6_4_k_cu_908d93b9_27894cute7productE)
_ZN39_INTERNAL_5eb47be6_4_k_cu_908d93b9_27894cute7productE:
	.zero		1
	.type		_ZN39_INTERNAL_5eb47be6_4_k_cu_908d93b9_27894cuda3std3__45__cpo3endE,@object
	.size		_ZN39_INTERNAL_5eb47be6_4_k_cu_908d93b9_27894cuda3std3__45__cpo3endE,(_ZN39_INTERNAL_5eb47be6_4_k_cu_908d93b9_27894cuda3std3__419piecewise_constructE - _ZN39_INTERNAL_5eb47be6_4_k_cu_908d93b9_27894cuda3std3__45__cpo3endE)
_ZN39_INTERNAL_5eb47be6_4_k_cu_908d93b9_27894cuda3std3__45__cpo3endE:
	.zero		1
	.type		_ZN39_INTERNAL_5eb47be6_4_k_cu_908d93b9_27894cuda3std3__419piecewise_constructE,@object
	.size		_ZN39_INTERNAL_5eb47be6_4_k_cu_908d93b9_27894cuda3std3__419piecewise_constructE,(_ZN39_INTERNAL_5eb47be6_4_k_cu_908d93b9_27894cuda3std3__45__cpo4cendE - _ZN39_INTERNAL_5eb47be6_4_k_cu_908d93b9_27894cuda3std3__419piecewise_constructE)
_ZN39_INTERNAL_5eb47be6_4_k_cu_908d93b9_27894cuda3std3__419piecewise_constructE:
	.zero		1
	.type		_ZN39_INTERNAL_5eb47be6_4_k_cu_908d93b9_27894cuda3std3__45__cpo4cendE,@object
	.size		_ZN39_INTERNAL_5eb47be6_4_k_cu_908d93b9_27894cuda3std3__45__cpo4cendE,(_ZN39_INTERNAL_5eb47be6_4_k_cu_908d93b9_27894cuda3std6ranges3__45__cpo4swapE - _ZN39_INTERNAL_5eb47be6_4_k_cu_908d93b9_27894cuda3std3__45__cpo4cendE)
_ZN39_INTERNAL_5eb47be6_4_k_cu_908d93b9_27894cuda3std3__45__cpo4cendE:
	.zero		1
	.type		_ZN39_INTERNAL_5eb47be6_4_k_cu_908d93b9_27894cuda3std6ranges3__45__cpo4swapE,@object
	.size		_ZN39_INTERNAL_5eb47be6_4_k_cu_908d93b9_27894cuda3std6ranges3__45__cpo4swapE,(.L_9 - _ZN39_INTERNAL_5eb47be6_4_k_cu_908d93b9_27894cuda3std6ranges3__45__cpo4swapE)
_ZN39_INTERNAL_5eb47be6_4_k_cu_908d93b9_27894cuda3std6ranges3__45__cpo4swapE:
	.zero		1
.L_9:


//--------------------- .nv.constant0._ZN7cutlass13device_kernelINS_4fmha6kernel13FmhaKernelTmaINS1_10collective15FmhaMainloopTmaINS_10bfloat16_tEfN4cute5tupleIJNS7_1CILi64EEENS9_ILi256EEENS9_ILi160EEEEEENS4_12CausalFusionEJEEENS4_15FmhaFwdEpilogueIS6_fNS8_IJSA_SC_SB_EEEEEJEEEEEvNT_6ParamsE --------------------------
	.section	.nv.constant0._ZN7cutlass13device_kernelINS_4fmha6kernel13FmhaKernelTmaINS1_10collective15FmhaMainloopTmaINS_10bfloat16_tEfN4cute5tupleIJNS7_1CILi64EEENS9_ILi256EEENS9_ILi160EEEEEENS4_12CausalFusionEJEEENS4_15FmhaFwdEpilogueIS6_fNS8_IJSA_SC_SB_EEEEEJEEEEEvNT_6ParamsE,"a",@progbits
	.sectionflags	@""
	.align	4
.nv.constant0._ZN7cutlass13device_kernelINS_4fmha6kernel13FmhaKernelTmaINS1_10collective15FmhaMainloopTmaINS_10bfloat16_tEfN4cute5tupleIJNS7_1CILi64EEENS9_ILi256EEENS9_ILi160EEEEEENS4_12CausalFusionEJEEENS4_15FmhaFwdEpilogueIS6_fNS8_IJSA_SC_SB_EEEEEJEEEEEvNT_6ParamsE:
	.zero		2688


//--------------------- SYMBOLS --------------------------

	.type		.nv.reservedSmem.offset0,@object
	.size		.nv.reservedSmem.offset0,0x4
	.type		__assertfail,@function
